	.target	sm_100a

	.elftype	@"ET_EXEC"


//--------------------- .note.nv.tkinfo           --------------------------
	.section	.note.nv.tkinfo,"",@"SHT_NOTE"
	.sectionflags	@"SHF_NOTE_NV_TKINFO"
	.tkinfo
        /*0018*/ 	.word	0x00000002
        /*0030*/ 	.string	""
        /*0030*/ 	.string	"ptxas"
        /*0030*/ 	.string	"Cuda compilation tools, release 13.0, V13.0.88"
        /*0030*/ 	.string	"Build cuda_13.0.r13.0/compiler.36424714_0"
        /*0030*/ 	.string	"-arch sm_100a -m 64 "



//--------------------- .note.nv.cuinfo           --------------------------
	.section	.note.nv.cuinfo,"",@"SHT_NOTE"
	.sectionflags	@"SHF_NOTE_NV_CUINFO"
        /*0018*/ 	.short	0x0002
        /*001a*/ 	.short	0x0064
        /*001c*/ 	.short	0x0082
	.zero		2


//--------------------- .nv.info                  --------------------------
	.section	.nv.info,"",@"SHT_CUDA_INFO"
	.align	4


	//----- nvinfo : EIATTR_REGCOUNT
	.align		4
        /*0000*/ 	.byte	0x04, 0x2f
        /*0002*/ 	.short	(.L_19 - .L_18)
	.align		4
.L_18:
        /*0004*/ 	.word	index@(_ZN7cutlass13device_kernelINS_4gemm6kernel13GemmUniversalIN4cute5tupleIJiiiiEEENS1_10collective13CollectiveMmaINS1_46MainloopSm100TmaUmmaWarpSpecializedBlockScaledILi4ELi2ELi2ENS5_IJNS4_1CILi4EEESB_NSA_ILi1EEEEEEEENS5_IJNSA_ILi128EEENSA_ILi64EEENSA_ILi256EEEEEENS5_IJNS_12float_e5m2_tENS_13float_ue8m0_tEEEENS5_IJNS5_IJlSC_lEEENS4_6LayoutINS5_IJNS5_IJNS5_IJNSA_ILi32EEESB_EEEiEEESQ_NS5_IJSC_iEEEEEENS5_IJNS5_IJNS5_IJNSA_ILi16EEESB_EEEiEEENS5_IJNS5_IJNSA_ILi0EEESC_EEENSA_ILi512EEEEEENS5_IJSW_iEEEEEEEEEEESL_S13_NS4_8TiledMMAINS4_8MMA_AtomIJNS4_21SM100_MMA_MXF8F6F4_SSISJ_SJ_fSK_Li128ELi64ELNS4_4UMMA5MajorE0ELS18_0ELNS17_7ScaleInE0ELS19_0EEEEEENSN_INS5_IJSC_SC_SC_EEENS5_IJSW_SW_SW_EEEEENS5_IJNS4_10UnderscoreES1F_S1F_EEEEENS5_IJNS4_23SM90_TMA_LOAD_MULTICASTES1I_EEENS5_IJNS4_14ComposedLayoutINS4_7SwizzleILi3ELi4ELi3EEENS4_18smem_ptr_flag_bitsILi8EEENSN_INS5_IJNSA_ILi8EEESF_EEENS5_IJSF_SC_EEEEEEENSN_INS5_IJNS5_IJNS5_IJSP_SC_EEENS5_IJSO_SC_EEEEEESC_NS5_IJSB_NSA_ILi2EEEEEEEEENS5_IJNS5_IJNS5_IJSU_SY_EEESX_EEESW_NS5_IJSC_SY_EEEEEEEEEEEvNS4_8identityES1J_S25_vS26_EENS_8epilogue10collective18CollectiveEpilogueINS28_23Sm100TmaWarpSpecializedILi3ELi2ELi16ELb1ELb0EEEJNS5_IJSG_SG_SH_EEENS5_IJNSN_ISG_SC_EENSN_INS5_IJST_S1X_EEENS5_IJSC_SO_EEEEEEEENS_10bfloat16_tESM_S2J_SM_NS28_6fusion15FusionCallbacksIS2C_NS2K_17LinearCombinationIS2J_fS2J_fLNS_15FloatRoundStyleE2EEES2D_S2I_JEEENS4_5SM1004TMEM4LOAD26SM100_TMEM_LOAD_32dp32b16xENS4_13SM90_TMA_LOADENS1K_INS1L_ILi1ELi4ELi3EEENS1N_ILi16EEENSN_INS5_IJS1P_ST_EEENS5_IJST_SC_EEEEEEENS4_39AutoVectorizingCopyWithAssumedAlignmentILi128EEENS4_14SM90_TMA_STOREES30_S32_S32_EEEvvEEEEvNT_6ParamsE)
        /*0008*/ 	.word	0x00000077


	//----- nvinfo : EIATTR_FRAME_SIZE
	.align		4
.L_19:
        /*000c*/ 	.byte	0x04, 0x11
        /*000e*/ 	.short	(.L_21 - .L_20)
	.align		4
.L_20:
        /*0010*/ 	.word	index@($__internal_2_$__cuda_sm10x_tcgen05_guardrail_trap_unallocated_columns_being_dealloced)
        /*0014*/ 	.word	0x00000000


	//----- nvinfo : EIATTR_FRAME_SIZE
	.align		4
.L_21:
        /*0018*/ 	.byte	0x04, 0x11
        /*001a*/ 	.short	(.L_23 - .L_22)
	.align		4
.L_22:
        /*001c*/ 	.word	index@($__internal_1_$__cuda_sm10x_tcgen05_guardrail_trap_phase_invalid_during_alloc)
        /*0020*/ 	.word	0x00000000


	//----- nvinfo : EIATTR_FRAME_SIZE
	.align		4
.L_23:
        /*0024*/ 	.byte	0x04, 0x11
        /*0026*/ 	.short	(.L_25 - .L_24)
	.align		4
.L_24:
        /*0028*/ 	.word	index@($__internal_0_$__cuda_sm10x_tcgen05_guardrail_trap_col_being_dealloced_not_returned_by_alloc)
        /*002c*/ 	.word	0x00000000


	//----- nvinfo : EIATTR_FRAME_SIZE
	.align		4
.L_25:
        /*0030*/ 	.byte	0x04, 0x11
        /*0032*/ 	.short	(.L_27 - .L_26)
	.align		4
.L_26:
        /*0034*/ 	.word	index@(_ZN7cutlass13device_kernelINS_4gemm6kernel13GemmUniversalIN4cute5tupleIJiiiiEEENS1_10collective13CollectiveMmaINS1_46MainloopSm100TmaUmmaWarpSpecializedBlockScaledILi4ELi2ELi2ENS5_IJNS4_1CILi4EEESB_NSA_ILi1EEEEEEEENS5_IJNSA_ILi128EEENSA_ILi64EEENSA_ILi256EEEEEENS5_IJNS_12float_e5m2_tENS_13float_ue8m0_tEEEENS5_IJNS5_IJlSC_lEEENS4_6LayoutINS5_IJNS5_IJNS5_IJNSA_ILi32EEESB_EEEiEEESQ_NS5_IJSC_iEEEEEENS5_IJNS5_IJNS5_IJNSA_ILi16EEESB_EEEiEEENS5_IJNS5_IJNSA_ILi0EEESC_EEENSA_ILi512EEEEEENS5_IJSW_iEEEEEEEEEEESL_S13_NS4_8TiledMMAINS4_8MMA_AtomIJNS4_21SM100_MMA_MXF8F6F4_SSISJ_SJ_fSK_Li128ELi64ELNS4_4UMMA5MajorE0ELS18_0ELNS17_7ScaleInE0ELS19_0EEEEEENSN_INS5_IJSC_SC_SC_EEENS5_IJSW_SW_SW_EEEEENS5_IJNS4_10UnderscoreES1F_S1F_EEEEENS5_IJNS4_23SM90_TMA_LOAD_MULTICASTES1I_EEENS5_IJNS4_14ComposedLayoutINS4_7SwizzleILi3ELi4ELi3EEENS4_18smem_ptr_flag_bitsILi8EEENSN_INS5_IJNSA_ILi8EEESF_EEENS5_IJSF_SC_EEEEEEENSN_INS5_IJNS5_IJNS5_IJSP_SC_EEENS5_IJSO_SC_EEEEEESC_NS5_IJSB_NSA_ILi2EEEEEEEEENS5_IJNS5_IJNS5_IJSU_SY_EEESX_EEESW_NS5_IJSC_SY_EEEEEEEEEEEvNS4_8identityES1J_S25_vS26_EENS_8epilogue10collective18CollectiveEpilogueINS28_23Sm100TmaWarpSpecializedILi3ELi2ELi16ELb1ELb0EEEJNS5_IJSG_SG_SH_EEENS5_IJNSN_ISG_SC_EENSN_INS5_IJST_S1X_EEENS5_IJSC_SO_EEEEEEEENS_10bfloat16_tESM_S2J_SM_NS28_6fusion15FusionCallbacksIS2C_NS2K_17LinearCombinationIS2J_fS2J_fLNS_15FloatRoundStyleE2EEES2D_S2I_JEEENS4_5SM1004TMEM4LOAD26SM100_TMEM_LOAD_32dp32b16xENS4_13SM90_TMA_LOADENS1K_INS1L_ILi1ELi4ELi3EEENS1N_ILi16EEENSN_INS5_IJS1P_ST_EEENS5_IJST_SC_EEEEEEENS4_39AutoVectorizingCopyWithAssumedAlignmentILi128EEENS4_14SM90_TMA_STOREES30_S32_S32_EEEvvEEEEvNT_6ParamsE)
        /*0038*/ 	.word	0x00000000


	//----- nvinfo : EIATTR_MIN_STACK_SIZE
	.align		4
.L_27:
        /*003c*/ 	.byte	0x04, 0x12
        /*003e*/ 	.short	(.L_29 - .L_28)
	.align		4
.L_28:
        /*0040*/ 	.word	index@(_ZN7cutlass13device_kernelINS_4gemm6kernel13GemmUniversalIN4cute5tupleIJiiiiEEENS1_10collective13CollectiveMmaINS1_46MainloopSm100TmaUmmaWarpSpecializedBlockScaledILi4ELi2ELi2ENS5_IJNS4_1CILi4EEESB_NSA_ILi1EEEEEEEENS5_IJNSA_ILi128EEENSA_ILi64EEENSA_ILi256EEEEEENS5_IJNS_12float_e5m2_tENS_13float_ue8m0_tEEEENS5_IJNS5_IJlSC_lEEENS4_6LayoutINS5_IJNS5_IJNS5_IJNSA_ILi32EEESB_EEEiEEESQ_NS5_IJSC_iEEEEEENS5_IJNS5_IJNS5_IJNSA_ILi16EEESB_EEEiEEENS5_IJNS5_IJNSA_ILi0EEESC_EEENSA_ILi512EEEEEENS5_IJSW_iEEEEEEEEEEESL_S13_NS4_8TiledMMAINS4_8MMA_AtomIJNS4_21SM100_MMA_MXF8F6F4_SSISJ_SJ_fSK_Li128ELi64ELNS4_4UMMA5MajorE0ELS18_0ELNS17_7ScaleInE0ELS19_0EEEEEENSN_INS5_IJSC_SC_SC_EEENS5_IJSW_SW_SW_EEEEENS5_IJNS4_10UnderscoreES1F_S1F_EEEEENS5_IJNS4_23SM90_TMA_LOAD_MULTICASTES1I_EEENS5_IJNS4_14ComposedLayoutINS4_7SwizzleILi3ELi4ELi3EEENS4_18smem_ptr_flag_bitsILi8EEENSN_INS5_IJNSA_ILi8EEESF_EEENS5_IJSF_SC_EEEEEEENSN_INS5_IJNS5_IJNS5_IJSP_SC_EEENS5_IJSO_SC_EEEEEESC_NS5_IJSB_NSA_ILi2EEEEEEEEENS5_IJNS5_IJNS5_IJSU_SY_EEESX_EEESW_NS5_IJSC_SY_EEEEEEEEEEEvNS4_8identityES1J_S25_vS26_EENS_8epilogue10collective18CollectiveEpilogueINS28_23Sm100TmaWarpSpecializedILi3ELi2ELi16ELb1ELb0EEEJNS5_IJSG_SG_SH_EEENS5_IJNSN_ISG_SC_EENSN_INS5_IJST_S1X_EEENS5_IJSC_SO_EEEEEEEENS_10bfloat16_tESM_S2J_SM_NS28_6fusion15FusionCallbacksIS2C_NS2K_17LinearCombinationIS2J_fS2J_fLNS_15FloatRoundStyleE2EEES2D_S2I_JEEENS4_5SM1004TMEM4LOAD26SM100_TMEM_LOAD_32dp32b16xENS4_13SM90_TMA_LOADENS1K_INS1L_ILi1ELi4ELi3EEENS1N_ILi16EEENSN_INS5_IJS1P_ST_EEENS5_IJST_SC_EEEEEEENS4_39AutoVectorizingCopyWithAssumedAlignmentILi128EEENS4_14SM90_TMA_STOREES30_S32_S32_EEEvvEEEEvNT_6ParamsE)
        /*0044*/ 	.word	0x00000000
.L_29:


//--------------------- .nv.compat                --------------------------
	.section	.nv.compat,"",@"SHT_CUDA_COMPAT_INFO"
	.align	4
        /*0000*/ 	.byte	0x02, 0x09, 0x01, 0x00, 0x02, 0x02, 0x02, 0x00, 0x02, 0x05, 0x05, 0x00, 0x03, 0x07, 0x01, 0x01
        /*0010*/ 	.byte	0x02, 0x03, 0x01, 0x00, 0x02, 0x06, 0x01, 0x00, 0x04, 0x0b, 0x08, 0x00, 0x09, 0x00, 0x00, 0x00
        /*0020*/ 	.byte	0x00, 0x00, 0x00, 0x00


//--------------------- .nv.info._ZN7cutlass13device_kernelINS_4gemm6kernel13GemmUniversalIN4cute5tupleIJiiiiEEENS1_10collective13CollectiveMmaINS1_46MainloopSm100TmaUmmaWarpSpecializedBlockScaledILi4ELi2ELi2ENS5_IJNS4_1CILi4EEESB_NSA_ILi1EEEEEEEENS5_IJNSA_ILi128EEENSA_ILi64EEENSA_ILi256EEEEEENS5_IJNS_12float_e5m2_tENS_13float_ue8m0_tEEEENS5_IJNS5_IJlSC_lEEENS4_6LayoutINS5_IJNS5_IJNS5_IJNSA_ILi32EEESB_EEEiEEESQ_NS5_IJSC_iEEEEEENS5_IJNS5_IJNS5_IJNSA_ILi16EEESB_EEEiEEENS5_IJNS5_IJNSA_ILi0EEESC_EEENSA_ILi512EEEEEENS5_IJSW_iEEEEEEEEEEESL_S13_NS4_8TiledMMAINS4_8MMA_AtomIJNS4_21SM100_MMA_MXF8F6F4_SSISJ_SJ_fSK_Li128ELi64ELNS4_4UMMA5MajorE0ELS18_0ELNS17_7ScaleInE0ELS19_0EEEEEENSN_INS5_IJSC_SC_SC_EEENS5_IJSW_SW_SW_EEEEENS5_IJNS4_10UnderscoreES1F_S1F_EEEEENS5_IJNS4_23SM90_TMA_LOAD_MULTICASTES1I_EEENS5_IJNS4_14ComposedLayoutINS4_7SwizzleILi3ELi4ELi3EEENS4_18smem_ptr_flag_bitsILi8EEENSN_INS5_IJNSA_ILi8EEESF_EEENS5_IJSF_SC_EEEEEEENSN_INS5_IJNS5_IJNS5_IJSP_SC_EEENS5_IJSO_SC_EEEEEESC_NS5_IJSB_NSA_ILi2EEEEEEEEENS5_IJNS5_IJNS5_IJSU_SY_EEESX_EEESW_NS5_IJSC_SY_EEEEEEEEEEEvNS4_8identityES1J_S25_vS26_EENS_8epilogue10collective18CollectiveEpilogueINS28_23Sm100TmaWarpSpecializedILi3ELi2ELi16ELb1ELb0EEEJNS5_IJSG_SG_SH_EEENS5_IJNSN_ISG_SC_EENSN_INS5_IJST_S1X_EEENS5_IJSC_SO_EEEEEEEENS_10bfloat16_tESM_S2J_SM_NS28_6fusion15FusionCallbacksIS2C_NS2K_17LinearCombinationIS2J_fS2J_fLNS_15FloatRoundStyleE2EEES2D_S2I_JEEENS4_5SM1004TMEM4LOAD26SM100_TMEM_LOAD_32dp32b16xENS4_13SM90_TMA_LOADENS1K_INS1L_ILi1ELi4ELi3EEENS1N_ILi16EEENSN_INS5_IJS1P_ST_EEENS5_IJST_SC_EEEEEEENS4_39AutoVectorizingCopyWithAssumedAlignmentILi128EEENS4_14SM90_TMA_STOREES30_S32_S32_EEEvvEEEEvNT_6ParamsE --------------------------
	.section	.nv.info._ZN7cutlass13device_kernelINS_4gemm6kernel13GemmUniversalIN4cute5tupleIJiiiiEEENS1_10collective13CollectiveMmaINS1_46MainloopSm100TmaUmmaWarpSpecializedBlockScaledILi4ELi2ELi2ENS5_IJNS4_1CILi4EEESB_NSA_ILi1EEEEEEEENS5_IJNSA_ILi128EEENSA_ILi64EEENSA_ILi256EEEEEENS5_IJNS_12float_e5m2_tENS_13float_ue8m0_tEEEENS5_IJNS5_IJlSC_lEEENS4_6LayoutINS5_IJNS5_IJNS5_IJNSA_ILi32EEESB_EEEiEEESQ_NS5_IJSC_iEEEEEENS5_IJNS5_IJNS5_IJNSA_ILi16EEESB_EEEiEEENS5_IJNS5_IJNSA_ILi0EEESC_EEENSA_ILi512EEEEEENS5_IJSW_iEEEEEEEEEEESL_S13_NS4_8TiledMMAINS4_8MMA_AtomIJNS4_21SM100_MMA_MXF8F6F4_SSISJ_SJ_fSK_Li128ELi64ELNS4_4UMMA5MajorE0ELS18_0ELNS17_7ScaleInE0ELS19_0EEEEEENSN_INS5_IJSC_SC_SC_EEENS5_IJSW_SW_SW_EEEEENS5_IJNS4_10UnderscoreES1F_S1F_EEEEENS5_IJNS4_23SM90_TMA_LOAD_MULTICASTES1I_EEENS5_IJNS4_14ComposedLayoutINS4_7SwizzleILi3ELi4ELi3EEENS4_18smem_ptr_flag_bitsILi8EEENSN_INS5_IJNSA_ILi8EEESF_EEENS5_IJSF_SC_EEEEEEENSN_INS5_IJNS5_IJNS5_IJSP_SC_EEENS5_IJSO_SC_EEEEEESC_NS5_IJSB_NSA_ILi2EEEEEEEEENS5_IJNS5_IJNS5_IJSU_SY_EEESX_EEESW_NS5_IJSC_SY_EEEEEEEEEEEvNS4_8identityES1J_S25_vS26_EENS_8epilogue10collective18CollectiveEpilogueINS28_23Sm100TmaWarpSpecializedILi3ELi2ELi16ELb1ELb0EEEJNS5_IJSG_SG_SH_EEENS5_IJNSN_ISG_SC_EENSN_INS5_IJST_S1X_EEENS5_IJSC_SO_EEEEEEEENS_10bfloat16_tESM_S2J_SM_NS28_6fusion15FusionCallbacksIS2C_NS2K_17LinearCombinationIS2J_fS2J_fLNS_15FloatRoundStyleE2EEES2D_S2I_JEEENS4_5SM1004TMEM4LOAD26SM100_TMEM_LOAD_32dp32b16xENS4_13SM90_TMA_LOADENS1K_INS1L_ILi1ELi4ELi3EEENS1N_ILi16EEENSN_INS5_IJS1P_ST_EEENS5_IJST_SC_EEEEEEENS4_39AutoVectorizingCopyWithAssumedAlignmentILi128EEENS4_14SM90_TMA_STOREES30_S32_S32_EEEvvEEEEvNT_6ParamsE,"",@"SHT_CUDA_INFO"
	.sectionflags	@""
	.align	4


	//----- nvinfo : EIATTR_CUDA_API_VERSION
	.align		4
        /*0000*/ 	.byte	0x04, 0x37
        /*0002*/ 	.short	(.L_31 - .L_30)
.L_30:
        /*0004*/ 	.word	0x00000082


	//----- nvinfo : EIATTR_KPARAM_INFO
	.align		4
.L_31:
        /*0008*/ 	.byte	0x04, 0x17
        /*000a*/ 	.short	(.L_33 - .L_32)
.L_32:
        /*000c*/ 	.word	0x00000000
        /*0010*/ 	.short	0x0000
        /*0012*/ 	.short	0x0000
        /*0014*/ 	.byte	0x00, 0xf0, 0x01, 0x30


	//----- nvinfo : EIATTR_AT_ENTRY_FRAGMENTS
	.align		4
.L_33:
        /*0018*/ 	.byte	0x04, 0x4f
        /*001a*/ 	.short	(.L_35 - .L_34)


	//   ....[0]....
.L_34:
        /*001c*/ 	.word	0x00000006


	//----- nvinfo : EIATTR_RESERVED_SMEM_USED
	.align		4
.L_35:
        /*0020*/ 	.byte	0x01, 0x41
	.zero		2


	//----- nvinfo : EIATTR_SPARSE_MMA_MASK
	.align		4
        /*0024*/ 	.byte	0x03, 0x50
        /*0026*/ 	.short	0x0000


	//----- nvinfo : EIATTR_TCGEN05_1CTA_USED
	.align		4
        /*0028*/ 	.byte	0x01, 0x51
	.zero		2


	//----- nvinfo : EIATTR_MAXREG_COUNT
	.align		4
        /*002c*/ 	.byte	0x03, 0x1b
        /*002e*/ 	.short	0x00ff


	//----- nvinfo : EIATTR_NUM_BARRIERS
	.align		4
        /*0030*/ 	.byte	0x02, 0x4c
        /*0032*/ 	.byte	0x07
	.zero		1


	//----- nvinfo : EIATTR_EXTERNS
	.align		4
        /*0034*/ 	.byte	0x04, 0x0f
        /*0036*/ 	.short	(.L_37 - .L_36)


	//   ....[0]....
	.align		4
.L_36:
        /*0038*/ 	.word	index@(__assertfail)


	//----- nvinfo : EIATTR_MERCURY_ISA_VERSION
	.align		4
.L_37:
        /*003c*/ 	.byte	0x03, 0x5f
        /*003e*/ 	.short	0x0101


	//----- nvinfo : EIATTR_INT_WARP_WIDE_INSTR_OFFSETS
	.align		4
        /*0040*/ 	.byte	0x04, 0x31
        /*0042*/ 	.short	(.L_39 - .L_38)


	//   ....[0]....
.L_38:
        /*0044*/ 	.word	0x000053b0


	//   ....[1]....
        /*0048*/ 	.word	0x000053e0


	//   ....[2]....
        /*004c*/ 	.word	0x00005400


	//   ....[3]....
        /*0050*/ 	.word	0x00005fc0


	//   ....[4]....
        /*0054*/ 	.word	0x00006090


	//   ....[5]....
        /*0058*/ 	.word	0x00006100


	//   ....[6]....
        /*005c*/ 	.word	0x00006260


	//   ....[7]....
        /*0060*/ 	.word	0x00006330


	//   ....[8]....
        /*0064*/ 	.word	0x00006380


	//   ....[9]....
        /*0068*/ 	.word	0x000064d0


	//   ....[10]....
        /*006c*/ 	.word	0x00006580


	//   ....[11]....
        /*0070*/ 	.word	0x000065d0


	//   ....[12]....
        /*0074*/ 	.word	0x000066f0


	//   ....[13]....
        /*0078*/ 	.word	0x00006820


	//   ....[14]....
        /*007c*/ 	.word	0x00006860


	//----- nvinfo : EIATTR_COOP_GROUP_MASK_REGIDS
	.align		4
.L_39:
        /*0080*/ 	.byte	0x04, 0x29
        /*0082*/ 	.short	(.L_41 - .L_40)


	//   ....[0]....
.L_40:
        /*0084*/ 	.word	0xffffffff


	//   ....[1]....
        /*0088*/ 	.word	0xffffffff


	//   ....[2]....
        /*008c*/ 	.word	0xffffffff


	//   ....[3]....
        /*0090*/ 	.word	0xffffffff


	//   ....[4]....
        /*0094*/ 	.word	0xffffffff


	//   ....[5]....
        /*0098*/ 	.word	0xffffffff


	//   ....[6]....
        /*009c*/ 	.word	0xffffffff


	//   ....[7]....
        /*00a0*/ 	.word	0xffffffff


	//   ....[8]....
        /*00a4*/ 	.word	0xffffffff


	//   ....[9]....
        /*00a8*/ 	.word	0xffffffff


	//   ....[10]....
        /*00ac*/ 	.word	0xffffffff


	//   ....[11]....
        /*00b0*/ 	.word	0xffffffff


	//   ....[12]....
        /*00b4*/ 	.word	0xffffffff


	//   ....[13]....
        /*00b8*/ 	.word	0xffffffff


	//----- nvinfo : EIATTR_COOP_GROUP_INSTR_OFFSETS
	.align		4
.L_41:
        /*00bc*/ 	.byte	0x04, 0x28
        /*00be*/ 	.short	(.L_43 - .L_42)


	//   ....[0]....
.L_42:
        /*00c0*/ 	.word	0x00000080


	//   ....[1]....
        /*00c4*/ 	.word	0x00000540


	//   ....[2]....
        /*00c8*/ 	.word	0x000006f0


	//   ....[3]....
        /*00cc*/ 	.word	0x00000870


	//   ....[4]....
        /*00d0*/ 	.word	0x00000970


	//   ....[5]....
        /*00d4*/ 	.word	0x00000ae0


	//   ....[6]....
        /*00d8*/ 	.word	0x00000c40


	//   ....[7]....
        /*00dc*/ 	.word	0x00000e10


	//   ....[8]....
        /*00e0*/ 	.word	0x00002960


	//   ....[9]....
        /*00e4*/ 	.word	0x00003850


	//   ....[10]....
        /*00e8*/ 	.word	0x00003a60


	//   ....[11]....
        /*00ec*/ 	.word	0x00003a90


	//   ....[12]....
        /*00f0*/ 	.word	0x00005290


	//   ....[13]....
        /*00f4*/ 	.word	0x000054c0


	//----- nvinfo : EIATTR_VRC_CTA_INIT_COUNT
	.align		4
.L_43:
        /*00f8*/ 	.byte	0x02, 0x4a
        /*00fa*/ 	.byte	0x80
	.zero		1


	//----- nvinfo : EIATTR_SYSCALL_OFFSETS
	.align		4
        /*00fc*/ 	.byte	0x04, 0x46
        /*00fe*/ 	.short	(.L_45 - .L_44)


	//   ....[0]....
.L_44:
        /*0100*/ 	.word	0x00007570


	//   ....[1]....
        /*0104*/ 	.word	0x00007660


	//   ....[2]....
        /*0108*/ 	.word	0x00007ff0


	//   ....[3]....
        /*010c*/ 	.word	0x00008160


	//   ....[4]....
        /*0110*/ 	.word	0x00008f50


	//   ....[5]....
        /*0114*/ 	.word	0x000090c0


	//   ....[6]....
        /*0118*/ 	.word	0x00009f10


	//   ....[7]....
        /*011c*/ 	.word	0x0000a080


	//   ....[8]....
        /*0120*/ 	.word	0x0000ae70


	//   ....[9]....
        /*0124*/ 	.word	0x0000afe0


	//----- nvinfo : EIATTR_MBARRIER_INSTR_OFFSETS
	.align		4
.L_45:
        /*0128*/ 	.byte	0x04, 0x39
        /*012a*/ 	.short	(.L_47 - .L_46)


	//   ....[0]....
.L_46:
        /*012c*/ 	.word	0x00000660
        /*0130*/ 	.word	0x000000ff
        /*0134*/ 	.word	0x00000000
        /*0138*/ 	.short	0x0100
        /*013a*/ 	.byte	0x04
	.zero		1


	//   ....[1]....
        /*013c*/ 	.word	0x00000670
        /*0140*/ 	.word	0x000000ff
        /*0144*/ 	.word	0x00000020
        /*0148*/ 	.short	0x0100
        /*014a*/ 	.byte	0x04
	.zero		1


	//   ....[2]....
        /*014c*/ 	.word	0x00000680
        /*0150*/ 	.word	0x000000ff
        /*0154*/ 	.word	0x00000008
        /*0158*/ 	.short	0x0100
        /*015a*/ 	.byte	0x04
	.zero		1


	//   ....[3]....
        /*015c*/ 	.word	0x00000690
        /*0160*/ 	.word	0x000000ff
        /*0164*/ 	.word	0x00000028
        /*0168*/ 	.short	0x0100
        /*016a*/ 	.byte	0x04
	.zero		1


	//   ....[4]....
        /*016c*/ 	.word	0x000006a0
        /*0170*/ 	.word	0x000000ff
        /*0174*/ 	.word	0x00000010
        /*0178*/ 	.short	0x0100
        /*017a*/ 	.byte	0x04
	.zero		1


	//   ....[5]....
        /*017c*/ 	.word	0x000006b0
        /*0180*/ 	.word	0x000000ff
        /*0184*/ 	.word	0x00000030
        /*0188*/ 	.short	0x0100
        /*018a*/ 	.byte	0x04
	.zero		1


	//   ....[6]....
        /*018c*/ 	.word	0x000006c0
        /*0190*/ 	.word	0x000000ff
        /*0194*/ 	.word	0x00000018
        /*0198*/ 	.short	0x0100
        /*019a*/ 	.byte	0x04
	.zero		1


	//   ....[7]....
        /*019c*/ 	.word	0x000006d0
        /*01a0*/ 	.word	0x000000ff
        /*01a4*/ 	.word	0x00000038
        /*01a8*/ 	.short	0x0100
        /*01aa*/ 	.byte	0x04
	.zero		1


	//   ....[8]....
        /*01ac*/ 	.word	0x00000800
        /*01b0*/ 	.word	0x000000ff
        /*01b4*/ 	.word	0x00000040
        /*01b8*/ 	.short	0x0100
        /*01ba*/ 	.byte	0x04
	.zero		1


	//   ....[9]....
        /*01bc*/ 	.word	0x00000810
        /*01c0*/ 	.word	0x000000ff
        /*01c4*/ 	.word	0x00000058
        /*01c8*/ 	.short	0x0100
        /*01ca*/ 	.byte	0x04
	.zero		1


	//   ....[10]....
        /*01cc*/ 	.word	0x00000820
        /*01d0*/ 	.word	0x000000ff
        /*01d4*/ 	.word	0x00000048
        /*01d8*/ 	.short	0x0100
        /*01da*/ 	.byte	0x04
	.zero		1


	//   ....[11]....
        /*01dc*/ 	.word	0x00000830
        /*01e0*/ 	.word	0x000000ff
        /*01e4*/ 	.word	0x00000060
        /*01e8*/ 	.short	0x0100
        /*01ea*/ 	.byte	0x04
	.zero		1


	//   ....[12]....
        /*01ec*/ 	.word	0x00000840
        /*01f0*/ 	.word	0x000000ff
        /*01f4*/ 	.word	0x00000050
        /*01f8*/ 	.short	0x0100
        /*01fa*/ 	.byte	0x04
	.zero		1


	//   ....[13]....
        /*01fc*/ 	.word	0x00000850
        /*0200*/ 	.word	0x000000ff
        /*0204*/ 	.word	0x00000068
        /*0208*/ 	.short	0x0100
        /*020a*/ 	.byte	0x04
	.zero		1


	//   ....[14]....
        /*020c*/ 	.word	0x00000940
        /*0210*/ 	.word	0x000000ff
        /*0214*/ 	.word	0x00000070
        /*0218*/ 	.short	0x0100
        /*021a*/ 	.byte	0x06
	.zero		1


	//   ....[15]....
        /*021c*/ 	.word	0x00000950
        /*0220*/ 	.word	0x000000ff
        /*0224*/ 	.word	0x00000078
        /*0228*/ 	.short	0x0100
        /*022a*/ 	.byte	0x06
	.zero		1


	//   ....[16]....
        /*022c*/ 	.word	0x00000a90
        /*0230*/ 	.word	0x000000ff
        /*0234*/ 	.word	0x00000080
        /*0238*/ 	.short	0x0100
        /*023a*/ 	.byte	0x06
	.zero		1


	//   ....[17]....
        /*023c*/ 	.word	0x00000aa0
        /*0240*/ 	.word	0x000000ff
        /*0244*/ 	.word	0x00000090
        /*0248*/ 	.short	0x0100
        /*024a*/ 	.byte	0x06
	.zero		1


	//   ....[18]....
        /*024c*/ 	.word	0x00000ab0
        /*0250*/ 	.word	0x000000ff
        /*0254*/ 	.word	0x00000088
        /*0258*/ 	.short	0x0100
        /*025a*/ 	.byte	0x06
	.zero		1


	//   ....[19]....
        /*025c*/ 	.word	0x00000ac0
        /*0260*/ 	.word	0x000000ff
        /*0264*/ 	.word	0x00000098
        /*0268*/ 	.short	0x0100
        /*026a*/ 	.byte	0x06
	.zero		1


	//   ....[20]....
        /*026c*/ 	.word	0x00000bf0
        /*0270*/ 	.word	0x000000ff
        /*0274*/ 	.word	0x000000a0
        /*0278*/ 	.short	0x0100
        /*027a*/ 	.byte	0x04
	.zero		1


	//   ....[21]....
        /*027c*/ 	.word	0x00000c00
        /*0280*/ 	.word	0x000000ff
        /*0284*/ 	.word	0x000000b0
        /*0288*/ 	.short	0x0100
        /*028a*/ 	.byte	0x04
	.zero		1


	//   ....[22]....
        /*028c*/ 	.word	0x00000c10
        /*0290*/ 	.word	0x000000ff
        /*0294*/ 	.word	0x000000a8
        /*0298*/ 	.short	0x0100
        /*029a*/ 	.byte	0x04
	.zero		1


	//   ....[23]....
        /*029c*/ 	.word	0x00000c20
        /*02a0*/ 	.word	0x000000ff
        /*02a4*/ 	.word	0x000000b8
        /*02a8*/ 	.short	0x0100
        /*02aa*/ 	.byte	0x04
	.zero		1


	//   ....[24]....
        /*02ac*/ 	.word	0x00000d30
        /*02b0*/ 	.word	0x000000ff
        /*02b4*/ 	.word	0x000000c0
        /*02b8*/ 	.short	0x0100
        /*02ba*/ 	.byte	0x04
	.zero		1


	//   ....[25]....
        /*02bc*/ 	.word	0x00000d40
        /*02c0*/ 	.word	0x000000ff
        /*02c4*/ 	.word	0x000000d0
        /*02c8*/ 	.short	0x0100
        /*02ca*/ 	.byte	0x04
	.zero		1


	//   ....[26]....
        /*02cc*/ 	.word	0x00000d50
        /*02d0*/ 	.word	0x000000ff
        /*02d4*/ 	.word	0x000000c8
        /*02d8*/ 	.short	0x0100
        /*02da*/ 	.byte	0x04
	.zero		1


	//   ....[27]....
        /*02dc*/ 	.word	0x00000d60
        /*02e0*/ 	.word	0x000000ff
        /*02e4*/ 	.word	0x000000d8
        /*02e8*/ 	.short	0x0100
        /*02ea*/ 	.byte	0x04
	.zero		1


	//   ....[28]....
        /*02ec*/ 	.word	0x00001d10
        /*02f0*/ 	.word	0x00000000
        /*02f4*/ 	.word	0x000000d0
        /*02f8*/ 	.short	0x010a
        /*02fa*/ 	.byte	0xff
	.zero		1


	//   ....[29]....
        /*02fc*/ 	.word	0x00001d40
        /*0300*/ 	.word	0x00000000
        /*0304*/ 	.word	0x000000c0
        /*0308*/ 	.short	0x0101
        /*030a*/ 	.byte	0xff
	.zero		1


	//   ....[30]....
        /*030c*/ 	.word	0x00001e60
        /*0310*/ 	.word	0x000000ff
        /*0314*/ 	.word	0x00000020
        /*0318*/ 	.short	0x010a
        /*031a*/ 	.byte	0x04
	.zero		1


	//   ....[31]....
        /*031c*/ 	.word	0x00001ee0
        /*0320*/ 	.word	0x000000ff
        /*0324*/ 	.word	0x00000020
        /*0328*/ 	.short	0x010a
        /*032a*/ 	.byte	0x31
	.zero		1


	//   ....[32]....
        /*032c*/ 	.word	0x00002020
        /*0330*/ 	.word	0x000000ff
        /*0334*/ 	.word	0x00000020
        /*0338*/ 	.short	0x010a
        /*033a*/ 	.byte	0x04
	.zero		1


	//   ....[33]....
        /*033c*/ 	.word	0x000023e0
        /*0340*/ 	.word	0x000000ff
        /*0344*/ 	.word	0x00000078
        /*0348*/ 	.short	0x0101
        /*034a*/ 	.byte	0x0e
	.zero		1


	//   ....[34]....
        /*034c*/ 	.word	0x00002400
        /*0350*/ 	.word	0x000000ff
        /*0354*/ 	.word	0x00000020
        /*0358*/ 	.short	0x010a
        /*035a*/ 	.byte	0x04
	.zero		1


	//   ....[35]....
        /*035c*/ 	.word	0x00002480
        /*0360*/ 	.word	0x000000ff
        /*0364*/ 	.word	0x00000020
        /*0368*/ 	.short	0x010a
        /*036a*/ 	.byte	0x31
	.zero		1


	//   ....[36]....
        /*036c*/ 	.word	0x000025c0
        /*0370*/ 	.word	0x000000ff
        /*0374*/ 	.word	0x00000020
        /*0378*/ 	.short	0x010a
        /*037a*/ 	.byte	0x04
	.zero		1


	//   ....[37]....
        /*037c*/ 	.word	0x00002990
        /*0380*/ 	.word	0x00000003
        /*0384*/ 	.word	0x00000080
        /*0388*/ 	.short	0x010a
        /*038a*/ 	.byte	0xff
	.zero		1


	//   ....[38]....
        /*038c*/ 	.word	0x00002ae0
        /*0390*/ 	.word	0x00000000
        /*0394*/ 	.word	0x00000000
        /*0398*/ 	.short	0x0101
        /*039a*/ 	.byte	0xff
	.zero		1


	//   ....[39]....
        /*039c*/ 	.word	0x000030a0
        /*03a0*/ 	.word	0x000000ff
        /*03a4*/ 	.word	0x00000000
        /*03a8*/ 	.short	0x010a
        /*03aa*/ 	.byte	0x04
	.zero		1


	//   ....[40]....
        /*03ac*/ 	.word	0x00003130
        /*03b0*/ 	.word	0x000000ff
        /*03b4*/ 	.word	0x00000000
        /*03b8*/ 	.short	0x010a
        /*03ba*/ 	.byte	0x05
	.zero		1


	//   ....[41]....
        /*03bc*/ 	.word	0x000031c0
        /*03c0*/ 	.word	0x000000ff
        /*03c4*/ 	.word	0x00000000
        /*03c8*/ 	.short	0x010a
        /*03ca*/ 	.byte	0x05
	.zero		1


	//   ....[42]....
        /*03cc*/ 	.word	0x00003260
        /*03d0*/ 	.word	0x00000000
        /*03d4*/ 	.word	0x00000000
        /*03d8*/ 	.short	0x010a
        /*03da*/ 	.byte	0xff
	.zero		1


	//   ....[43]....
        /*03dc*/ 	.word	0x000033a0
        /*03e0*/ 	.word	0x00000000
        /*03e4*/ 	.word	0x000000c0
        /*03e8*/ 	.short	0x010a
        /*03ea*/ 	.byte	0xff
	.zero		1


	//   ....[44]....
        /*03ec*/ 	.word	0x00003410
        /*03f0*/ 	.word	0x00000000
        /*03f4*/ 	.word	0x00000000
        /*03f8*/ 	.short	0x0101
        /*03fa*/ 	.byte	0xff
	.zero		1


	//   ....[45]....
        /*03fc*/ 	.word	0x00003430
        /*0400*/ 	.word	0x000000ff
        /*0404*/ 	.word	0x00000090
        /*0408*/ 	.short	0x010a
        /*040a*/ 	.byte	0x04
	.zero		1


	//   ....[46]....
        /*040c*/ 	.word	0x00003550
        /*0410*/ 	.word	0x00000000
        /*0414*/ 	.word	0x00000080
        /*0418*/ 	.short	0x010a
        /*041a*/ 	.byte	0xff
	.zero		1


	//   ....[47]....
        /*041c*/ 	.word	0x00003650
        /*0420*/ 	.word	0x00000000
        /*0424*/ 	.word	0x00000000
        /*0428*/ 	.short	0x0101
        /*042a*/ 	.byte	0xff
	.zero		1


	//   ....[48]....
        /*042c*/ 	.word	0x000036e0
        /*0430*/ 	.word	0x000000ff
        /*0434*/ 	.word	0x00000090
        /*0438*/ 	.short	0x0106
        /*043a*/ 	.byte	0x04
	.zero		1


	//   ....[49]....
        /*043c*/ 	.word	0x00003700
        /*0440*/ 	.word	0x000000ff
        /*0444*/ 	.word	0x00000090
        /*0448*/ 	.short	0x010a
        /*044a*/ 	.byte	0x04
	.zero		1


	//   ....[50]....
        /*044c*/ 	.word	0x00003790
        /*0450*/ 	.word	0x000000ff
        /*0454*/ 	.word	0x00000090
        /*0458*/ 	.short	0x0106
        /*045a*/ 	.byte	0x07
	.zero		1


	//   ....[51]....
        /*045c*/ 	.word	0x000037d0
        /*0460*/ 	.word	0x00000000
        /*0464*/ 	.word	0x00000090
        /*0468*/ 	.short	0x010a
        /*046a*/ 	.byte	0xff
	.zero		1


	//   ....[52]....
        /*046c*/ 	.word	0x00004030
        /*0470*/ 	.word	0x00000002
        /*0474*/ 	.word	0x00000080
        /*0478*/ 	.short	0x010a
        /*047a*/ 	.byte	0xff
	.zero		1


	//   ....[53]....
        /*047c*/ 	.word	0x00004160
        /*0480*/ 	.word	0x00000000
        /*0484*/ 	.word	0x00000000
        /*0488*/ 	.short	0x0101
        /*048a*/ 	.byte	0xff
	.zero		1


	//   ....[54]....
        /*048c*/ 	.word	0x00004720
        /*0490*/ 	.word	0x000000ff
        /*0494*/ 	.word	0x00000000
        /*0498*/ 	.short	0x010a
        /*049a*/ 	.byte	0x04
	.zero		1


	//   ....[55]....
        /*049c*/ 	.word	0x00004770
        /*04a0*/ 	.word	0x000000ff
        /*04a4*/ 	.word	0x000000b0
        /*04a8*/ 	.short	0x010a
        /*04aa*/ 	.byte	0x07
	.zero		1


	//   ....[56]....
        /*04ac*/ 	.word	0x00004bb0
        /*04b0*/ 	.word	0x000000ff
        /*04b4*/ 	.word	0x00000000
        /*04b8*/ 	.short	0x010a
        /*04ba*/ 	.byte	0x07
	.zero		1


	//   ....[57]....
        /*04bc*/ 	.word	0x00004ce0
        /*04c0*/ 	.word	0x000000ff
        /*04c4*/ 	.word	0x00000000
        /*04c8*/ 	.short	0x010a
        /*04ca*/ 	.byte	0x04
	.zero		1


	//   ....[58]....
        /*04cc*/ 	.word	0x000051d0
        /*04d0*/ 	.word	0x000000ff
        /*04d4*/ 	.word	0x00000000
        /*04d8*/ 	.short	0x010a
        /*04da*/ 	.byte	0x04
	.zero		1


	//   ....[59]....
        /*04dc*/ 	.word	0x00005270
        /*04e0*/ 	.word	0x000000ff
        /*04e4*/ 	.word	0x00000000
        /*04e8*/ 	.short	0x010a
        /*04ea*/ 	.byte	0x04
	.zero		1


	//   ....[60]....
        /*04ec*/ 	.word	0x00005710
        /*04f0*/ 	.word	0x0000000c
        /*04f4*/ 	.word	0x00000080
        /*04f8*/ 	.short	0x010a
        /*04fa*/ 	.byte	0xff
	.zero		1


	//   ....[61]....
        /*04fc*/ 	.word	0x00005880
        /*0500*/ 	.word	0x00000000
        /*0504*/ 	.word	0x00000000
        /*0508*/ 	.short	0x0101
        /*050a*/ 	.byte	0xff
	.zero		1


	//   ....[62]....
        /*050c*/ 	.word	0x00005d00
        /*0510*/ 	.word	0x000000ff
        /*0514*/ 	.word	0x00000078
        /*0518*/ 	.short	0x010a
        /*051a*/ 	.byte	0x1d
	.zero		1


	//   ....[63]....
        /*051c*/ 	.word	0x00005ec0
        /*0520*/ 	.word	0x000000ff
        /*0524*/ 	.word	0x00000058
        /*0528*/ 	.short	0x010a
        /*052a*/ 	.byte	0x04
	.zero		1


	//   ....[64]....
        /*052c*/ 	.word	0x00006120
        /*0530*/ 	.word	0x000000ff
        /*0534*/ 	.word	0x00000040
        /*0538*/ 	.short	0x010b
        /*053a*/ 	.byte	0x04
	.zero		1


	//   ....[65]....
        /*053c*/ 	.word	0x00006130
        /*0540*/ 	.word	0x000000ff
        /*0544*/ 	.word	0x00000000
        /*0548*/ 	.short	0x0101
        /*054a*/ 	.byte	0x06
	.zero		1


	//   ....[66]....
        /*054c*/ 	.word	0x00006140
        /*0550*/ 	.word	0x000000ff
        /*0554*/ 	.word	0x00000058
        /*0558*/ 	.short	0x010a
        /*055a*/ 	.byte	0x07
	.zero		1


	//   ....[67]....
        /*055c*/ 	.word	0x000063a0
        /*0560*/ 	.word	0x000000ff
        /*0564*/ 	.word	0x00000040
        /*0568*/ 	.short	0x010b
        /*056a*/ 	.byte	0x07
	.zero		1


	//   ....[68]....
        /*056c*/ 	.word	0x000063b0
        /*0570*/ 	.word	0x000000ff
        /*0574*/ 	.word	0x00000000
        /*0578*/ 	.short	0x0101
        /*057a*/ 	.byte	0x04
	.zero		1


	//   ....[69]....
        /*057c*/ 	.word	0x000063c0
        /*0580*/ 	.word	0x000000ff
        /*0584*/ 	.word	0x00000058
        /*0588*/ 	.short	0x010a
        /*058a*/ 	.byte	0x05
	.zero		1


	//   ....[70]....
        /*058c*/ 	.word	0x00006610
        /*0590*/ 	.word	0x000000ff
        /*0594*/ 	.word	0x00000040
        /*0598*/ 	.short	0x010b
        /*059a*/ 	.byte	0x05
	.zero		1


	//   ....[71]....
        /*059c*/ 	.word	0x00006620
        /*05a0*/ 	.word	0x000000ff
        /*05a4*/ 	.word	0x00000000
        /*05a8*/ 	.short	0x0101
        /*05aa*/ 	.byte	0x06
	.zero		1


	//   ....[72]....
        /*05ac*/ 	.word	0x00006630
        /*05b0*/ 	.word	0x000000ff
        /*05b4*/ 	.word	0x00000058
        /*05b8*/ 	.short	0x010a
        /*05ba*/ 	.byte	0x04
	.zero		1


	//   ....[73]....
        /*05bc*/ 	.word	0x00006880
        /*05c0*/ 	.word	0x000000ff
        /*05c4*/ 	.word	0x00000040
        /*05c8*/ 	.short	0x010b
        /*05ca*/ 	.byte	0x04
	.zero		1


	//   ....[74]....
        /*05cc*/ 	.word	0x000068c0
        /*05d0*/ 	.word	0x000000ff
        /*05d4*/ 	.word	0x00000000
        /*05d8*/ 	.short	0x0101
        /*05da*/ 	.byte	0x05
	.zero		1


	//   ....[75]....
        /*05dc*/ 	.word	0x00006950
        /*05e0*/ 	.word	0x000000ff
        /*05e4*/ 	.word	0x00000000
        /*05e8*/ 	.short	0x010a
        /*05ea*/ 	.byte	0x04
	.zero		1


	//   ....[76]....
        /*05ec*/ 	.word	0x000069e0
        /*05f0*/ 	.word	0x000000ff
        /*05f4*/ 	.word	0x00000000
        /*05f8*/ 	.short	0x010a
        /*05fa*/ 	.byte	0x05
	.zero		1


	//   ....[77]....
        /*05fc*/ 	.word	0x00006a80
        /*0600*/ 	.word	0x00000000
        /*0604*/ 	.word	0x00000000
        /*0608*/ 	.short	0x010a
        /*060a*/ 	.byte	0xff
	.zero		1


	//   ....[78]....
        /*060c*/ 	.word	0x00006dd0
        /*0610*/ 	.word	0x00000000
        /*0614*/ 	.word	0x00000080
        /*0618*/ 	.short	0x010a
        /*061a*/ 	.byte	0xff
	.zero		1


	//   ....[79]....
        /*061c*/ 	.word	0x00006ea0
        /*0620*/ 	.word	0x00000000
        /*0624*/ 	.word	0x00000000
        /*0628*/ 	.short	0x0101
        /*062a*/ 	.byte	0xff
	.zero		1


	//   ....[80]....
        /*062c*/ 	.word	0x00007b10
        /*0630*/ 	.word	0x00000000
        /*0634*/ 	.word	0x00000040
        /*0638*/ 	.short	0x010a
        /*063a*/ 	.byte	0xff
	.zero		1


	//   ....[81]....
        /*063c*/ 	.word	0x00007b70
        /*0640*/ 	.word	0x0000006b
        /*0644*/ 	.word	0x000000a0
        /*0648*/ 	.short	0x010a
        /*064a*/ 	.byte	0xff
	.zero		1


	//   ....[82]....
        /*064c*/ 	.word	0x00007c60
        /*0650*/ 	.word	0x00000000
        /*0654*/ 	.word	0x00000040
        /*0658*/ 	.short	0x010a
        /*065a*/ 	.byte	0xff
	.zero		1


	//   ....[83]....
        /*065c*/ 	.word	0x00007d80
        /*0660*/ 	.word	0x0000006b
        /*0664*/ 	.word	0x000000a0
        /*0668*/ 	.short	0x010a
        /*066a*/ 	.byte	0xff
	.zero		1


	//   ....[84]....
        /*066c*/ 	.word	0x00008c00
        /*0670*/ 	.word	0x00000000
        /*0674*/ 	.word	0x00000000
        /*0678*/ 	.short	0x0101
        /*067a*/ 	.byte	0xff
	.zero		1


	//   ....[85]....
        /*067c*/ 	.word	0x00008c20
        /*0680*/ 	.word	0x00000002
        /*0684*/ 	.word	0x00000040
        /*0688*/ 	.short	0x010a
        /*068a*/ 	.byte	0xff
	.zero		1


	//   ....[86]....
        /*068c*/ 	.word	0x00008ce0
        /*0690*/ 	.word	0x00000002
        /*0694*/ 	.word	0x00000040
        /*0698*/ 	.short	0x010a
        /*069a*/ 	.byte	0xff
	.zero		1


	//   ....[87]....
        /*069c*/ 	.word	0x00009bd0
        /*06a0*/ 	.word	0x00000002
        /*06a4*/ 	.word	0x00000000
        /*06a8*/ 	.short	0x0101
        /*06aa*/ 	.byte	0xff
	.zero		1


	//   ....[88]....
        /*06ac*/ 	.word	0x00009bf0
        /*06b0*/ 	.word	0x00000015
        /*06b4*/ 	.word	0x00000040
        /*06b8*/ 	.short	0x010a
        /*06ba*/ 	.byte	0xff
	.zero		1


	//   ....[89]....
        /*06bc*/ 	.word	0x00009cb0
        /*06c0*/ 	.word	0x00000015
        /*06c4*/ 	.word	0x00000040
        /*06c8*/ 	.short	0x010a
        /*06ca*/ 	.byte	0xff
	.zero		1


	//   ....[90]....
        /*06cc*/ 	.word	0x0000ab80
        /*06d0*/ 	.word	0x00000003
        /*06d4*/ 	.word	0x00000000
        /*06d8*/ 	.short	0x0101
        /*06da*/ 	.byte	0xff
	.zero		1


	//   ....[91]....
        /*06dc*/ 	.word	0x0000aba0
        /*06e0*/ 	.word	0x00000000
        /*06e4*/ 	.word	0x00000040
        /*06e8*/ 	.short	0x010a
        /*06ea*/ 	.byte	0xff
	.zero		1


	//   ....[92]....
        /*06ec*/ 	.word	0x0000ac50
        /*06f0*/ 	.word	0x00000000
        /*06f4*/ 	.word	0x00000040
        /*06f8*/ 	.short	0x010a
        /*06fa*/ 	.byte	0xff
	.zero		1


	//   ....[93]....
        /*06fc*/ 	.word	0x0000b500
        /*0700*/ 	.word	0x000000ff
        /*0704*/ 	.word	0x00000000
        /*0708*/ 	.short	0x0101
        /*070a*/ 	.byte	0x04
	.zero		1


	//   ....[94]....
        /*070c*/ 	.word	0x0000bb70
        /*0710*/ 	.word	0x00000000
        /*0714*/ 	.word	0x00000000
        /*0718*/ 	.short	0x0101
        /*071a*/ 	.byte	0xff
	.zero		1


	//   ....[95]....
        /*071c*/ 	.word	0x0000be40
        /*0720*/ 	.word	0x000000ff
        /*0724*/ 	.word	0x00000000
        /*0728*/ 	.short	0x0101
        /*072a*/ 	.byte	0x06
	.zero		1


	//   ....[96]....
        /*072c*/ 	.word	0x0000be60
        /*0730*/ 	.word	0x00000000
        /*0734*/ 	.word	0x000000d0
        /*0738*/ 	.short	0x010a
        /*073a*/ 	.byte	0xff
	.zero		1


	//   ....[97]....
        /*073c*/ 	.word	0x0000bec0
        /*0740*/ 	.word	0x00000000
        /*0744*/ 	.word	0x00000020
        /*0748*/ 	.short	0x010a
        /*074a*/ 	.byte	0xff
	.zero		1


	//   ....[98]....
        /*074c*/ 	.word	0x0000bf20
        /*0750*/ 	.word	0x00000000
        /*0754*/ 	.word	0x00000020
        /*0758*/ 	.short	0x010a
        /*075a*/ 	.byte	0xff
	.zero		1


	//   ....[99]....
        /*075c*/ 	.word	0x0000bf70
        /*0760*/ 	.word	0x00000003
        /*0764*/ 	.word	0x00000080
        /*0768*/ 	.short	0x010a
        /*076a*/ 	.byte	0xff
	.zero		1


	//   ....[100]....
        /*076c*/ 	.word	0x0000bfd0
        /*0770*/ 	.word	0x00000000
        /*0774*/ 	.word	0x00000000
        /*0778*/ 	.short	0x010a
        /*077a*/ 	.byte	0xff
	.zero		1


	//   ....[101]....
        /*077c*/ 	.word	0x0000c030
        /*0780*/ 	.word	0x00000000
        /*0784*/ 	.word	0x00000000
        /*0788*/ 	.short	0x010a
        /*078a*/ 	.byte	0xff
	.zero		1


	//   ....[102]....
        /*078c*/ 	.word	0x0000c090
        /*0790*/ 	.word	0x00000000
        /*0794*/ 	.word	0x00000000
        /*0798*/ 	.short	0x010a
        /*079a*/ 	.byte	0xff
	.zero		1


	//   ....[103]....
        /*079c*/ 	.word	0x0000c0e0
        /*07a0*/ 	.word	0x00000000
        /*07a4*/ 	.word	0x000000c0
        /*07a8*/ 	.short	0x010a
        /*07aa*/ 	.byte	0xff
	.zero		1


	//   ....[104]....
        /*07ac*/ 	.word	0x0000c140
        /*07b0*/ 	.word	0x00000000
        /*07b4*/ 	.word	0x00000090
        /*07b8*/ 	.short	0x010a
        /*07ba*/ 	.byte	0xff
	.zero		1


	//   ....[105]....
        /*07bc*/ 	.word	0x0000c190
        /*07c0*/ 	.word	0x00000000
        /*07c4*/ 	.word	0x00000080
        /*07c8*/ 	.short	0x010a
        /*07ca*/ 	.byte	0xff
	.zero		1


	//   ....[106]....
        /*07cc*/ 	.word	0x0000c1f0
        /*07d0*/ 	.word	0x00000000
        /*07d4*/ 	.word	0x00000090
        /*07d8*/ 	.short	0x010a
        /*07da*/ 	.byte	0xff
	.zero		1


	//   ....[107]....
        /*07dc*/ 	.word	0x0000c240
        /*07e0*/ 	.word	0x00000002
        /*07e4*/ 	.word	0x00000080
        /*07e8*/ 	.short	0x010a
        /*07ea*/ 	.byte	0xff
	.zero		1


	//   ....[108]....
        /*07ec*/ 	.word	0x0000c2b0
        /*07f0*/ 	.word	0x00000004
        /*07f4*/ 	.word	0x000000b0
        /*07f8*/ 	.short	0x010a
        /*07fa*/ 	.byte	0xff
	.zero		1


	//   ....[109]....
        /*07fc*/ 	.word	0x0000c310
        /*0800*/ 	.word	0x00000004
        /*0804*/ 	.word	0x00000000
        /*0808*/ 	.short	0x010a
        /*080a*/ 	.byte	0xff
	.zero		1


	//   ....[110]....
        /*080c*/ 	.word	0x0000c370
        /*0810*/ 	.word	0x00000000
        /*0814*/ 	.word	0x00000000
        /*0818*/ 	.short	0x010a
        /*081a*/ 	.byte	0xff
	.zero		1


	//   ....[111]....
        /*081c*/ 	.word	0x0000c3d0
        /*0820*/ 	.word	0x00000000
        /*0824*/ 	.word	0x00000000
        /*0828*/ 	.short	0x010a
        /*082a*/ 	.byte	0xff
	.zero		1


	//   ....[112]....
        /*082c*/ 	.word	0x0000c420
        /*0830*/ 	.word	0x0000000c
        /*0834*/ 	.word	0x00000080
        /*0838*/ 	.short	0x010a
        /*083a*/ 	.byte	0xff
	.zero		1


	//   ....[113]....
        /*083c*/ 	.word	0x0000c480
        /*0840*/ 	.word	0x00000000
        /*0844*/ 	.word	0x00000078
        /*0848*/ 	.short	0x010a
        /*084a*/ 	.byte	0xff
	.zero		1


	//   ....[114]....
        /*084c*/ 	.word	0x0000c4e0
        /*0850*/ 	.word	0x00000000
        /*0854*/ 	.word	0x00000058
        /*0858*/ 	.short	0x010a
        /*085a*/ 	.byte	0xff
	.zero		1


	//   ....[115]....
        /*085c*/ 	.word	0x0000c540
        /*0860*/ 	.word	0x00000000
        /*0864*/ 	.word	0x00000058
        /*0868*/ 	.short	0x010a
        /*086a*/ 	.byte	0xff
	.zero		1


	//   ....[116]....
        /*086c*/ 	.word	0x0000c5a0
        /*0870*/ 	.word	0x00000000
        /*0874*/ 	.word	0x00000058
        /*0878*/ 	.short	0x010a
        /*087a*/ 	.byte	0xff
	.zero		1


	//   ....[117]....
        /*087c*/ 	.word	0x0000c600
        /*0880*/ 	.word	0x00000000
        /*0884*/ 	.word	0x00000058
        /*0888*/ 	.short	0x010a
        /*088a*/ 	.byte	0xff
	.zero		1


	//   ....[118]....
        /*088c*/ 	.word	0x0000c660
        /*0890*/ 	.word	0x00000000
        /*0894*/ 	.word	0x00000000
        /*0898*/ 	.short	0x010a
        /*089a*/ 	.byte	0xff
	.zero		1


	//   ....[119]....
        /*089c*/ 	.word	0x0000c6c0
        /*08a0*/ 	.word	0x00000000
        /*08a4*/ 	.word	0x00000000
        /*08a8*/ 	.short	0x010a
        /*08aa*/ 	.byte	0xff
	.zero		1


	//   ....[120]....
        /*08ac*/ 	.word	0x0000c710
        /*08b0*/ 	.word	0x00000000
        /*08b4*/ 	.word	0x00000080
        /*08b8*/ 	.short	0x010a
        /*08ba*/ 	.byte	0xff
	.zero		1


	//   ....[121]....
        /*08bc*/ 	.word	0x0000c760
        /*08c0*/ 	.word	0x00000000
        /*08c4*/ 	.word	0x00000040
        /*08c8*/ 	.short	0x010a
        /*08ca*/ 	.byte	0xff
	.zero		1


	//   ....[122]....
        /*08cc*/ 	.word	0x0000c7b0
        /*08d0*/ 	.word	0x0000006b
        /*08d4*/ 	.word	0x000000a0
        /*08d8*/ 	.short	0x010a
        /*08da*/ 	.byte	0xff
	.zero		1


	//   ....[123]....
        /*08dc*/ 	.word	0x0000c800
        /*08e0*/ 	.word	0x00000002
        /*08e4*/ 	.word	0x00000040
        /*08e8*/ 	.short	0x010a
        /*08ea*/ 	.byte	0xff
	.zero		1


	//   ....[124]....
        /*08ec*/ 	.word	0x0000c850
        /*08f0*/ 	.word	0x00000015
        /*08f4*/ 	.word	0x00000040
        /*08f8*/ 	.short	0x010a
        /*08fa*/ 	.byte	0xff
	.zero		1


	//   ....[125]....
        /*08fc*/ 	.word	0x0000c8a0
        /*0900*/ 	.word	0x00000000
        /*0904*/ 	.word	0x00000040
        /*0908*/ 	.short	0x010a
        /*090a*/ 	.byte	0xff
	.zero		1


	//----- nvinfo : EIATTR_NUM_MBARRIERS
	.align		4
.L_47:
        /*090c*/ 	.byte	0x03, 0x38
        /*090e*/ 	.short	0x001c


	//----- nvinfo : EIATTR_EXIT_INSTR_OFFSETS
	.align		4
        /*0910*/ 	.byte	0x04, 0x1c
        /*0912*/ 	.short	(.L_49 - .L_48)


	//   ....[0]....
.L_48:
        /*0914*/ 	.word	0x00003290


	//   ....[1]....
        /*0918*/ 	.word	0x000037a0


	//   ....[2]....
        /*091c*/ 	.word	0x00003800


	//   ....[3]....
        /*0920*/ 	.word	0x000054d0


	//   ....[4]....
        /*0924*/ 	.word	0x00006ab0


	//   ....[5]....
        /*0928*/ 	.word	0x00006af0


	//   ....[6]....
        /*092c*/ 	.word	0x0000bd30


	//   ....[7]....
        /*0930*/ 	.word	0x0000bda0


	//   ....[8]....
        /*0934*/ 	.word	0x0000bdd0


	//   ....[9]....
        /*0938*/ 	.word	0x0000be50


	//----- nvinfo : EIATTR_MAX_THREADS
	.align		4
.L_49:
        /*093c*/ 	.byte	0x04, 0x05
        /*093e*/ 	.short	(.L_51 - .L_50)
.L_50:
        /*0940*/ 	.word	0x00000100
        /*0944*/ 	.word	0x00000001
        /*0948*/ 	.word	0x00000001


	//----- nvinfo : EIATTR_CRS_STACK_SIZE
	.align		4
.L_51:
        /*094c*/ 	.byte	0x04, 0x1e
        /*094e*/ 	.short	(.L_53 - .L_52)
.L_52:
        /*0950*/ 	.word	0x00000000


	//----- nvinfo : EIATTR_CBANK_PARAM_SIZE
	.align		4
.L_53:
        /*0954*/ 	.byte	0x03, 0x19
        /*0956*/ 	.short	0x0c00


	//----- nvinfo : EIATTR_PARAM_CBANK
	.align		4
        /*0958*/ 	.byte	0x04, 0x0a
        /*095a*/ 	.short	(.L_55 - .L_54)
	.align		4
.L_54:
        /*095c*/ 	.word	index@(.nv.constant0._ZN7cutlass13device_kernelINS_4gemm6kernel13GemmUniversalIN4cute5tupleIJiiiiEEENS1_10collective13CollectiveMmaINS1_46MainloopSm100TmaUmmaWarpSpecializedBlockScaledILi4ELi2ELi2ENS5_IJNS4_1CILi4EEESB_NSA_ILi1EEEEEEEENS5_IJNSA_ILi128EEENSA_ILi64EEENSA_ILi256EEEEEENS5_IJNS_12float_e5m2_tENS_13float_ue8m0_tEEEENS5_IJNS5_IJlSC_lEEENS4_6LayoutINS5_IJNS5_IJNS5_IJNSA_ILi32EEESB_EEEiEEESQ_NS5_IJSC_iEEEEEENS5_IJNS5_IJNS5_IJNSA_ILi16EEESB_EEEiEEENS5_IJNS5_IJNSA_ILi0EEESC_EEENSA_ILi512EEEEEENS5_IJSW_iEEEEEEEEEEESL_S13_NS4_8TiledMMAINS4_8MMA_AtomIJNS4_21SM100_MMA_MXF8F6F4_SSISJ_SJ_fSK_Li128ELi64ELNS4_4UMMA5MajorE0ELS18_0ELNS17_7ScaleInE0ELS19_0EEEEEENSN_INS5_IJSC_SC_SC_EEENS5_IJSW_SW_SW_EEEEENS5_IJNS4_10UnderscoreES1F_S1F_EEEEENS5_IJNS4_23SM90_TMA_LOAD_MULTICASTES1I_EEENS5_IJNS4_14ComposedLayoutINS4_7SwizzleILi3ELi4ELi3EEENS4_18smem_ptr_flag_bitsILi8EEENSN_INS5_IJNSA_ILi8EEESF_EEENS5_IJSF_SC_EEEEEEENSN_INS5_IJNS5_IJNS5_IJSP_SC_EEENS5_IJSO_SC_EEEEEESC_NS5_IJSB_NSA_ILi2EEEEEEEEENS5_IJNS5_IJNS5_IJSU_SY_EEESX_EEESW_NS5_IJSC_SY_EEEEEEEEEEEvNS4_8identityES1J_S25_vS26_EENS_8epilogue10collective18CollectiveEpilogueINS28_23Sm100TmaWarpSpecializedILi3ELi2ELi16ELb1ELb0EEEJNS5_IJSG_SG_SH_EEENS5_IJNSN_ISG_SC_EENSN_INS5_IJST_S1X_EEENS5_IJSC_SO_EEEEEEEENS_10bfloat16_tESM_S2J_SM_NS28_6fusion15FusionCallbacksIS2C_NS2K_17LinearCombinationIS2J_fS2J_fLNS_15FloatRoundStyleE2EEES2D_S2I_JEEENS4_5SM1004TMEM4LOAD26SM100_TMEM_LOAD_32dp32b16xENS4_13SM90_TMA_LOADENS1K_INS1L_ILi1ELi4ELi3EEENS1N_ILi16EEENSN_INS5_IJS1P_ST_EEENS5_IJST_SC_EEEEEEENS4_39AutoVectorizingCopyWithAssumedAlignmentILi128EEENS4_14SM90_TMA_STOREES30_S32_S32_EEEvvEEEEvNT_6ParamsE)
        /*0960*/ 	.short	0x0380
        /*0962*/ 	.short	0x0c00


	//----- nvinfo : EIATTR_SW_WAR
	.align		4
.L_55:
        /*0964*/ 	.byte	0x04, 0x36
        /*0966*/ 	.short	(.L_57 - .L_56)
.L_56:
        /*0968*/ 	.word	0x00000008
.L_57:


//--------------------- .nv.callgraph             --------------------------
	.section	.nv.callgraph,"",@"SHT_CUDA_CALLGRAPH"
	.align	4
	.sectionentsize	8
	.align		4
        /*0000*/ 	.word	0x00000000
	.align		4
        /*0004*/ 	.word	0xffffffff
	.align		4
        /*0008*/ 	.word	index@(_ZN7cutlass13device_kernelINS_4gemm6kernel13GemmUniversalIN4cute5tupleIJiiiiEEENS1_10collective13CollectiveMmaINS1_46MainloopSm100TmaUmmaWarpSpecializedBlockScaledILi4ELi2ELi2ENS5_IJNS4_1CILi4EEESB_NSA_ILi1EEEEEEEENS5_IJNSA_ILi128EEENSA_ILi64EEENSA_ILi256EEEEEENS5_IJNS_12float_e5m2_tENS_13float_ue8m0_tEEEENS5_IJNS5_IJlSC_lEEENS4_6LayoutINS5_IJNS5_IJNS5_IJNSA_ILi32EEESB_EEEiEEESQ_NS5_IJSC_iEEEEEENS5_IJNS5_IJNS5_IJNSA_ILi16EEESB_EEEiEEENS5_IJNS5_IJNSA_ILi0EEESC_EEENSA_ILi512EEEEEENS5_IJSW_iEEEEEEEEEEESL_S13_NS4_8TiledMMAINS4_8MMA_AtomIJNS4_21SM100_MMA_MXF8F6F4_SSISJ_SJ_fSK_Li128ELi64ELNS4_4UMMA5MajorE0ELS18_0ELNS17_7ScaleInE0ELS19_0EEEEEENSN_INS5_IJSC_SC_SC_EEENS5_IJSW_SW_SW_EEEEENS5_IJNS4_10UnderscoreES1F_S1F_EEEEENS5_IJNS4_23SM90_TMA_LOAD_MULTICASTES1I_EEENS5_IJNS4_14ComposedLayoutINS4_7SwizzleILi3ELi4ELi3EEENS4_18smem_ptr_flag_bitsILi8EEENSN_INS5_IJNSA_ILi8EEESF_EEENS5_IJSF_SC_EEEEEEENSN_INS5_IJNS5_IJNS5_IJSP_SC_EEENS5_IJSO_SC_EEEEEESC_NS5_IJSB_NSA_ILi2EEEEEEEEENS5_IJNS5_IJNS5_IJSU_SY_EEESX_EEESW_NS5_IJSC_SY_EEEEEEEEEEEvNS4_8identityES1J_S25_vS26_EENS_8epilogue10collective18CollectiveEpilogueINS28_23Sm100TmaWarpSpecializedILi3ELi2ELi16ELb1ELb0EEEJNS5_IJSG_SG_SH_EEENS5_IJNSN_ISG_SC_EENSN_INS5_IJST_S1X_EEENS5_IJSC_SO_EEEEEEEENS_10bfloat16_tESM_S2J_SM_NS28_6fusion15FusionCallbacksIS2C_NS2K_17LinearCombinationIS2J_fS2J_fLNS_15FloatRoundStyleE2EEES2D_S2I_JEEENS4_5SM1004TMEM4LOAD26SM100_TMEM_LOAD_32dp32b16xENS4_13SM90_TMA_LOADENS1K_INS1L_ILi1ELi4ELi3EEENS1N_ILi16EEENSN_INS5_IJS1P_ST_EEENS5_IJST_SC_EEEEEEENS4_39AutoVectorizingCopyWithAssumedAlignmentILi128EEENS4_14SM90_TMA_STOREES30_S32_S32_EEEvvEEEEvNT_6ParamsE)
	.align		4
        /*000c*/ 	.word	index@(__assertfail)
	.align		4
        /*0010*/ 	.word	0x00000000
	.align		4
        /*0014*/ 	.word	0xfffffffe
	.align		4
        /*0018*/ 	.word	0x00000000
	.align		4
        /*001c*/ 	.word	0xfffffffd
	.align		4
        /*0020*/ 	.word	0x00000000
	.align		4
        /*0024*/ 	.word	0xfffffffc


//--------------------- .nv.constant4             --------------------------
	.section	.nv.constant4,"a",@progbits
	.align	8
	.align		8
.nv.constant4:
        /*0000*/ 	.dword	__assertfail
	.align		8
        /*0008*/ 	.dword	__unnamed_1
	.align		8
        /*0010*/ 	.dword	__unnamed_2
	.align		8
        /*0018*/ 	.dword	_ZN40_INTERNAL_626406ed_4_k_cu_6bd6973e_196654cuda3std3__45__cpo5beginE
	.align		8
        /*0020*/ 	.dword	_ZN40_INTERNAL_626406ed_4_k_cu_6bd6973e_196654cuda3std3__45__cpo3endE
	.align		8
        /*0028*/ 	.dword	_ZN40_INTERNAL_626406ed_4_k_cu_6bd6973e_196654cuda3std3__45__cpo6cbeginE
	.align		8
        /*0030*/ 	.dword	_ZN40_INTERNAL_626406ed_4_k_cu_6bd6973e_196654cuda3std3__45__cpo4cendE
	.align		8
        /*0038*/ 	.dword	_ZN40_INTERNAL_626406ed_4_k_cu_6bd6973e_196654cuda3std3__442_GLOBAL__N__626406ed_4_k_cu_6bd6973e_196656ignoreE
	.align		8
        /*0040*/ 	.dword	_ZN40_INTERNAL_626406ed_4_k_cu_6bd6973e_196654cuda3std3__419piecewise_constructE
	.align		8
        /*0048*/ 	.dword	_ZN40_INTERNAL_626406ed_4_k_cu_6bd6973e_196654cuda3std3__48in_placeE
	.align		8
        /*0050*/ 	.dword	_ZN40_INTERNAL_626406ed_4_k_cu_6bd6973e_196654cuda3std6ranges3__45__cpo4swapE
	.align		8
        /*0058*/ 	.dword	_ZN40_INTERNAL_626406ed_4_k_cu_6bd6973e_196654cuda3std6ranges3__45__cpo9iter_moveE
	.align		8
        /*0060*/ 	.dword	_ZN40_INTERNAL_626406ed_4_k_cu_6bd6973e_196654cute7productE
	.align		8
        /*0068*/ 	.dword	_ZN40_INTERNAL_626406ed_4_k_cu_6bd6973e_196654cute1_E
	.align		8
        /*0070*/ 	.dword	$str$25
	.align		8
        /*0078*/ 	.dword	$str$26
	.align		8
        /*0080*/ 	.dword	$str$27
	.align		8
        /*0088*/ 	.dword	$str$28


//--------------------- .text._ZN7cutlass13device_kernelINS_4gemm6kernel13GemmUniversalIN4cute5tupleIJiiiiEEENS1_10collective13CollectiveMmaINS1_46MainloopSm100TmaUmmaWarpSpecializedBlockScaledILi4ELi2ELi2ENS5_IJNS4_1CILi4EEESB_NSA_ILi1EEEEEEEENS5_IJNSA_ILi128EEENSA_ILi64EEENSA_ILi256EEEEEENS5_IJNS_12float_e5m2_tENS_13float_ue8m0_tEEEENS5_IJNS5_IJlSC_lEEENS4_6LayoutINS5_IJNS5_IJNS5_IJNSA_ILi32EEESB_EEEiEEESQ_NS5_IJSC_iEEEEEENS5_IJNS5_IJNS5_IJNSA_ILi16EEESB_EEEiEEENS5_IJNS5_IJNSA_ILi0EEESC_EEENSA_ILi512EEEEEENS5_IJSW_iEEEEEEEEEEESL_S13_NS4_8TiledMMAINS4_8MMA_AtomIJNS4_21SM100_MMA_MXF8F6F4_SSISJ_SJ_fSK_Li128ELi64ELNS4_4UMMA5MajorE0ELS18_0ELNS17_7ScaleInE0ELS19_0EEEEEENSN_INS5_IJSC_SC_SC_EEENS5_IJSW_SW_SW_EEEEENS5_IJNS4_10UnderscoreES1F_S1F_EEEEENS5_IJNS4_23SM90_TMA_LOAD_MULTICASTES1I_EEENS5_IJNS4_14ComposedLayoutINS4_7SwizzleILi3ELi4ELi3EEENS4_18smem_ptr_flag_bitsILi8EEENSN_INS5_IJNSA_ILi8EEESF_EEENS5_IJSF_SC_EEEEEEENSN_INS5_IJNS5_IJNS5_IJSP_SC_EEENS5_IJSO_SC_EEEEEESC_NS5_IJSB_NSA_ILi2EEEEEEEEENS5_IJNS5_IJNS5_IJSU_SY_EEESX_EEESW_NS5_IJSC_SY_EEEEEEEEEEEvNS4_8identityES1J_S25_vS26_EENS_8epilogue10collective18CollectiveEpilogueINS28_23Sm100TmaWarpSpecializedILi3ELi2ELi16ELb1ELb0EEEJNS5_IJSG_SG_SH_EEENS5_IJNSN_ISG_SC_EENSN_INS5_IJST_S1X_EEENS5_IJSC_SO_EEEEEEEENS_10bfloat16_tESM_S2J_SM_NS28_6fusion15FusionCallbacksIS2C_NS2K_17LinearCombinationIS2J_fS2J_fLNS_15FloatRoundStyleE2EEES2D_S2I_JEEENS4_5SM1004TMEM4LOAD26SM100_TMEM_LOAD_32dp32b16xENS4_13SM90_TMA_LOADENS1K_INS1L_ILi1ELi4ELi3EEENS1N_ILi16EEENSN_INS5_IJS1P_ST_EEENS5_IJST_SC_EEEEEEENS4_39AutoVectorizingCopyWithAssumedAlignmentILi128EEENS4_14SM90_TMA_STOREES30_S32_S32_EEEvvEEEEvNT_6ParamsE --------------------------
	.section	.text._ZN7cutlass13device_kernelINS_4gemm6kernel13GemmUniversalIN4cute5tupleIJiiiiEEENS1_10collective13CollectiveMmaINS1_46MainloopSm100TmaUmmaWarpSpecializedBlockScaledILi4ELi2ELi2ENS5_IJNS4_1CILi4EEESB_NSA_ILi1EEEEEEEENS5_IJNSA_ILi128EEENSA_ILi64EEENSA_ILi256EEEEEENS5_IJNS_12float_e5m2_tENS_13float_ue8m0_tEEEENS5_IJNS5_IJlSC_lEEENS4_6LayoutINS5_IJNS5_IJNS5_IJNSA_ILi32EEESB_EEEiEEESQ_NS5_IJSC_iEEEEEENS5_IJNS5_IJNS5_IJNSA_ILi16EEESB_EEEiEEENS5_IJNS5_IJNSA_ILi0EEESC_EEENSA_ILi512EEEEEENS5_IJSW_iEEEEEEEEEEESL_S13_NS4_8TiledMMAINS4_8MMA_AtomIJNS4_21SM100_MMA_MXF8F6F4_SSISJ_SJ_fSK_Li128ELi64ELNS4_4UMMA5MajorE0ELS18_0ELNS17_7ScaleInE0ELS19_0EEEEEENSN_INS5_IJSC_SC_SC_EEENS5_IJSW_SW_SW_EEEEENS5_IJNS4_10UnderscoreES1F_S1F_EEEEENS5_IJNS4_23SM90_TMA_LOAD_MULTICASTES1I_EEENS5_IJNS4_14ComposedLayoutINS4_7SwizzleILi3ELi4ELi3EEENS4_18smem_ptr_flag_bitsILi8EEENSN_INS5_IJNSA_ILi8EEESF_EEENS5_IJSF_SC_EEEEEEENSN_INS5_IJNS5_IJNS5_IJSP_SC_EEENS5_IJSO_SC_EEEEEESC_NS5_IJSB_NSA_ILi2EEEEEEEEENS5_IJNS5_IJNS5_IJSU_SY_EEESX_EEESW_NS5_IJSC_SY_EEEEEEEEEEEvNS4_8identityES1J_S25_vS26_EENS_8epilogue10collective18CollectiveEpilogueINS28_23Sm100TmaWarpSpecializedILi3ELi2ELi16ELb1ELb0EEEJNS5_IJSG_SG_SH_EEENS5_IJNSN_ISG_SC_EENSN_INS5_IJST_S1X_EEENS5_IJSC_SO_EEEEEEEENS_10bfloat16_tESM_S2J_SM_NS28_6fusion15FusionCallbacksIS2C_NS2K_17LinearCombinationIS2J_fS2J_fLNS_15FloatRoundStyleE2EEES2D_S2I_JEEENS4_5SM1004TMEM4LOAD26SM100_TMEM_LOAD_32dp32b16xENS4_13SM90_TMA_LOADENS1K_INS1L_ILi1ELi4ELi3EEENS1N_ILi16EEENSN_INS5_IJS1P_ST_EEENS5_IJST_SC_EEEEEEENS4_39AutoVectorizingCopyWithAssumedAlignmentILi128EEENS4_14SM90_TMA_STOREES30_S32_S32_EEEvvEEEEvNT_6ParamsE,"ax",@progbits
	.align	128
.text._ZN7cutlass13device_kernelINS_4gemm6kernel13GemmUniversalIN4cute5tupleIJiiiiEEENS1_10collective13CollectiveMmaINS1_46MainloopSm100TmaUmmaWarpSpecializedBlockScaledILi4ELi2ELi2ENS5_IJNS4_1CILi4EEESB_NSA_ILi1EEEEEEEENS5_IJNSA_ILi128EEENSA_ILi64EEENSA_ILi256EEEEEENS5_IJNS_12float_e5m2_tENS_13float_ue8m0_tEEEENS5_IJNS5_IJlSC_lEEENS4_6LayoutINS5_IJNS5_IJNS5_IJNSA_ILi32EEESB_EEEiEEESQ_NS5_IJSC_iEEEEEENS5_IJNS5_IJNS5_IJNSA_ILi16EEESB_EEEiEEENS5_IJNS5_IJNSA_ILi0EEESC_EEENSA_ILi512EEEEEENS5_IJSW_iEEEEEEEEEEESL_S13_NS4_8TiledMMAINS4_8MMA_AtomIJNS4_21SM100_MMA_MXF8F6F4_SSISJ_SJ_fSK_Li128ELi64ELNS4_4UMMA5MajorE0ELS18_0ELNS17_7ScaleInE0ELS19_0EEEEEENSN_INS5_IJSC_SC_SC_EEENS5_IJSW_SW_SW_EEEEENS5_IJNS4_10UnderscoreES1F_S1F_EEEEENS5_IJNS4_23SM90_TMA_LOAD_MULTICASTES1I_EEENS5_IJNS4_14ComposedLayoutINS4_7SwizzleILi3ELi4ELi3EEENS4_18smem_ptr_flag_bitsILi8EEENSN_INS5_IJNSA_ILi8EEESF_EEENS5_IJSF_SC_EEEEEEENSN_INS5_IJNS5_IJNS5_IJSP_SC_EEENS5_IJSO_SC_EEEEEESC_NS5_IJSB_NSA_ILi2EEEEEEEEENS5_IJNS5_IJNS5_IJSU_SY_EEESX_EEESW_NS5_IJSC_SY_EEEEEEEEEEEvNS4_8identityES1J_S25_vS26_EENS_8epilogue10collective18CollectiveEpilogueINS28_23Sm100TmaWarpSpecializedILi3ELi2ELi16ELb1ELb0EEEJNS5_IJSG_SG_SH_EEENS5_IJNSN_ISG_SC_EENSN_INS5_IJST_S1X_EEENS5_IJSC_SO_EEEEEEEENS_10bfloat16_tESM_S2J_SM_NS28_6fusion15FusionCallbacksIS2C_NS2K_17LinearCombinationIS2J_fS2J_fLNS_15FloatRoundStyleE2EEES2D_S2I_JEEENS4_5SM1004TMEM4LOAD26SM100_TMEM_LOAD_32dp32b16xENS4_13SM90_TMA_LOADENS1K_INS1L_ILi1ELi4ELi3EEENS1N_ILi16EEENSN_INS5_IJS1P_ST_EEENS5_IJST_SC_EEEEEEENS4_39AutoVectorizingCopyWithAssumedAlignmentILi128EEENS4_14SM90_TMA_STOREES30_S32_S32_EEEvvEEEEvNT_6ParamsE:
        .type           _ZN7cutlass13device_kernelINS_4gemm6kernel13GemmUniversalIN4cute5tupleIJiiiiEEENS1_10collective13CollectiveMmaINS1_46MainloopSm100TmaUmmaWarpSpecializedBlockScaledILi4ELi2ELi2ENS5_IJNS4_1CILi4EEESB_NSA_ILi1EEEEEEEENS5_IJNSA_ILi128EEENSA_ILi64EEENSA_ILi256EEEEEENS5_IJNS_12float_e5m2_tENS_13float_ue8m0_tEEEENS5_IJNS5_IJlSC_lEEENS4_6LayoutINS5_IJNS5_IJNS5_IJNSA_ILi32EEESB_EEEiEEESQ_NS5_IJSC_iEEEEEENS5_IJNS5_IJNS5_IJNSA_ILi16EEESB_EEEiEEENS5_IJNS5_IJNSA_ILi0EEESC_EEENSA_ILi512EEEEEENS5_IJSW_iEEEEEEEEEEESL_S13_NS4_8TiledMMAINS4_8MMA_AtomIJNS4_21SM100_MMA_MXF8F6F4_SSISJ_SJ_fSK_Li128ELi64ELNS4_4UMMA5MajorE0ELS18_0ELNS17_7ScaleInE0ELS19_0EEEEEENSN_INS5_IJSC_SC_SC_EEENS5_IJSW_SW_SW_EEEEENS5_IJNS4_10UnderscoreES1F_S1F_EEEEENS5_IJNS4_23SM90_TMA_LOAD_MULTICASTES1I_EEENS5_IJNS4_14ComposedLayoutINS4_7SwizzleILi3ELi4ELi3EEENS4_18smem_ptr_flag_bitsILi8EEENSN_INS5_IJNSA_ILi8EEESF_EEENS5_IJSF_SC_EEEEEEENSN_INS5_IJNS5_IJNS5_IJSP_SC_EEENS5_IJSO_SC_EEEEEESC_NS5_IJSB_NSA_ILi2EEEEEEEEENS5_IJNS5_IJNS5_IJSU_SY_EEESX_EEESW_NS5_IJSC_SY_EEEEEEEEEEEvNS4_8identityES1J_S25_vS26_EENS_8epilogue10collective18CollectiveEpilogueINS28_23Sm100TmaWarpSpecializedILi3ELi2ELi16ELb1ELb0EEEJNS5_IJSG_SG_SH_EEENS5_IJNSN_ISG_SC_EENSN_INS5_IJST_S1X_EEENS5_IJSC_SO_EEEEEEEENS_10bfloat16_tESM_S2J_SM_NS28_6fusion15FusionCallbacksIS2C_NS2K_17LinearCombinationIS2J_fS2J_fLNS_15FloatRoundStyleE2EEES2D_S2I_JEEENS4_5SM1004TMEM4LOAD26SM100_TMEM_LOAD_32dp32b16xENS4_13SM90_TMA_LOADENS1K_INS1L_ILi1ELi4ELi3EEENS1N_ILi16EEENSN_INS5_IJS1P_ST_EEENS5_IJST_SC_EEEEEEENS4_39AutoVectorizingCopyWithAssumedAlignmentILi128EEENS4_14SM90_TMA_STOREES30_S32_S32_EEEvvEEEEvNT_6ParamsE,@function
        .size           _ZN7cutlass13device_kernelINS_4gemm6kernel13GemmUniversalIN4cute5tupleIJiiiiEEENS1_10collective13CollectiveMmaINS1_46MainloopSm100TmaUmmaWarpSpecializedBlockScaledILi4ELi2ELi2ENS5_IJNS4_1CILi4EEESB_NSA_ILi1EEEEEEEENS5_IJNSA_ILi128EEENSA_ILi64EEENSA_ILi256EEEEEENS5_IJNS_12float_e5m2_tENS_13float_ue8m0_tEEEENS5_IJNS5_IJlSC_lEEENS4_6LayoutINS5_IJNS5_IJNS5_IJNSA_ILi32EEESB_EEEiEEESQ_NS5_IJSC_iEEEEEENS5_IJNS5_IJNS5_IJNSA_ILi16EEESB_EEEiEEENS5_IJNS5_IJNSA_ILi0EEESC_EEENSA_ILi512EEEEEENS5_IJSW_iEEEEEEEEEEESL_S13_NS4_8TiledMMAINS4_8MMA_AtomIJNS4_21SM100_MMA_MXF8F6F4_SSISJ_SJ_fSK_Li128ELi64ELNS4_4UMMA5MajorE0ELS18_0ELNS17_7ScaleInE0ELS19_0EEEEEENSN_INS5_IJSC_SC_SC_EEENS5_IJSW_SW_SW_EEEEENS5_IJNS4_10UnderscoreES1F_S1F_EEEEENS5_IJNS4_23SM90_TMA_LOAD_MULTICASTES1I_EEENS5_IJNS4_14ComposedLayoutINS4_7SwizzleILi3ELi4ELi3EEENS4_18smem_ptr_flag_bitsILi8EEENSN_INS5_IJNSA_ILi8EEESF_EEENS5_IJSF_SC_EEEEEEENSN_INS5_IJNS5_IJNS5_IJSP_SC_EEENS5_IJSO_SC_EEEEEESC_NS5_IJSB_NSA_ILi2EEEEEEEEENS5_IJNS5_IJNS5_IJSU_SY_EEESX_EEESW_NS5_IJSC_SY_EEEEEEEEEEEvNS4_8identityES1J_S25_vS26_EENS_8epilogue10collective18CollectiveEpilogueINS28_23Sm100TmaWarpSpecializedILi3ELi2ELi16ELb1ELb0EEEJNS5_IJSG_SG_SH_EEENS5_IJNSN_ISG_SC_EENSN_INS5_IJST_S1X_EEENS5_IJSC_SO_EEEEEEEENS_10bfloat16_tESM_S2J_SM_NS28_6fusion15FusionCallbacksIS2C_NS2K_17LinearCombinationIS2J_fS2J_fLNS_15FloatRoundStyleE2EEES2D_S2I_JEEENS4_5SM1004TMEM4LOAD26SM100_TMEM_LOAD_32dp32b16xENS4_13SM90_TMA_LOADENS1K_INS1L_ILi1ELi4ELi3EEENS1N_ILi16EEENSN_INS5_IJS1P_ST_EEENS5_IJST_SC_EEEEEEENS4_39AutoVectorizingCopyWithAssumedAlignmentILi128EEENS4_14SM90_TMA_STOREES30_S32_S32_EEEvvEEEEvNT_6ParamsE,(.L_x_195 - _ZN7cutlass13device_kernelINS_4gemm6kernel13GemmUniversalIN4cute5tupleIJiiiiEEENS1_10collective13CollectiveMmaINS1_46MainloopSm100TmaUmmaWarpSpecializedBlockScaledILi4ELi2ELi2ENS5_IJNS4_1CILi4EEESB_NSA_ILi1EEEEEEEENS5_IJNSA_ILi128EEENSA_ILi64EEENSA_ILi256EEEEEENS5_IJNS_12float_e5m2_tENS_13float_ue8m0_tEEEENS5_IJNS5_IJlSC_lEEENS4_6LayoutINS5_IJNS5_IJNS5_IJNSA_ILi32EEESB_EEEiEEESQ_NS5_IJSC_iEEEEEENS5_IJNS5_IJNS5_IJNSA_ILi16EEESB_EEEiEEENS5_IJNS5_IJNSA_ILi0EEESC_EEENSA_ILi512EEEEEENS5_IJSW_iEEEEEEEEEEESL_S13_NS4_8TiledMMAINS4_8MMA_AtomIJNS4_21SM100_MMA_MXF8F6F4_SSISJ_SJ_fSK_Li128ELi64ELNS4_4UMMA5MajorE0ELS18_0ELNS17_7ScaleInE0ELS19_0EEEEEENSN_INS5_IJSC_SC_SC_EEENS5_IJSW_SW_SW_EEEEENS5_IJNS4_10UnderscoreES1F_S1F_EEEEENS5_IJNS4_23SM90_TMA_LOAD_MULTICASTES1I_EEENS5_IJNS4_14ComposedLayoutINS4_7SwizzleILi3ELi4ELi3EEENS4_18smem_ptr_flag_bitsILi8EEENSN_INS5_IJNSA_ILi8EEESF_EEENS5_IJSF_SC_EEEEEEENSN_INS5_IJNS5_IJNS5_IJSP_SC_EEENS5_IJSO_SC_EEEEEESC_NS5_IJSB_NSA_ILi2EEEEEEEEENS5_IJNS5_IJNS5_IJSU_SY_EEESX_EEESW_NS5_IJSC_SY_EEEEEEEEEEEvNS4_8identityES1J_S25_vS26_EENS_8epilogue10collective18CollectiveEpilogueINS28_23Sm100TmaWarpSpecializedILi3ELi2ELi16ELb1ELb0EEEJNS5_IJSG_SG_SH_EEENS5_IJNSN_ISG_SC_EENSN_INS5_IJST_S1X_EEENS5_IJSC_SO_EEEEEEEENS_10bfloat16_tESM_S2J_SM_NS28_6fusion15FusionCallbacksIS2C_NS2K_17LinearCombinationIS2J_fS2J_fLNS_15FloatRoundStyleE2EEES2D_S2I_JEEENS4_5SM1004TMEM4LOAD26SM100_TMEM_LOAD_32dp32b16xENS4_13SM90_TMA_LOADENS1K_INS1L_ILi1ELi4ELi3EEENS1N_ILi16EEENSN_INS5_IJS1P_ST_EEENS5_IJST_SC_EEEEEEENS4_39AutoVectorizingCopyWithAssumedAlignmentILi128EEENS4_14SM90_TMA_STOREES30_S32_S32_EEEvvEEEEvNT_6ParamsE)
        .other          _ZN7cutlass13device_kernelINS_4gemm6kernel13GemmUniversalIN4cute5tupleIJiiiiEEENS1_10collective13CollectiveMmaINS1_46MainloopSm100TmaUmmaWarpSpecializedBlockScaledILi4ELi2ELi2ENS5_IJNS4_1CILi4EEESB_NSA_ILi1EEEEEEEENS5_IJNSA_ILi128EEENSA_ILi64EEENSA_ILi256EEEEEENS5_IJNS_12float_e5m2_tENS_13float_ue8m0_tEEEENS5_IJNS5_IJlSC_lEEENS4_6LayoutINS5_IJNS5_IJNS5_IJNSA_ILi32EEESB_EEEiEEESQ_NS5_IJSC_iEEEEEENS5_IJNS5_IJNS5_IJNSA_ILi16EEESB_EEEiEEENS5_IJNS5_IJNSA_ILi0EEESC_EEENSA_ILi512EEEEEENS5_IJSW_iEEEEEEEEEEESL_S13_NS4_8TiledMMAINS4_8MMA_AtomIJNS4_21SM100_MMA_MXF8F6F4_SSISJ_SJ_fSK_Li128ELi64ELNS4_4UMMA5MajorE0ELS18_0ELNS17_7ScaleInE0ELS19_0EEEEEENSN_INS5_IJSC_SC_SC_EEENS5_IJSW_SW_SW_EEEEENS5_IJNS4_10UnderscoreES1F_S1F_EEEEENS5_IJNS4_23SM90_TMA_LOAD_MULTICASTES1I_EEENS5_IJNS4_14ComposedLayoutINS4_7SwizzleILi3ELi4ELi3EEENS4_18smem_ptr_flag_bitsILi8EEENSN_INS5_IJNSA_ILi8EEESF_EEENS5_IJSF_SC_EEEEEEENSN_INS5_IJNS5_IJNS5_IJSP_SC_EEENS5_IJSO_SC_EEEEEESC_NS5_IJSB_NSA_ILi2EEEEEEEEENS5_IJNS5_IJNS5_IJSU_SY_EEESX_EEESW_NS5_IJSC_SY_EEEEEEEEEEEvNS4_8identityES1J_S25_vS26_EENS_8epilogue10collective18CollectiveEpilogueINS28_23Sm100TmaWarpSpecializedILi3ELi2ELi16ELb1ELb0EEEJNS5_IJSG_SG_SH_EEENS5_IJNSN_ISG_SC_EENSN_INS5_IJST_S1X_EEENS5_IJSC_SO_EEEEEEEENS_10bfloat16_tESM_S2J_SM_NS28_6fusion15FusionCallbacksIS2C_NS2K_17LinearCombinationIS2J_fS2J_fLNS_15FloatRoundStyleE2EEES2D_S2I_JEEENS4_5SM1004TMEM4LOAD26SM100_TMEM_LOAD_32dp32b16xENS4_13SM90_TMA_LOADENS1K_INS1L_ILi1ELi4ELi3EEENS1N_ILi16EEENSN_INS5_IJS1P_ST_EEENS5_IJST_SC_EEEEEEENS4_39AutoVectorizingCopyWithAssumedAlignmentILi128EEENS4_14SM90_TMA_STOREES30_S32_S32_EEEvvEEEEvNT_6ParamsE,@"STO_CUDA_ENTRY STV_DEFAULT"
_ZN7cutlass13device_kernelINS_4gemm6kernel13GemmUniversalIN4cute5tupleIJiiiiEEENS1_10collective13CollectiveMmaINS1_46MainloopSm100TmaUmmaWarpSpecializedBlockScaledILi4ELi2ELi2ENS5_IJNS4_1CILi4EEESB_NSA_ILi1EEEEEEEENS5_IJNSA_ILi128EEENSA_ILi64EEENSA_ILi256EEEEEENS5_IJNS_12float_e5m2_tENS_13float_ue8m0_tEEEENS5_IJNS5_IJlSC_lEEENS4_6LayoutINS5_IJNS5_IJNS5_IJNSA_ILi32EEESB_EEEiEEESQ_NS5_IJSC_iEEEEEENS5_IJNS5_IJNS5_IJNSA_ILi16EEESB_EEEiEEENS5_IJNS5_IJNSA_ILi0EEESC_EEENSA_ILi512EEEEEENS5_IJSW_iEEEEEEEEEEESL_S13_NS4_8TiledMMAINS4_8MMA_AtomIJNS4_21SM100_MMA_MXF8F6F4_SSISJ_SJ_fSK_Li128ELi64ELNS4_4UMMA5MajorE0ELS18_0ELNS17_7ScaleInE0ELS19_0EEEEEENSN_INS5_IJSC_SC_SC_EEENS5_IJSW_SW_SW_EEEEENS5_IJNS4_10UnderscoreES1F_S1F_EEEEENS5_IJNS4_23SM90_TMA_LOAD_MULTICASTES1I_EEENS5_IJNS4_14ComposedLayoutINS4_7SwizzleILi3ELi4ELi3EEENS4_18smem_ptr_flag_bitsILi8EEENSN_INS5_IJNSA_ILi8EEESF_EEENS5_IJSF_SC_EEEEEEENSN_INS5_IJNS5_IJNS5_IJSP_SC_EEENS5_IJSO_SC_EEEEEESC_NS5_IJSB_NSA_ILi2EEEEEEEEENS5_IJNS5_IJNS5_IJSU_SY_EEESX_EEESW_NS5_IJSC_SY_EEEEEEEEEEEvNS4_8identityES1J_S25_vS26_EENS_8epilogue10collective18CollectiveEpilogueINS28_23Sm100TmaWarpSpecializedILi3ELi2ELi16ELb1ELb0EEEJNS5_IJSG_SG_SH_EEENS5_IJNSN_ISG_SC_EENSN_INS5_IJST_S1X_EEENS5_IJSC_SO_EEEEEEEENS_10bfloat16_tESM_S2J_SM_NS28_6fusion15FusionCallbacksIS2C_NS2K_17LinearCombinationIS2J_fS2J_fLNS_15FloatRoundStyleE2EEES2D_S2I_JEEENS4_5SM1004TMEM4LOAD26SM100_TMEM_LOAD_32dp32b16xENS4_13SM90_TMA_LOADENS1K_INS1L_ILi1ELi4ELi3EEENS1N_ILi16EEENSN_INS5_IJS1P_ST_EEENS5_IJST_SC_EEEEEEENS4_39AutoVectorizingCopyWithAssumedAlignmentILi128EEENS4_14SM90_TMA_STOREES30_S32_S32_EEEvvEEEEvNT_6ParamsE:
[----:B------:R-:W1:Y:S01]  /*0000*/  LDC R1, c[0x0][0x37c] ;  /* 0x0000df00ff017b82 */ /* 0x000e620000000800 */
[----:B------:R-:W2:Y:S01]  /*0010*/  S2R R85, SR_TID.X ;  /* 0x0000000000557919 */ /* 0x000ea20000002100 */
[----:B------:R-:W3:Y:S01]  /*0020*/  LDCU.64 UR12, c[0x0][0xc90] ;  /* 0x00019200ff0c77ac */ /* 0x000ee20008000a00 */
[----:B------:R-:W-:Y:S02]  /*0030*/  PRMT R89, RZ, 0x7610, R89 ;  /* 0x00007610ff597816 */ /* 0x000fe40000000059 */
[----:B------:R-:W-:Y:S02]  /*0040*/  ELECT P4, URZ, PT ;  /* 0x0000000000ff782f */ /* 0x000fe40003880000 */
[----:B---3--:R-:W-:-:S04]  /*0050*/  ISETP.NE.U32.AND P0, PT, RZ, UR12, PT ;  /* 0x0000000cff007c0c */ /* 0x008fc8000bf05070 */
[----:B------:R-:W-:Y:S02]  /*0060*/  ISETP.NE.AND.EX P1, PT, RZ, UR13, PT, P0 ;  /* 0x0000000dff007c0c */ /* 0x000fe4000bf25300 */
[----:B--2---:R-:W-:-:S05]  /*0070*/  SHF.R.U32.HI R90, RZ, 0x5, R85 ;  /* 0x00000005ff5a7819 */ /* 0x004fca0000011655 */
[----:B------:R-:W2:Y:S02]  /*0080*/  SHFL.IDX PT, R0, R90, RZ, 0x1f ;  /* 0x00001fff5a007589 */ /* 0x000ea400000e0000 */
[----:B--2---:R-:W-:-:S04]  /*0090*/  R2UR UR19, R0 ;  /* 0x00000000001372ca */ /* 0x004fc800000e0000 */
[----:B-1----:R-:W-:Y:S05]  /*00a0*/  @P1 BRA `(.L_x_0) ;  /* 0x0000000000301947 */ /* 0x002fea0003800000 */
[----:B------:R-:W1:Y:S02]  /*00b0*/  LDCU.64 UR4, c[0x0][0xc88] ;  /* 0x00019100ff0477ac */ /* 0x000e640008000a00 */
[----:B-1----:R-:W-:-:S04]  /*00c0*/  UISETP.NE.U32.AND UP0, UPT, UR4, URZ, UPT ;  /* 0x000000ff0400728c */ /* 0x002fc8000bf05070 */
[----:B------:R-:W-:-:S09]  /*00d0*/  UISETP.NE.AND.EX UP0, UPT, UR5, URZ, UPT, UP0 ;  /* 0x000000ff0500728c */ /* 0x000fd2000bf05300 */
[----:B------:R-:W-:Y:S05]  /*00e0*/  BRA.U !UP0, `(.L_x_1) ;  /* 0x0000000108147547 */ /* 0x000fea000b800000 */
[----:B------:R-:W1:Y:S01]  /*00f0*/  LDC.64 R2, c[0x0][0xc88] ;  /* 0x00032200ff027b82 */ /* 0x000e620000000a00 */
[----:B------:R-:W1:Y:S02]  /*0100*/  LDCU.64 UR4, c[0x0][0x358] ;  /* 0x00006b00ff0477ac */ /* 0x000e640008000a00 */
[----:B-1----:R1:W5:Y:S01]  /*0110*/  LDG.E R45, desc[UR4][R2.64] ;  /* 0x00000004022d7981 */ /* 0x002362000c1e1900 */
[----:B------:R-:W-:Y:S01]  /*0120*/  HFMA2 R89, -RZ, RZ, 0, 5.9604644775390625e-08 ;  /* 0x00000001ff597431 */ /* 0x000fe200000001ff */
[----:B------:R-:W-:Y:S05]  /*0130*/  BRA `(.L_x_0) ;  /* 0x00000000000c7947 */ /* 0x000fea0003800000 */
.L_x_1:
[----:B------:R-:W1:Y:S01]  /*0140*/  LDCU UR4, c[0x0][0xc80] ;  /* 0x00019000ff0477ac */ /* 0x000e620008000800 */
[----:B------:R-:W-:Y:S01]  /*0150*/  HFMA2 R89, -RZ, RZ, 0, 5.9604644775390625e-08 ;  /* 0x00000001ff597431 */ /* 0x000fe200000001ff */
[----:B-1----:R-:W-:-:S07]  /*0160*/  MOV R45, UR4 ;  /* 0x00000004002d7c02 */ /* 0x002fce0008000f00 */
.L_x_0:
[----:B------:R-:W2:Y:S02]  /*0170*/  LDCU.64 UR4, c[0x0][0xcb0] ;  /* 0x00019600ff0477ac */ /* 0x000ea40008000a00 */
[----:B--2---:R-:W-:-:S04]  /*0180*/  UISETP.NE.U32.AND UP0, UPT, UR4, URZ, UPT ;  /* 0x000000ff0400728c */ /* 0x004fc8000bf05070 */
[----:B------:R-:W-:-:S09]  /*0190*/  UISETP.NE.AND.EX UP0, UPT, UR5, URZ, UPT, UP0 ;  /* 0x000000ff0500728c */ /* 0x000fd2000bf05300 */
[----:B------:R-:W-:Y:S05]  /*01a0*/  BRA.U UP0, `(.L_x_2) ;  /* 0x0000000100287547 */ /* 0x000fea000b800000 */
[----:B------:R-:W2:Y:S02]  /*01b0*/  LDCU.64 UR4, c[0x0][0xca8] ;  /* 0x00019500ff0477ac */ /* 0x000ea40008000a00 */
[----:B--2---:R-:W-:-:S04]  /*01c0*/  UISETP.NE.U32.AND UP0, UPT, UR4, URZ, UPT ;  /* 0x000000ff0400728c */ /* 0x004fc8000bf05070 */
[----:B------:R-:W-:-:S09]  /*01d0*/  UISETP.NE.AND.EX UP0, UPT, UR5, URZ, UPT, UP0 ;  /* 0x000000ff0500728c */ /* 0x000fd2000bf05300 */
[----:B------:R-:W-:Y:S05]  /*01e0*/  BRA.U !UP0, `(.L_x_3) ;  /* 0x0000000108107547 */ /* 0x000fea000b800000 */
[----:B-1----:R-:W1:Y:S01]  /*01f0*/  LDC.64 R2, c[0x0][0xca8] ;  /* 0x00032a00ff027b82 */ /* 0x002e620000000a00 */
[----:B------:R-:W1:Y:S02]  /*0200*/  LDCU.64 UR4, c[0x0][0x358] ;  /* 0x00006b00ff0477ac */ /* 0x000e640008000a00 */
[----:B-1----:R2:W5:Y:S01]  /*0210*/  LDG.E R43, desc[UR4][R2.64] ;  /* 0x00000004022b7981 */ /* 0x002562000c1e1900 */
[----:B------:R-:W-:Y:S05]  /*0220*/  BRA `(.L_x_2) ;  /* 0x0000000000087947 */ /* 0x000fea0003800000 */
.L_x_3:
[----:B------:R-:W2:Y:S02]  /*0230*/  LDCU UR4, c[0x0][0xca0] ;  /* 0x00019400ff0477ac */ /* 0x000ea40008000800 */
[----:B--2---:R-:W-:Y:S02]  /*0240*/  MOV R43, UR4 ;  /* 0x00000004002b7c02 */ /* 0x004fe40008000f00 */
.L_x_2:
[----:B------:R-:W-:Y:S01]  /*0250*/  IMAD.U32 R0, RZ, RZ, UR19 ;  /* 0x00000013ff007e24 */ /* 0x000fe2000f8e00ff */
[----:B------:R-:W-:Y:S04]  /*0260*/  BSSY.RECONVERGENT B0, `(.L_x_4) ;  /* 0x0000012000007945 */ /* 0x000fe80003800200 */
[C---:B------:R-:W-:Y:S02]  /*0270*/  ISETP.NE.OR P2, PT, R0.reuse, 0x1, !P4 ;  /* 0x000000010000780c */ /* 0x040fe40006745670 */
[----:B------:R-:W-:-:S11]  /*0280*/  ISETP.NE.OR P1, PT, R0, 0x3, !P4 ;  /* 0x000000030000780c */ /* 0x000fd60006725670 */
[----:B------:R-:W-:Y:S05]  /*0290*/  @P2 BRA `(.L_x_5) ;  /* 0x0000000000382947 */ /* 0x000fea0003800000 */
[----:B------:R-:W3:Y:S02]  /*02a0*/  LDCU.64 UR4, c[0x0][0x348] ;  /* 0x00006900ff0477ac */ /* 0x000ee40008000a00 */
[----:B---3--:R-:W-:Y:S02]  /*02b0*/  UIADD3 UR10, UP3, UPT, UR4, 0x80, URZ ;  /* 0x00000080040a7890 */ /* 0x008fe4000ff7e0ff */
[----:B------:R-:W-:Y:S02]  /*02c0*/  UIADD3 UR8, UP2, UPT, UR4, 0x180, URZ ;  /* 0x0000018004087890 */ /* 0x000fe4000ff5e0ff */
[----:B------:R-:W-:Y:S02]  /*02d0*/  UIADD3 UR6, UP1, UPT, UR4, 0x280, URZ ;  /* 0x0000028004067890 */ /* 0x000fe4000ff3e0ff */
[----:B------:R-:W-:Y:S02]  /*02e0*/  UIADD3 UR4, UP0, UPT, UR4, 0x380, URZ ;  /* 0x0000038004047890 */ /* 0x000fe4000ff1e0ff */
[----:B------:R-:W-:-:S02]  /*02f0*/  UIADD3.X UR11, UPT, UPT, URZ, UR5, URZ, UP3, !UPT ;  /* 0x00000005ff0b7290 */ /* 0x000fc40009ffe4ff */
[----:B------:R-:W-:Y:S02]  /*0300*/  UIADD3.X UR9, UPT, UPT, URZ, UR5, URZ, UP2, !UPT ;  /* 0x00000005ff097290 */ /* 0x000fe400097fe4ff */
[----:B------:R-:W-:Y:S02]  /*0310*/  UIADD3.X UR7, UPT, UPT, URZ, UR5, URZ, UP1, !UPT ;  /* 0x00000005ff077290 */ /* 0x000fe40008ffe4ff */
[----:B------:R-:W-:-:S03]  /*0320*/  UIADD3.X UR5, UPT, UPT, URZ, UR5, URZ, UP0, !UPT ;  /* 0x00000005ff057290 */ /* 0x000fc600087fe4ff */
[----:B------:R3:W-:Y:S02]  /*0330*/  UTMACCTL.PF [UR10] ;  /* 0x000000000a0079b9 */ /* 0x0007e40008040000 */
[----:B------:R3:W-:Y:S02]  /*0340*/  UTMACCTL.PF [UR8] ;  /* 0x00000000080079b9 */ /* 0x0007e40008040000 */
[----:B------:R3:W-:Y:S02]  /*0350*/  UTMACCTL.PF [UR6] ;  /* 0x00000000060079b9 */ /* 0x0007e40008040000 */
[----:B------:R3:W-:Y:S02]  /*0360*/  UTMACCTL.PF [UR4] ;  /* 0x00000000040079b9 */ /* 0x0007e40008040000 */
[----:B---3--:R-:W-:Y:S01]  /*0370*/  NOP ;  /* 0x0000000000007918 */ /* 0x008fe20000000000 */
.L_x_5:
[----:B------:R-:W-:Y:S05]  /*0380*/  BSYNC.RECONVERGENT B0 ;  /* 0x0000000000007941 */ /* 0x000fea0003800200 */
.L_x_4:
[----:B------:R-:W-:Y:S04]  /*0390*/  BSSY.RECONVERGENT B0, `(.L_x_6) ;  /* 0x000000a000007945 */ /* 0x000fe80003800200 */
[----:B------:R-:W-:Y:S05]  /*03a0*/  @P1 BRA `(.L_x_7) ;  /* 0x0000000000201947 */ /* 0x000fea0003800000 */
[----:B------:R-:W3:Y:S02]  /*03b0*/  LDCU.64 UR4, c[0x0][0x348] ;  /* 0x00006900ff0477ac */ /* 0x000ee40008000a00 */
[----:B---3--:R-:W-:Y:S02]  /*03c0*/  UIADD3 UR6, UP1, UPT, UR4, 0x980, URZ ;  /* 0x0000098004067890 */ /* 0x008fe4000ff3e0ff */
[----:B------:R-:W-:Y:S02]  /*03d0*/  UIADD3 UR4, UP0, UPT, UR4, 0xa80, URZ ;  /* 0x00000a8004047890 */ /* 0x000fe4000ff1e0ff */
[----:B------:R-:W-:Y:S02]  /*03e0*/  UIADD3.X UR7, UPT, UPT, URZ, UR5, URZ, UP1, !UPT ;  /* 0x00000005ff077290 */ /* 0x000fe40008ffe4ff */
[----:B------:R-:W-:-:S07]  /*03f0*/  UIADD3.X UR5, UPT, UPT, URZ, UR5, URZ, UP0, !UPT ;  /* 0x00000005ff057290 */ /* 0x000fce00087fe4ff */
[----:B------:R3:W-:Y:S02]  /*0400*/  UTMACCTL.PF [UR6] ;  /* 0x00000000060079b9 */ /* 0x0007e40008040000 */
[----:B------:R3:W-:Y:S02]  /*0410*/  UTMACCTL.PF [UR4] ;  /* 0x00000000040079b9 */ /* 0x0007e40008040000 */
[----:B---3--:R-:W-:Y:S01]  /*0420*/  NOP ;  /* 0x0000000000007918 */ /* 0x008fe20000000000 */
.L_x_7:
[----:B------:R-:W-:Y:S05]  /*0430*/  BSYNC.RECONVERGENT B0 ;  /* 0x0000000000007941 */ /* 0x000fea0003800200 */
.L_x_6:
[----:B------:R-:W3:Y:S01]  /*0440*/  LDCU.64 UR4, c[0x0][0xc88] ;  /* 0x00019100ff0477ac */ /* 0x000ee20008000a00 */
[----:B------:R-:W-:Y:S01]  /*0450*/  ISETP.NE.AND.EX P0, PT, RZ, UR13, PT, P0 ;  /* 0x0000000dff007c0c */ /* 0x000fe2000bf05300 */
[----:B------:R-:W-:Y:S01]  /*0460*/  UPLOP3.LUT UP3, UPT, UPT, UPT, UPT, 0x80, 0x8 ;  /* 0x000000000008789c */ /* 0x000fe20003f6f070 */
[----:B---3--:R-:W-:-:S04]  /*0470*/  ISETP.NE.U32.AND P1, PT, RZ, UR4, PT ;  /* 0x00000004ff007c0c */ /* 0x008fc8000bf25070 */
[----:B------:R-:W-:-:S13]  /*0480*/  ISETP.NE.AND.EX P1, PT, RZ, UR5, PT, P1 ;  /* 0x00000005ff007c0c */ /* 0x000fda000bf25310 */
[----:B------:R-:W-:Y:S05]  /*0490*/  @P1 BRA P0, `(.L_x_8) ;  /* 0x0000000000281947 */ /* 0x000fea0000000000 */
[----:B------:R-:W-:Y:S01]  /*04a0*/  UISETP.NE.U32.AND UP0, UPT, UR12, URZ, UPT ;  /* 0x000000ff0c00728c */ /* 0x000fe2000bf05070 */
[----:B-----5:R-:W-:Y:S01]  /*04b0*/  FSETP.NEU.AND P0, PT, R45, RZ, PT ;  /* 0x000000ff2d00720b */ /* 0x020fe20003f0d000 */
[----:B------:R-:W-:Y:S02]  /*04c0*/  UISETP.NE.U32.AND UP2, UPT, UR4, URZ, UPT ;  /* 0x000000ff0400728c */ /* 0x000fe4000bf45070 */
[----:B------:R-:W-:Y:S02]  /*04d0*/  UISETP.NE.AND.EX UP1, UPT, UR13, URZ, UPT, UP0 ;  /* 0x000000ff0d00728c */ /* 0x000fe4000bf25300 */
[----:B------:R-:W-:-:S04]  /*04e0*/  UISETP.NE.AND.EX UP0, UPT, UR5, URZ, UPT, UP2 ;  /* 0x000000ff0500728c */ /* 0x000fc8000bf05320 */
[----:B------:R-:W-:-:S04]  /*04f0*/  USEL UR4, URZ, 0xffffffff, UP0 ;  /* 0xffffffffff047887 */ /* 0x000fc80008000000 */
[----:B------:R-:W-:Y:S01]  /*0500*/  VOTEU.ANY UP0, P0 ;  /* 0x0000000000ff7886 */ /* 0x000fe20000000100 */
[----:B------:R-:W-:-:S04]  /*0510*/  @!UP1 USEL UR4, URZ, 0xffffffff, UP0 ;  /* 0xffffffffff049887 */ /* 0x000fc80008000000 */
[----:B------:R-:W-:-:S04]  /*0520*/  ULOP3.LUT UR4, UR4, 0x1, URZ, 0xc0, !UPT ;  /* 0x0000000104047892 */ /* 0x000fc8000f8ec0ff */
[----:B------:R-:W-:-:S11]  /*0530*/  UISETP.NE.U32.AND UP3, UPT, UR4, 0x1, UPT ;  /* 0x000000010400788c */ /* 0x000fd6000bf65070 */
.L_x_8:
[----:B-12---:R-:W1:Y:S01]  /*0540*/  SHFL.IDX PT, R2, R90, RZ, 0x1f ;  /* 0x00001fff5a027589 */ /* 0x006e6200000e0000 */
[----:B------:R-:W-:-:S04]  /*0550*/  UISETP.NE.AND UP0, UPT, UR19, 0x2, UPT ;  /* 0x000000021300788c */ /* 0x000fc8000bf05270 */
[----:B------:R-:W-:Y:S01]  /*0560*/  USEL UR61, URZ, 0x1, UP0 ;  /* 0x00000001ff3d7887 */ /* 0x000fe20008000000 */
[----:B-1----:R-:W-:-:S13]  /*0570*/  ISETP.NE.AND P0, PT, R2, RZ, PT ;  /* 0x000000ff0200720c */ /* 0x002fda0003f05270 */
[----:B------:R-:W-:Y:S05]  /*0580*/  @P0 BRA `(.L_x_9) ;  /* 0x0000000000580947 */ /* 0x000fea0003800000 */
[----:B------:R-:W1:Y:S01]  /*0590*/  S2UR UR4, SR_CgaCtaId ;  /* 0x00000000000479c3 */ /* 0x000e620000008800 */
[----:B------:R-:W-:Y:S01]  /*05a0*/  UMOV UR5, 0x400 ;  /* 0x0000040000057882 */ /* 0x000fe20000000000 */
[----:B------:R-:W-:Y:S01]  /*05b0*/  UMOV UR8, 0x1 ;  /* 0x0000000100087882 */ /* 0x000fe20000000000 */
[----:B------:R-:W-:Y:S01]  /*05c0*/  UMOV UR6, 0x7 ;  /* 0x0000000700067882 */ /* 0x000fe20000000000 */
[----:B------:R-:W-:-:S04]  /*05d0*/  UIADD3 UR8, UPT, UPT, -UR8, 0x100000, URZ ;  /* 0x0010000008087890 */ /* 0x000fc8000fffe1ff */
[----:B------:R-:W-:Y:S02]  /*05e0*/  USHF.L.U32 UR9, UR8, 0xb, URZ ;  /* 0x0000000b08097899 */ /* 0x000fe400080006ff */
[----:B------:R-:W-:Y:S02]  /*05f0*/  USHF.L.U32 UR8, UR8, 0x1, URZ ;  /* 0x0000000108087899 */ /* 0x000fe400080006ff */
[----:B------:R-:W-:-:S04]  /*0600*/  UIADD3 UR6, UPT, UPT, -UR6, 0x100000, URZ ;  /* 0x0010000006067890 */ /* 0x000fc8000fffe1ff */
[----:B------:R-:W-:Y:S02]  /*0610*/  USHF.L.U32 UR7, UR6, 0xb, URZ ;  /* 0x0000000b06077899 */ /* 0x000fe400080006ff */
[----:B------:R-:W-:Y:S01]  /*0620*/  USHF.L.U32 UR6, UR6, 0x1, URZ ;  /* 0x0000000106067899 */ /* 0x000fe200080006ff */
[----:B------:R-:W-:Y:S01]  /*0630*/  ELECT P0, URZ, PT ;  /* 0x0000000000ff782f */ /* 0x000fe20003800000 */
[----:B-1----:R-:W-:Y:S01]  /*0640*/  ULEA UR4, UR4, UR5, 0x18 ;  /* 0x0000000504047291 */ /* 0x002fe2000f8ec0ff */
[----:B------:R-:W1:Y:S11]  /*0650*/  FENCE.VIEW.ASYNC.S ;  /* 0x00000000000073c6 */ /* 0x000e760000000000 */
[----:B-1----:R1:W2:Y:S01]  /*0660*/  SYNCS.EXCH.64 URZ, [UR4], UR8 ;  /* 0x0000000804ff75b2 */ /* 0x0022a20008000100 */
[----:B------:R1:W3:Y:S01]  /*0670*/  SYNCS.EXCH.64 URZ, [UR4+0x20], UR6 ;  /* 0x0000200604ff75b2 */ /* 0x0002e20008000100 */
[----:B------:R1:W4:Y:S01]  /*0680*/  SYNCS.EXCH.64 URZ, [UR4+0x8], UR8 ;  /* 0x0000080804ff75b2 */ /* 0x0003220008000100 */
[----:B------:R1:W1:Y:S01]  /*0690*/  SYNCS.EXCH.64 URZ, [UR4+0x28], UR6 ;  /* 0x0000280604ff75b2 */ /* 0x0002620008000100 */
[----:B------:R1:W1:Y:S01]  /*06a0*/  SYNCS.EXCH.64 URZ, [UR4+0x10], UR8 ;  /* 0x0000100804ff75b2 */ /* 0x0002620008000100 */
[----:B------:R1:W1:Y:S01]  /*06b0*/  SYNCS.EXCH.64 URZ, [UR4+0x30], UR6 ;  /* 0x0000300604ff75b2 */ /* 0x0002620008000100 */
[----:B------:R1:W1:Y:S01]  /*06c0*/  SYNCS.EXCH.64 URZ, [UR4+0x18], UR8 ;  /* 0x0000180804ff75b2 */ /* 0x0002620008000100 */
[----:B------:R1:W1:Y:S01]  /*06d0*/  SYNCS.EXCH.64 URZ, [UR4+0x38], UR6 ;  /* 0x0000380604ff75b2 */ /* 0x0002620008000100 */
[----:B------:R-:W-:Y:S01]  /*06e0*/  NOP ;  /* 0x0000000000007918 */ /* 0x000fe20000000000 */
.L_x_9:
[----:B------:R-:W2:Y:S01]  /*06f0*/  SHFL.IDX PT, R2, R90, RZ, 0x1f ;  /* 0x00001fff5a027589 */ /* 0x000ea200000e0000 */
[----:B------:R-:W-:Y:S01]  /*0700*/  NOP ;  /* 0x0000000000007918 */ /* 0x000fe20000000000 */
[----:B--2---:R-:W-:-:S13]  /*0710*/  ISETP.NE.AND P0, PT, R2, 0x1, PT ;  /* 0x000000010200780c */ /* 0x004fda0003f05270 */
[----:B------:R-:W-:Y:S05]  /*0720*/  @P0 BRA `(.L_x_10) ;  /* 0x0000000000500947 */ /* 0x000fea0003800000 */
[----:B-1----:R-:W1:Y:S01]  /*0730*/  S2UR UR4, SR_CgaCtaId ;  /* 0x00000000000479c3 */ /* 0x002e620000008800 */
        /* <DEDUP_REMOVED lines=12> */
[----:B-1----:R2:W1:Y:S01]  /*0800*/  SYNCS.EXCH.64 URZ, [UR4+0x40], UR8 ;  /* 0x0000400804ff75b2 */ /* 0x0024620008000100 */
[----:B------:R2:W1:Y:S01]  /*0810*/  SYNCS.EXCH.64 URZ, [UR4+0x58], UR6 ;  /* 0x0000580604ff75b2 */ /* 0x0004620008000100 */
[----:B------:R2:W1:Y:S01]  /*0820*/  SYNCS.EXCH.64 URZ, [UR4+0x48], UR8 ;  /* 0x0000480804ff75b2 */ /* 0x0004620008000100 */
[----:B------:R2:W1:Y:S01]  /*0830*/  SYNCS.EXCH.64 URZ, [UR4+0x60], UR6 ;  /* 0x0000600604ff75b2 */ /* 0x0004620008000100 */
[----:B------:R2:W1:Y:S01]  /*0840*/  SYNCS.EXCH.64 URZ, [UR4+0x50], UR8 ;  /* 0x0000500804ff75b2 */ /* 0x0004620008000100 */
[----:B------:R2:W1:Y:S02]  /*0850*/  SYNCS.EXCH.64 URZ, [UR4+0x68], UR6 ;  /* 0x0000680604ff75b2 */ /* 0x0004640008000100 */
[----:B--2---:R-:W-:Y:S01]  /*0860*/  NOP ;  /* 0x0000000000007918 */ /* 0x004fe20000000000 */
.L_x_10:
[----:B------:R-:W2:Y:S01]  /*0870*/  SHFL.IDX PT, R2, R90, RZ, 0x1f ;  /* 0x00001fff5a027589 */ /* 0x000ea200000e0000 */
[----:B------:R-:W-:Y:S01]  /*0880*/  NOP ;  /* 0x0000000000007918 */ /* 0x000fe20000000000 */
[----:B--2---:R-:W-:-:S13]  /*0890*/  ISETP.NE.AND P0, PT, R2, 0x3, PT ;  /* 0x000000030200780c */ /* 0x004fda0003f05270 */
[----:B------:R-:W-:Y:S05]  /*08a0*/  @P0 BRA `(.L_x_11) ;  /* 0x0000000000300947 */ /* 0x000fea0003800000 */
[----:B-1----:R-:W1:Y:S01]  /*08b0*/  S2UR UR4, SR_CgaCtaId ;  /* 0x00000000000479c3 */ /* 0x002e620000008800 */
[----:B------:R-:W-:Y:S01]  /*08c0*/  UMOV UR6, 0x400 ;  /* 0x0000040000067882 */ /* 0x000fe20000000000 */
[----:B------:R-:W-:Y:S01]  /*08d0*/  UMOV UR5, 0x20 ;  /* 0x0000002000057882 */ /* 0x000fe20000000000 */
[----:B------:R-:W-:Y:S01]  /*08e0*/  ELECT P0, URZ, PT ;  /* 0x0000000000ff782f */ /* 0x000fe20003800000 */
[----:B-1----:R-:W-:Y:S02]  /*08f0*/  ULEA UR6, UR4, UR6, 0x18 ;  /* 0x0000000604067291 */ /* 0x002fe4000f8ec0ff */
[----:B------:R-:W-:-:S04]  /*0900*/  UIADD3 UR4, UPT, UPT, -UR5, 0x100000, URZ ;  /* 0x0010000005047890 */ /* 0x000fc8000fffe1ff */
[----:B------:R-:W-:Y:S02]  /*0910*/  USHF.L.U32 UR5, UR4, 0xb, URZ ;  /* 0x0000000b04057899 */ /* 0x000fe400080006ff */
[----:B------:R-:W-:Y:S01]  /*0920*/  USHF.L.U32 UR4, UR4, 0x1, URZ ;  /* 0x0000000104047899 */ /* 0x000fe200080006ff */
[----:B------:R-:W1:Y:S11]  /*0930*/  FENCE.VIEW.ASYNC.S ;  /* 0x00000000000073c6 */ /* 0x000e760000000000 */
[----:B-1----:R2:W1:Y:S01]  /*0940*/  SYNCS.EXCH.64 URZ, [UR6+0x70], UR4 ;  /* 0x0000700406ff75b2 */ /* 0x0024620008000100 */
[----:B------:R2:W1:Y:S02]  /*0950*/  SYNCS.EXCH.64 URZ, [UR6+0x78], UR4 ;  /* 0x0000780406ff75b2 */ /* 0x0004640008000100 */
[----:B--2---:R-:W-:Y:S01]  /*0960*/  NOP ;  /* 0x0000000000007918 */ /* 0x004fe20000000000 */
.L_x_11:
[----:B------:R-:W2:Y:S01]  /*0970*/  SHFL.IDX PT, R2, R90, RZ, 0x1f ;  /* 0x00001fff5a027589 */ /* 0x000ea200000e0000 */
[----:B------:R-:W-:Y:S01]  /*0980*/  NOP ;  /* 0x0000000000007918 */ /* 0x000fe20000000000 */
[----:B--2---:R-:W-:-:S13]  /*0990*/  ISETP.NE.AND P0, PT, R2, 0x4, PT ;  /* 0x000000040200780c */ /* 0x004fda0003f05270 */
[----:B------:R-:W-:Y:S05]  /*09a0*/  @P0 BRA `(.L_x_12) ;  /* 0x00000000004c0947 */ /* 0x000fea0003800000 */
[----:B-1----:R-:W1:Y:S01]  /*09b0*/  S2UR UR6, SR_CgaCtaId ;  /* 0x00000000000679c3 */ /* 0x002e620000008800 */
[----:B------:R-:W-:Y:S01]  /*09c0*/  UMOV UR4, 0xe20 ;  /* 0x00000e2000047882 */ /* 0x000fe20000000000 */
[----:B------:R-:W-:Y:S01]  /*09d0*/  UMOV UR5, 0x400 ;  /* 0x0000040000057882 */ /* 0x000fe20000000000 */
[----:B------:R-:W-:Y:S01]  /*09e0*/  USEL UR4, UR4, 0xc20, UP3 ;  /* 0x00000c2004047887 */ /* 0x000fe20009800000 */
[----:B------:R-:W-:Y:S01]  /*09f0*/  UMOV UR8, 0x1 ;  /* 0x0000000100087882 */ /* 0x000fe20000000000 */
[----:B------:R-:W-:Y:S01]  /*0a00*/  ELECT P0, URZ, PT ;  /* 0x0000000000ff782f */ /* 0x000fe20003800000 */
[----:B------:R-:W-:-:S04]  /*0a10*/  UIADD3 UR8, UPT, UPT, -UR8, 0x100000, URZ ;  /* 0x0010000008087890 */ /* 0x000fc8000fffe1ff */
[----:B------:R-:W-:Y:S02]  /*0a20*/  USHF.L.U32 UR9, UR8, 0xb, URZ ;  /* 0x0000000b08097899 */ /* 0x000fe400080006ff */
[----:B------:R-:W-:Y:S02]  /*0a30*/  USHF.L.U32 UR8, UR8, 0x1, URZ ;  /* 0x0000000108087899 */ /* 0x000fe400080006ff */
[----:B-1----:R-:W-:Y:S02]  /*0a40*/  ULEA UR6, UR6, UR5, 0x18 ;  /* 0x0000000506067291 */ /* 0x002fe4000f8ec0ff */
[----:B------:R-:W-:-:S04]  /*0a50*/  UIADD3 UR4, UPT, UPT, -UR4, 0x100000, URZ ;  /* 0x0010000004047890 */ /* 0x000fc8000fffe1ff */
[----:B------:R-:W-:Y:S02]  /*0a60*/  USHF.L.U32 UR5, UR4, 0xb, URZ ;  /* 0x0000000b04057899 */ /* 0x000fe400080006ff */
[----:B------:R-:W-:Y:S01]  /*0a70*/  USHF.L.U32 UR4, UR4, 0x1, URZ ;  /* 0x0000000104047899 */ /* 0x000fe200080006ff */
[----:B------:R-:W1:Y:S03]  /*0a80*/  FENCE.VIEW.ASYNC.S ;  /* 0x00000000000073c6 */ /* 0x000e660000000000 */
[----:B-1----:R2:W1:Y:S08]  /*0a90*/  SYNCS.EXCH.64 URZ, [UR6+0x80], UR8 ;  /* 0x0000800806ff75b2 */ /* 0x0024700008000100 */
[----:B------:R2:W1:Y:S01]  /*0aa0*/  SYNCS.EXCH.64 URZ, [UR6+0x90], UR4 ;  /* 0x0000900406ff75b2 */ /* 0x0004620008000100 */
[----:B------:R2:W1:Y:S01]  /*0ab0*/  SYNCS.EXCH.64 URZ, [UR6+0x88], UR8 ;  /* 0x0000880806ff75b2 */ /* 0x0004620008000100 */
[----:B------:R2:W1:Y:S02]  /*0ac0*/  SYNCS.EXCH.64 URZ, [UR6+0x98], UR4 ;  /* 0x0000980406ff75b2 */ /* 0x0004640008000100 */
[----:B--2---:R-:W-:Y:S01]  /*0ad0*/  NOP ;  /* 0x0000000000007918 */ /* 0x004fe20000000000 */
.L_x_12:
        /* <DEDUP_REMOVED lines=20> */
[----:B------:R2:W1:Y:S02]  /*0c20*/  SYNCS.EXCH.64 URZ, [UR4+0xb8], UR6 ;  /* 0x0000b80604ff75b2 */ /* 0x0004640008000100 */
[----:B--2---:R-:W-:Y:S01]  /*0c30*/  NOP ;  /* 0x0000000000007918 */ /* 0x004fe20000000000 */
.L_x_13:
[----:B------:R-:W2:Y:S01]  /*0c40*/  SHFL.IDX PT, R2, R90, RZ, 0x1f ;  /* 0x00001fff5a027589 */ /* 0x000ea200000e0000 */
[----:B-1----:R-:W1:Y:S01]  /*0c50*/  S2UR UR4, SR_CgaCtaId ;  /* 0x00000000000479c3 */ /* 0x002e620000008800 */
[----:B------:R-:W-:Y:S01]  /*0c60*/  NOP ;  /* 0x0000000000007918 */ /* 0x000fe20000000000 */
[----:B--2---:R-:W-:Y:S02]  /*0c70*/  ISETP.NE.AND P0, PT, R2, 0x3, PT ;  /* 0x000000030200780c */ /* 0x004fe40003f05270 */
[----:B-1----:R-:W-:-:S11]  /*0c80*/  MOV R93, UR4 ;  /* 0x00000004005d7c02 */ /* 0x002fd60008000f00 */
[----:B------:R-:W-:Y:S05]  /*0c90*/  @P0 BRA `(.L_x_14) ;  /* 0x0000000000380947 */ /* 0x000fea0003800000 */
[----:B------:R-:W-:Y:S01]  /*0ca0*/  R2UR UR5, R93 ;  /* 0x000000005d0572ca */ /* 0x000fe200000e0000 */
[----:B------:R-:W-:Y:S01]  /*0cb0*/  UMOV UR4, 0x400 ;  /* 0x0000040000047882 */ /* 0x000fe20000000000 */
[----:B------:R-:W-:Y:S01]  /*0cc0*/  UMOV UR6, 0x20 ;  /* 0x0000002000067882 */ /* 0x000fe20000000000 */
[----:B------:R-:W-:Y:S01]  /*0cd0*/  ELECT P0, URZ, PT ;  /* 0x0000000000ff782f */ /* 0x000fe20003800000 */
[----:B------:R-:W-:-:S04]  /*0ce0*/  UIADD3 UR6, UPT, UPT, -UR6, 0x100000, URZ ;  /* 0x0010000006067890 */ /* 0x000fc8000fffe1ff */
[----:B------:R-:W-:Y:S02]  /*0cf0*/  USHF.L.U32 UR7, UR6, 0xb, URZ ;  /* 0x0000000b06077899 */ /* 0x000fe400080006ff */
[----:B------:R-:W-:-:S03]  /*0d00*/  USHF.L.U32 UR6, UR6, 0x1, URZ ;  /* 0x0000000106067899 */ /* 0x000fc600080006ff */
[----:B------:R-:W-:Y:S01]  /*0d10*/  ULEA UR4, UR5, UR4, 0x18 ;  /* 0x0000000405047291 */ /* 0x000fe2000f8ec0ff */
[----:B------:R-:W1:Y:S11]  /*0d20*/  FENCE.VIEW.ASYNC.S ;  /* 0x00000000000073c6 */ /* 0x000e760000000000 */
[----:B-1----:R1:W2:Y:S01]  /*0d30*/  SYNCS.EXCH.64 URZ, [UR4+0xc0], UR6 ;  /* 0x0000c00604ff75b2 */ /* 0x0022a20008000100 */
[----:B------:R1:W1:Y:S01]  /*0d40*/  SYNCS.EXCH.64 URZ, [UR4+0xd0], UR6 ;  /* 0x0000d00604ff75b2 */ /* 0x0002620008000100 */
[----:B------:R1:W1:Y:S01]  /*0d50*/  SYNCS.EXCH.64 URZ, [UR4+0xc8], UR6 ;  /* 0x0000c80604ff75b2 */ /* 0x0002620008000100 */
[----:B------:R1:W1:Y:S01]  /*0d60*/  SYNCS.EXCH.64 URZ, [UR4+0xd8], UR6 ;  /* 0x0000d80604ff75b2 */ /* 0x0002620008000100 */
[----:B------:R-:W-:Y:S01]  /*0d70*/  NOP ;  /* 0x0000000000007918 */ /* 0x000fe20000000000 */
.L_x_14:
[----:B------:R-:W3:Y:S01]  /*0d80*/  LDCU UR32, c[0x0][0x36c] ;  /* 0x00006d80ff2077ac */ /* 0x000ee20008000800 */
[----:B------:R-:W-:Y:S01]  /*0d90*/  ISETP.NE.OR P4, PT, R0, 0x2, !P4 ;  /* 0x000000020000780c */ /* 0x000fe20006785670 */
[----:B------:R-:W-:Y:S01]  /*0da0*/  NOP ;  /* 0x0000000000007918 */ /* 0x000fe20000000000 */
[----:B------:R-:W-:Y:S01]  /*0db0*/  LOP3.LUT R2, R85, 0x1f, RZ, 0xc0, !PT ;  /* 0x0000001f55027812 */ /* 0x000fe200078ec0ff */
[----:B------:R-:W-:Y:S02]  /*0dc0*/  UISETP.NE.AND UP4, UPT, UR19, URZ, UPT ;  /* 0x000000ff1300728c */ /* 0x000fe4000bf85270 */
[----:B---3--:R-:W-:-:S09]  /*0dd0*/  UISETP.EQ.U32.AND UP0, UPT, UR32, 0x1, UPT ;  /* 0x000000012000788c */ /* 0x008fd2000bf02070 */
[----:B------:R-:W-:Y:S05]  /*0de0*/  BRA.U !UP0, `(.L_x_15) ;  /* 0x0000000108087547 */ /* 0x000fea000b800000 */
[----:B-12-4-:R-:W-:Y:S01]  /*0df0*/  UCGABAR_ARV ;  /* 0x00000000000079c7 */ /* 0x016fe20008000000 */
[----:B------:R-:W-:Y:S05]  /*0e00*/  BRA `(.L_x_16) ;  /* 0x0000000000047947 */ /* 0x000fea0003800000 */
.L_x_15:
[----:B-12-4-:R-:W-:Y:S01]  /*0e10*/  NOP ;  /* 0x0000000000007918 */ /* 0x016fe20000000000 */
.L_x_16:
[----:B------:R-:W-:Y:S01]  /*0e20*/  R2UR UR6, R93 ;  /* 0x000000005d0672ca */ /* 0x000fe200000e0000 */
[----:B------:R-:W1:Y:S01]  /*0e30*/  S2UR UR8, SR_CTAID.X ;  /* 0x00000000000879c3 */ /* 0x000e620000002500 */
[----:B------:R-:W-:-:S05]  /*0e40*/  CS2R.32 R100, SR_CgaSize ;  /* 0x0000000000647805 */ /* 0x000fca0000008a00 */
[----:B------:R-:W-:-:S05]  /*0e50*/  IMAD R100, R100, -0xa0, RZ ;  /* 0xffffff6064647824 */ /* 0x000fca00078e02ff */
[----:B------:R-:W-:-:S14]  /*0e60*/  R2UR UR7, R100 ;  /* 0x00000000640772ca */ /* 0x000fdc00000e0000 */
[----:B------:R-:W2:Y:S01]  /*0e70*/  LDCU UR7, c[0x0][UR7+0x2b0] ;  /* 0x00005600070777ac */ /* 0x000ea20008000800 */
[----:B------:R-:W-:-:S05]  /*0e80*/  CS2R.32 R100, SR_CgaSize ;  /* 0x0000000000647805 */ /* 0x000fca0000008a00 */
[----:B------:R-:W-:-:S05]  /*0e90*/  IMAD R100, R100, -0xa0, RZ ;  /* 0xffffff6064647824 */ /* 0x000fca00078e02ff */
[----:B------:R-:W-:-:S14]  /*0ea0*/  R2UR UR11, R100 ;  /* 0x00000000640b72ca */ /* 0x000fdc00000e0000 */
[----:B------:R-:W3:Y:S01]  /*0eb0*/  LDCU UR11, c[0x0][UR11+0x2a0] ;  /* 0x000054000b0b77ac */ /* 0x000ee20008000800 */
[----:B------:R-:W4:Y:S01]  /*0ec0*/  S2UR UR9, SR_CTAID.Y ;  /* 0x00000000000979c3 */ /* 0x000f220000002600 */
[----:B------:R-:W-:-:S05]  /*0ed0*/  CS2R.32 R100, SR_CgaSize ;  /* 0x0000000000647805 */ /* 0x000fca0000008a00 */
[----:B------:R-:W-:-:S05]  /*0ee0*/  IMAD R100, R100, -0xa0, RZ ;  /* 0xffffff6064647824 */ /* 0x000fca00078e02ff */
[----:B------:R-:W-:-:S14]  /*0ef0*/  R2UR UR12, R100 ;  /* 0x00000000640c72ca */ /* 0x000fdc00000e0000 */
[----:B------:R-:W3:Y:S01]  /*0f00*/  LDCU UR12, c[0x0][UR12+0x2a4] ;  /* 0x000054800c0c77ac */ /* 0x000ee20008000800 */
[----:B------:R-:W-:Y:S02]  /*0f10*/  ULOP3.LUT UR72, UR6, 0x3, URZ, 0xc0, !UPT ;  /* 0x0000000306487892 */ /* 0x000fe4000f8ec0ff */
[----:B------:R-:W-:Y:S01]  /*0f20*/  USHF.R.U32.HI UR4, URZ, 0x2, UR6 ;  /* 0x00000002ff047899 */ /* 0x000fe20008011606 */
[----:B------:R-:W3:Y:S01]  /*0f30*/  S2UR UR52, SR_CTAID.Z ;  /* 0x00000000003479c3 */ /* 0x000ee20000002700 */
[----:B------:R-:W-:Y:S02]  /*0f40*/  ULOP3.LUT UR5, UR6, 0xc, URZ, 0xc0, !UPT ;  /* 0x0000000c06057892 */ /* 0x000fe4000f8ec0ff */
[----:B------:R-:W-:Y:S02]  /*0f50*/  USHF.L.U32 UR56, UR6, 0xa, URZ ;  /* 0x0000000a06387899 */ /* 0x000fe400080006ff */
[----:B------:R-:W-:Y:S02]  /*0f60*/  USHF.L.U32 UR53, UR6, 0xb, URZ ;  /* 0x0000000b06357899 */ /* 0x000fe400080006ff */
[----:B------:R-:W-:Y:S01]  /*0f70*/  USHF.L.U32 UR62, UR6, 0x6, URZ ;  /* 0x00000006063e7899 */ /* 0x000fe200080006ff */
[----:B-1----:R-:W-:Y:S01]  /*0f80*/  I2FP.F32.U32 R3, UR8 ;  /* 0x0000000800037c45 */ /* 0x002fe20008201000 */
[----:B------:R-:W-:-:S02]  /*0f90*/  USHF.L.U32 UR18, UR6, 0x5, URZ ;  /* 0x0000000506127899 */ /* 0x000fc400080006ff */
[----:B------:R-:W-:Y:S02]  /*0fa0*/  USHF.L.U32 UR60, UR6, 0x8, URZ ;  /* 0x00000008063c7899 */ /* 0x000fe400080006ff */
[----:B------:R-:W-:Y:S01]  /*0fb0*/  USHF.L.U32 UR10, UR6, 0x7, URZ ;  /* 0x00000007060a7899 */ /* 0x000fe200080006ff */
[----:B--2---:R-:W-:Y:S01]  /*0fc0*/  FMUL R3, R3, UR7 ;  /* 0x0000000703037c20 */ /* 0x004fe20008400000 */
[----:B------:R-:W-:-:S05]  /*0fd0*/  CS2R.32 R100, SR_CgaSize ;  /* 0x0000000000647805 */ /* 0x000fca0000008a00 */
[----:B------:R-:W-:-:S05]  /*0fe0*/  IMAD R100, R100, -0xa0, RZ ;  /* 0xffffff6064647824 */ /* 0x000fca00078e02ff */
[----:B------:R-:W-:-:S14]  /*0ff0*/  R2UR UR6, R100 ;  /* 0x00000000640672ca */ /* 0x000fdc00000e0000 */
[----:B------:R-:W1:Y:S01]  /*1000*/  LDCU UR6, c[0x0][UR6+0x2b4] ;  /* 0x00005680060677ac */ /* 0x000e620008000800 */
[----:B----4-:R-:W-:Y:S01]  /*1010*/  I2FP.F32.U32 R0, UR9 ;  /* 0x0000000900007c45 */ /* 0x010fe20008201000 */
[----:B------:R-:W-:Y:S01]  /*1020*/  UISETP.GT.U32.AND UP1, UPT, UR72, 0xffff, UPT ;  /* 0x0000ffff4800788c */ /* 0x000fe2000bf24070 */
[----:B------:R-:W2:Y:S01]  /*1030*/  F2I.U32.TRUNC.NTZ R3, R3 ;  /* 0x0000000300037305 */ /* 0x000ea2000020f000 */
[----:B------:R-:W-:Y:S02]  /*1040*/  UISETP.GT.U32.AND UP0, UPT, UR5, 0xffff, UPT ;  /* 0x0000ffff0500788c */ /* 0x000fe4000bf04070 */
[----:B------:R-:W-:Y:S02]  /*1050*/  ULOP3.LUT UR71, UR4, 0x3, URZ, 0xc0, !UPT ;  /* 0x0000000304477892 */ /* 0x000fe4000f8ec0ff */
[----:B------:R-:W-:Y:S02]  /*1060*/  USEL UR4, UR72, 0xffff, !UP1 ;  /* 0x0000ffff48047887 */ /* 0x000fe4000c800000 */
[----:B------:R-:W-:Y:S01]  /*1070*/  USEL UR5, UR5, 0xffff, !UP0 ;  /* 0x0000ffff05057887 */ /* 0x000fe2000c000000 */
[----:B------:R-:W4:Y:S01]  /*1080*/  LDCU UR28, c[0x0][0xf24] ;  /* 0x0001e480ff1c77ac */ /* 0x000f220008000800 */
[----:B-1----:R-:W-:Y:S01]  /*1090*/  FMUL R0, R0, UR6 ;  /* 0x0000000600007c20 */ /* 0x002fe20008400000 */
[----:B------:R-:W-:Y:S01]  /*10a0*/  ULOP3.LUT UR4, UR4, 0xffff, URZ, 0xc0, !UPT ;  /* 0x0000ffff04047892 */ /* 0x000fe2000f8ec0ff */
[----:B--2---:R-:W-:Y:S01]  /*10b0*/  R2UR UR7, R3 ;  /* 0x00000000030772ca */ /* 0x004fe200000e0000 */
[----:B------:R-:W-:Y:S01]  /*10c0*/  ULOP3.LUT UR5, UR5, 0xffff, URZ, 0xc0, !UPT ;  /* 0x0000ffff05057892 */ /* 0x000fe2000f8ec0ff */
[----:B------:R-:W-:-:S02]  /*10d0*/  UMOV UR37, 0x1111 ;  /* 0x0000111100257882 */ /* 0x000fc40000000000 */
[----:B------:R-:W1:Y:S01]  /*10e0*/  F2I.U32.TRUNC.NTZ R0, R0 ;  /* 0x0000000000007305 */ /* 0x000e62000020f000 */
[----:B------:R-:W-:Y:S01]  /*10f0*/  UMOV UR29, 0xf ;  /* 0x0000000f001d7882 */ /* 0x000fe20000000000 */
[----:B------:R-:W-:Y:S02]  /*1100*/  USHF.L.U32 UR37, UR37, UR4, URZ ;  /* 0x0000000425257299 */ /* 0x000fe400080006ff */
[----:B------:R-:W-:Y:S02]  /*1110*/  USHF.L.U32 UR29, UR29, UR5, URZ ;  /* 0x000000051d1d7299 */ /* 0x000fe400080006ff */
[----:B------:R-:W-:Y:S01]  /*1120*/  ULOP3.LUT UR60, UR60, 0x300, URZ, 0xc0, !UPT ;  /* 0x000003003c3c7892 */ /* 0x000fe2000f8ec0ff */
[----:B------:R-:W2:Y:S02]  /*1130*/  LDCU UR39, c[0x0][0xf24] ;  /* 0x0001e480ff2777ac */ /* 0x000ea40008000800 */
[----:B------:R-:W-:Y:S01]  /*1140*/  UIADD3 UR5, UPT, UPT, -UR7, URZ, URZ ;  /* 0x000000ff07057290 */ /* 0x000fe2000fffe1ff */
[----:B------:R-:W2:Y:S01]  /*1150*/  LDCU UR31, c[0x0][0xf30] ;  /* 0x0001e600ff1f77ac */ /* 0x000ea20008000800 */
[----:B-1----:R-:W-:-:S02]  /*1160*/  R2UR UR6, R0 ;  /* 0x00000000000672ca */ /* 0x002fc400000e0000 */
[----:B------:R-:W-:Y:S01]  /*1170*/  PRMT R0, RZ, 0x7610, R0 ;  /* 0x00007610ff007816 */ /* 0x000fe20000000000 */
[----:B---3--:R-:W-:Y:S02]  /*1180*/  UIMAD UR5, UR11, UR5, UR8 ;  /* 0x000000050b0572a4 */ /* 0x008fe4000f8e0208 */
[----:B------:R-:W-:Y:S02]  /*1190*/  UISETP.NE.AND UP5, UPT, UR19, 0x2, UPT ;  /* 0x000000021300788c */ /* 0x000fe4000bfa5270 */
[----:B------:R-:W-:Y:S02]  /*11a0*/  ULOP3.LUT UR56, UR56, 0x3000, URZ, 0xc0, !UPT ;  /* 0x0000300038387892 */ /* 0x000fe4000f8ec0ff */
[----:B------:R-:W-:Y:S01]  /*11b0*/  IMAD.U32 R100, RZ, RZ, UR5 ;  /* 0x00000005ff647e24 */ /* 0x000fe2000f8e00ff */
[----:B------:R-:W-:Y:S02]  /*11c0*/  ULOP3.LUT UR53, UR53, 0x1800, URZ, 0xc0, !UPT ;  /* 0x0000180035357892 */ /* 0x000fe4000f8ec0ff */
[----:B------:R-:W-:-:S02]  /*11d0*/  ULOP3.LUT UR62, UR62, 0x300, URZ, 0xc0, !UPT ;  /* 0x000003003e3e7892 */ /* 0x000fc4000f8ec0ff */
[----:B------:R-:W-:Y:S02]  /*11e0*/  UIADD3 UR4, UPT, UPT, -UR6, URZ, URZ ;  /* 0x000000ff06047290 */ /* 0x000fe4000fffe1ff */
[----:B----4-:R-:W-:Y:S02]  /*11f0*/  UISETP.GE.AND UP6, UPT, UR28, 0x1, UPT ;  /* 0x000000011c00788c */ /* 0x010fe4000bfc6270 */
[----:B------:R-:W-:Y:S01]  /*1200*/  UIMAD UR4, UR12, UR4, UR9 ;  /* 0x000000040c0472a4 */ /* 0x000fe2000f8e0209 */
[----:B------:R-:W-:Y:S01]  /*1210*/  UMOV UR21, UR9 ;  /* 0x0000000900157c82 */ /* 0x000fe20008000000 */
[----:B------:R-:W-:Y:S02]  /*1220*/  ULOP3.LUT UR18, UR18, 0x80, URZ, 0xc0, !UPT ;  /* 0x0000008012127892 */ /* 0x000fe4000f8ec0ff */
[----:B------:R-:W-:Y:S02]  /*1230*/  ULOP3.LUT UR10, UR10, 0x80, URZ, 0xc0, !UPT ;  /* 0x000000800a0a7892 */ /* 0x000fe4000f8ec0ff */
[----:B------:R-:W-:Y:S01]  /*1240*/  IMAD.U32 R95, RZ, RZ, UR4 ;  /* 0x00000004ff5f7e24 */ /* 0x000fe2000f8e00ff */
[----:B------:R-:W-:Y:S01]  /*1250*/  UMOV UR20, UR8 ;  /* 0x0000000800147c82 */ /* 0x000fe20008000000 */
[----:B------:R-:W-:-:S02]  /*1260*/  USHF.R.U32.HI UR45, URZ, 0x1, UR71 ;  /* 0x00000001ff2d7899 */ /* 0x000fc40008011647 */
[----:B------:R-:W-:Y:S01]  /*1270*/  USHF.R.U32.HI UR38, URZ, 0x9, UR60 ;  /* 0x00000009ff267899 */ /* 0x000fe2000801163c */
[----:B--2---:R-:W-:Y:S11]  /*1280*/  BRA.U UP4, `(.L_x_17) ;  /* 0x0000000104cc7547 */ /* 0x004ff6000b800000 */
[----:B------:R-:W-:Y:S02]  /*1290*/  R2UR UR4, R95 ;  /* 0x000000005f0472ca */ /* 0x000fe400000e0000 */
[----:B------:R-:W-:-:S11]  /*12a0*/  R2UR UR25, R100 ;  /* 0x00000000641972ca */ /* 0x000fd600000e0000 */
[----:B------:R-:W-:Y:S02]  /*12b0*/  UISETP.NE.AND UP0, UPT, UR4, URZ, UPT ;  /* 0x000000ff0400728c */ /* 0x000fe4000bf05270 */
[----:B------:R-:W-:Y:S02]  /*12c0*/  UISETP.NE.AND UP2, UPT, UR4, 0x1, UPT ;  /* 0x000000010400788c */ /* 0x000fe4000bf45270 */
[----:B------:R-:W-:Y:S02]  /*12d0*/  UISETP.NE.AND UP1, UPT, UR25, URZ, UP0 ;  /* 0x000000ff1900728c */ /* 0x000fe40008725270 */
[----:B------:R-:W-:Y:S02]  /*12e0*/  USEL UR6, URZ, 0x2, UP0 ;  /* 0x00000002ff067887 */ /* 0x000fe40008000000 */
[----:B------:R-:W-:Y:S02]  /*12f0*/  USEL UR9, URZ, 0x1, UP1 ;  /* 0x00000001ff097887 */ /* 0x000fe40008800000 */
[----:B------:R-:W-:-:S02]  /*1300*/  UISETP.NE.AND UP1, UPT, UR4, 0x2, UPT ;  /* 0x000000020400788c */ /* 0x000fc4000bf25270 */
[----:B------:R-:W-:Y:S02]  /*1310*/  USEL UR13, URZ, 0x4, UP0 ;  /* 0x00000004ff0d7887 */ /* 0x000fe40008000000 */
[----:B------:R-:W-:Y:S02]  /*1320*/  USEL UR17, URZ, 0x8, UP0 ;  /* 0x00000008ff117887 */ /* 0x000fe40008000000 */
[----:B------:R-:W-:Y:S02]  /*1330*/  UISETP.NE.AND UP0, UPT, UR4, 0x3, UPT ;  /* 0x000000030400788c */ /* 0x000fe4000bf05270 */
[----:B------:R-:W-:Y:S02]  /*1340*/  USEL UR4, URZ, 0x100, UP1 ;  /* 0x00000100ff047887 */ /* 0x000fe40008800000 */
[----:B------:R-:W-:Y:S02]  /*1350*/  USEL UR11, URZ, 0x200, UP1 ;  /* 0x00000200ff0b7887 */ /* 0x000fe40008800000 */
[----:B------:R-:W-:-:S02]  /*1360*/  USEL UR15, URZ, 0x400, UP1 ;  /* 0x00000400ff0f7887 */ /* 0x000fc40008800000 */
[----:B------:R-:W-:Y:S02]  /*1370*/  USEL UR23, URZ, 0x800, UP1 ;  /* 0x00000800ff177887 */ /* 0x000fe40008800000 */
[----:B------:R-:W-:Y:S02]  /*1380*/  USEL UR5, URZ, 0x10, UP2 ;  /* 0x00000010ff057887 */ /* 0x000fe40009000000 */
[----:B------:R-:W-:Y:S02]  /*1390*/  UISETP.NE.AND UP1, UPT, UR25, URZ, UPT ;  /* 0x000000ff1900728c */ /* 0x000fe4000bf25270 */
[----:B------:R-:W-:Y:S02]  /*13a0*/  USEL UR7, URZ, 0x1000, UP0 ;  /* 0x00001000ff077887 */ /* 0x000fe40008000000 */
[----:B------:R-:W-:Y:S02]  /*13b0*/  USEL UR12, URZ, 0x2000, UP0 ;  /* 0x00002000ff0c7887 */ /* 0x000fe40008000000 */
[----:B------:R-:W-:-:S02]  /*13c0*/  USEL UR16, URZ, 0x4000, UP0 ;  /* 0x00004000ff107887 */ /* 0x000fc40008000000 */
[----:B------:R-:W-:Y:S02]  /*13d0*/  USEL UR24, URZ, 0x8000, UP0 ;  /* 0x00008000ff187887 */ /* 0x000fe40008000000 */
[----:B------:R-:W-:Y:S02]  /*13e0*/  UISETP.NE.AND UP0, UPT, UR25, 0x1, UPT ;  /* 0x000000011900788c */ /* 0x000fe4000bf05270 */
[----:B------:R-:W-:Y:S02]  /*13f0*/  USEL UR5, UR5, 0x10, UP1 ;  /* 0x0000001005057887 */ /* 0x000fe40008800000 */
[----:B------:R-:W-:Y:S02]  /*1400*/  USEL UR4, UR4, 0x100, UP1 ;  /* 0x0000010004047887 */ /* 0x000fe40008800000 */
[----:B------:R-:W-:Y:S02]  /*1410*/  USEL UR8, URZ, 0x20, UP2 ;  /* 0x00000020ff087887 */ /* 0x000fe40009000000 */
[----:B------:R-:W-:-:S02]  /*1420*/  USEL UR7, UR7, 0x1000, UP1 ;  /* 0x0000100007077887 */ /* 0x000fc40008800000 */
[----:B------:R-:W-:Y:S02]  /*1430*/  USEL UR6, UR6, 0x2, UP0 ;  /* 0x0000000206067887 */ /* 0x000fe40008000000 */
[----:B------:R-:W-:Y:S02]  /*1440*/  UIADD3 UR4, UPT, UPT, UR4, UR5, UR9 ;  /* 0x0000000504047290 */ /* 0x000fe4000fffe009 */
[----:B------:R-:W-:Y:S02]  /*1450*/  UISETP.NE.AND UP1, UPT, UR25, 0x2, UPT ;  /* 0x000000021900788c */ /* 0x000fe4000bf25270 */
[----:B------:R-:W-:Y:S02]  /*1460*/  USEL UR8, UR8, 0x20, UP0 ;  /* 0x0000002008087887 */ /* 0x000fe40008000000 */
[----:B------:R-:W-:Y:S02]  /*1470*/  USEL UR5, UR11, 0x200, UP0 ;  /* 0x000002000b057887 */ /* 0x000fe40008000000 */
[----:B------:R-:W-:-:S02]  /*1480*/  UIADD3 UR4, UPT, UPT, UR6, UR7, UR4 ;  /* 0x0000000706047290 */ /* 0x000fc4000fffe004 */
[----:B------:R-:W-:Y:S02]  /*1490*/  USEL UR14, URZ, 0x40, UP2 ;  /* 0x00000040ff0e7887 */ /* 0x000fe40009000000 */
[----:B------:R-:W-:Y:S02]  /*14a0*/  USEL UR9, UR12, 0x2000, UP0 ;  /* 0x000020000c097887 */ /* 0x000fe40008000000 */
[----:B------:R-:W-:Y:S02]  /*14b0*/  USEL UR7, UR13, 0x4, UP1 ;  /* 0x000000040d077887 */ /* 0x000fe40008800000 */
[----:B------:R-:W-:Y:S02]  /*14c0*/  UIADD3 UR4, UPT, UPT, UR5, UR8, UR4 ;  /* 0x0000000805047290 */ /* 0x000fe4000fffe004 */
[----:B------:R-:W-:Y:S02]  /*14d0*/  UISETP.NE.AND UP0, UPT, UR25, 0x3, UPT ;  /* 0x000000031900788c */ /* 0x000fe4000bf05270 */
[----:B------:R-:W-:-:S02]  /*14e0*/  USEL UR6, UR14, 0x40, UP1 ;  /* 0x000000400e067887 */ /* 0x000fc40008800000 */
[----:B------:R-:W-:Y:S02]  /*14f0*/  USEL UR5, UR15, 0x400, UP1 ;  /* 0x000004000f057887 */ /* 0x000fe40008800000 */
[----:B------:R-:W-:Y:S02]  /*1500*/  UIADD3 UR4, UPT, UPT, UR7, UR9, UR4 ;  /* 0x0000000907047290 */ /* 0x000fe4000fffe004 */
[----:B------:R-:W-:Y:S02]  /*1510*/  USEL UR22, URZ, 0x80, UP2 ;  /* 0x00000080ff167887 */ /* 0x000fe40009000000 */
[----:B------:R-:W-:Y:S02]  /*1520*/  USEL UR9, UR16, 0x4000, UP1 ;  /* 0x0000400010097887 */ /* 0x000fe40008800000 */
[----:B------:R-:W-:Y:S02]  /*1530*/  USEL UR8, UR17, 0x8, UP0 ;  /* 0x0000000811087887 */ /* 0x000fe40008000000 */
[----:B------:R-:W-:-:S02]  /*1540*/  UIADD3 UR4, UPT, UPT, UR5, UR6, UR4 ;  /* 0x0000000605047290 */ /* 0x000fc4000fffe004 */
[----:B------:R-:W-:Y:S02]  /*1550*/  USEL UR7, UR22, 0x80, UP0 ;  /* 0x0000008016077887 */ /* 0x000fe40008000000 */
[----:B------:R-:W-:Y:S02]  /*1560*/  USEL UR6, UR23, 0x800, UP0 ;  /* 0x0000080017067887 */ /* 0x000fe40008000000 */
[----:B------:R-:W-:Y:S02]  /*1570*/  UIADD3 UR4, UPT, UPT, UR8, UR9, UR4 ;  /* 0x0000000908047290 */ /* 0x000fe4000fffe004 */
[----:B------:R-:W-:Y:S02]  /*1580*/  USEL UR5, UR24, 0x8000, UP0 ;  /* 0x0000800018057887 */ /* 0x000fe40008000000 */
[----:B------:R-:W-:-:S04]  /*1590*/  UIADD3 UR4, UPT, UPT, UR6, UR7, UR4 ;  /* 0x0000000706047290 */ /* 0x000fc8000fffe004 */
[----:B------:R-:W-:-:S06]  /*15a0*/  UIADD3 UR4, UPT, UPT, UR4, UR5, URZ ;  /* 0x0000000504047290 */ /* 0x000fcc000fffe0ff */
[----:B------:R-:W-:Y:S02]  /*15b0*/  IMAD.U32 R0, RZ, RZ, UR4 ;  /* 0x00000004ff007e24 */ /* 0x000fe4000f8e00ff */
.L_x_17:
[----:B------:R-:W-:Y:S05]  /*15c0*/  BRA.U !UP6, `(.L_x_18) ;  /* 0x000000010ed47547 */ /* 0x000fea000b800000 */
[----:B------:R-:W1:Y:S01]  /*15d0*/  LDCU.128 UR12, c[0x0][0xf10] ;  /* 0x0001e200ff0c77ac */ /* 0x000e620008000c00 */
[----:B------:R-:W2:Y:S01]  /*15e0*/  LDCU UR6, c[0x0][0x370] ;  /* 0x00006e00ff0677ac */ /* 0x000ea20008000800 */
[----:B------:R-:W3:Y:S01]  /*15f0*/  LDCU UR5, c[0x0][0x374] ;  /* 0x00006e80ff0577ac */ /* 0x000ee20008000800 */
[----:B------:R-:W4:Y:S01]  /*1600*/  LDCU UR30, c[0x0][0xf0c] ;  /* 0x0001e180ff1e77ac */ /* 0x000f220008000800 */
[----:B------:R-:W4:Y:S01]  /*1610*/  LDCU UR7, c[0x0][0xf20] ;  /* 0x0001e400ff0777ac */ /* 0x000f220008000800 */
[----:B------:R-:W4:Y:S01]  /*1620*/  LDCU.64 UR8, c[0x0][0xf28] ;  /* 0x0001e500ff0877ac */ /* 0x000f220008000a00 */
[----:B-1----:R-:W-:Y:S02]  /*1630*/  UISETP.NE.AND UP0, UPT, UR14, 0x1, UPT ;  /* 0x000000010e00788c */ /* 0x002fe4000bf05270 */
[----:B---3--:R-:W-:Y:S02]  /*1640*/  UIMAD.WIDE.U32 UR16, UR5, UR15, URZ ;  /* 0x0000000f051072a5 */ /* 0x008fe4000f8e00ff */
[----:B--2---:R-:W-:-:S02]  /*1650*/  UIMAD.WIDE.U32 UR24, UR6, UR12, URZ ;  /* 0x0000000c061872a5 */ /* 0x004fc4000f8e00ff */
[----:B----4-:R-:W-:Y:S02]  /*1660*/  UISETP.NE.AND UP1, UPT, UR30, 0x1, UPT ;  /* 0x000000011e00788c */ /* 0x010fe4000bf25270 */
[----:B------:R-:W-:Y:S01]  /*1670*/  UISETP.NE.AND UP2, UPT, UR28, 0x1, UPT ;  /* 0x000000011c00788c */ /* 0x000fe2000bf45270 */
[----:B------:R-:W-:Y:S02]  /*1680*/  UMOV UR16, UR17 ;  /* 0x0000001100107c82 */ /* 0x000fe40008000000 */
[----:B------:R-:W-:Y:S01]  /*1690*/  UMOV UR24, UR25 ;  /* 0x0000001900187c82 */ /* 0x000fe20008000000 */
[----:B------:R-:W-:Y:S02]  /*16a0*/  @UP0 USHF.R.U32.HI UR5, URZ, UR7, UR16 ;  /* 0x00000007ff050299 */ /* 0x000fe40008011610 */
[----:B------:R-:W-:Y:S02]  /*16b0*/  UIMAD.WIDE.U32 UR26, UR21, UR15, URZ ;  /* 0x0000000f151a72a5 */ /* 0x000fe4000f8e00ff */
[----:B------:R-:W-:-:S02]  /*16c0*/  UIMAD.WIDE.U32 UR16, UR5, UR8, URZ ;  /* 0x00000008051072a5 */ /* 0x000fc4000f8e00ff */
[----:B------:R-:W-:Y:S02]  /*16d0*/  @UP1 USHF.R.U32.HI UR6, URZ, UR13, UR24 ;  /* 0x0000000dff061299 */ /* 0x000fe40008011618 */
[----:B------:R-:W-:Y:S02]  /*16e0*/  UIMAD.WIDE.U32 UR22, UR20, UR12, URZ ;  /* 0x0000000c141672a5 */ /* 0x000fe4000f8e00ff */
[----:B------:R-:W-:Y:S01]  /*16f0*/  UIMAD.WIDE.U32 UR24, UR6, UR8, URZ ;  /* 0x00000008061872a5 */ /* 0x000fe2000f8e00ff */
[----:B------:R-:W-:Y:S01]  /*1700*/  UMOV UR4, UR27 ;  /* 0x0000001b00047c82 */ /* 0x000fe20008000000 */
[----:B------:R-:W-:Y:S01]  /*1710*/  UMOV UR16, UR17 ;  /* 0x0000001100107c82 */ /* 0x000fe20008000000 */
[----:B------:R-:W-:Y:S02]  /*1720*/  USHF.R.U32.HI UR4, URZ, UR7, UR4 ;  /* 0x00000007ff047299 */ /* 0x000fe40008011604 */
[----:B------:R-:W-:Y:S01]  /*1730*/  @UP2 USHF.R.U32.HI UR5, URZ, UR9, UR16 ;  /* 0x00000009ff052299 */ /* 0x000fe20008011610 */
[----:B------:R-:W-:Y:S01]  /*1740*/  UMOV UR22, UR23 ;  /* 0x0000001700167c82 */ /* 0x000fe20008000000 */
[----:B------:R-:W-:Y:S01]  /*1750*/  UMOV UR24, UR25 ;  /* 0x0000001900187c82 */ /* 0x000fe20008000000 */
[----:B------:R-:W-:-:S02]  /*1760*/  USHF.R.U32.HI UR13, URZ, UR13, UR22 ;  /* 0x0000000dff0d7299 */ /* 0x000fc40008011616 */
[----:B------:R-:W-:Y:S02]  /*1770*/  USEL UR4, UR21, UR4, !UP0 ;  /* 0x0000000415047287 */ /* 0x000fe4000c000000 */
[----:B------:R-:W-:Y:S02]  /*1780*/  @UP2 USHF.R.U32.HI UR6, URZ, UR9, UR24 ;  /* 0x00000009ff062299 */ /* 0x000fe40008011618 */
[----:B------:R-:W-:Y:S02]  /*1790*/  UIMAD UR7, UR5, UR28, URZ ;  /* 0x0000001c050772a4 */ /* 0x000fe4000f8e02ff */
[----:B------:R-:W-:Y:S02]  /*17a0*/  USEL UR5, UR20, UR13, !UP1 ;  /* 0x0000000d14057287 */ /* 0x000fe4000c800000 */
[----:B------:R-:W-:Y:S02]  /*17b0*/  UIMAD UR11, UR6, UR28, URZ ;  /* 0x0000001c060b72a4 */ /* 0x000fe4000f8e02ff */
[----:B------:R-:W-:-:S02]  /*17c0*/  UISETP.GE.AND UP0, UPT, UR4, UR7, UPT ;  /* 0x000000070400728c */ /* 0x000fc4000bf06270 */
[----:B------:R-:W-:Y:S02]  /*17d0*/  UIMAD.WIDE.U32 UR12, UR4, UR8, URZ ;  /* 0x00000008040c72a5 */ /* 0x000fe4000f8e00ff */
[----:B------:R-:W-:Y:S02]  /*17e0*/  UISETP.GE.OR UP0, UPT, UR5, UR11, UP0 ;  /* 0x0000000b0500728c */ /* 0x000fe40008706670 */
[----:B------:R-:W-:Y:S02]  /*17f0*/  UIMAD.WIDE.U32 UR16, UR5, UR8, URZ ;  /* 0x00000008051072a5 */ /* 0x000fe4000f8e00ff */
[----:B------:R-:W-:Y:S01]  /*1800*/  UIADD3 UR11, UPT, UPT, -UR4, URZ, URZ ;  /* 0x000000ff040b7290 */ /* 0x000fe2000fffe1ff */
[----:B------:R-:W-:Y:S01]  /*1810*/  UMOV UR8, UR13 ;  /* 0x0000000d00087c82 */ /* 0x000fe20008000000 */
[----:B------:R-:W-:Y:S02]  /*1820*/  UIADD3 UR12, UPT, UPT, -UR5, URZ, URZ ;  /* 0x000000ff050c7290 */ /* 0x000fe4000fffe1ff */
[----:B------:R-:W-:-:S03]  /*1830*/  USHF.R.U32.HI UR8, URZ, UR9, UR8 ;  /* 0x00000009ff087299 */ /* 0x000fc60008011608 */
[----:B------:R-:W-:Y:S01]  /*1840*/  @!UP0 UMOV UR7, UR17 ;  /* 0x0000001100078c82 */ /* 0x000fe20008000000 */
[----:B------:R-:W-:Y:S02]  /*1850*/  UIMAD UR21, UR14, UR11, UR21 ;  /* 0x0000000b0e1572a4 */ /* 0x000fe4000f8e0215 */
[----:B------:R-:W-:Y:S02]  /*1860*/  USEL UR8, UR4, UR8, !UP2 ;  /* 0x0000000804087287 */ /* 0x000fe4000d000000 */
[----:B------:R-:W-:Y:S02]  /*1870*/  @!UP0 USHF.R.U32.HI UR7, URZ, UR9, UR7 ;  /* 0x00000009ff078299 */ /* 0x000fe40008011607 */
[----:B------:R-:W-:Y:S02]  /*1880*/  UIADD3 UR9, UPT, UPT, -UR8, URZ, URZ ;  /* 0x000000ff08097290 */ /* 0x000fe4000fffe1ff */
[----:B------:R-:W-:Y:S02]  /*1890*/  @!UP0 USEL UR7, UR5, UR7, !UP2 ;  /* 0x0000000705078287 */ /* 0x000fe4000d000000 */
[----:B------:R-:W-:-:S02]  /*18a0*/  UIMAD UR9, UR28, UR9, UR4 ;  /* 0x000000091c0972a4 */ /* 0x000fc4000f8e0204 */
[----:B------:R-:W-:Y:S02]  /*18b0*/  @!UP0 UIADD3 UR8, UPT, UPT, UR8, -UR7, URZ ;  /* 0x8000000708088290 */ /* 0x000fe4000fffe0ff */
[----:B------:R-:W-:Y:S02]  /*18c0*/  @!UP0 UIMAD UR6, UR9, UR6, UR7 ;  /* 0x00000006090682a4 */ /* 0x000fe4000f8e0207 */
[----:B------:R-:W-:Y:S02]  /*18d0*/  @!UP0 UIMAD UR4, UR8, UR28, UR5 ;  /* 0x0000001c080482a4 */ /* 0x000fe4000f8e0205 */
[----:B------:R-:W-:Y:S02]  /*18e0*/  UIMAD UR20, UR30, UR12, UR20 ;  /* 0x0000000c1e1472a4 */ /* 0x000fe4000f8e0214 */
[----:B------:R-:W-:Y:S01]  /*18f0*/  UIMAD UR21, UR4, UR14, UR21 ;  /* 0x0000000e041572a4 */ /* 0x000fe2000f8e0215 */
[----:B------:R-:W-:Y:S02]  /*1900*/  @!UP0 UMOV UR5, UR6 ;  /* 0x0000000600058c82 */ /* 0x000fe40008000000 */
[----:B------:R-:W-:-:S12]  /*1910*/  UIMAD UR20, UR5, UR30, UR20 ;  /* 0x0000001e051472a4 */ /* 0x000fd8000f8e0214 */
.L_x_18:
[----:B------:R-:W-:-:S09]  /*1920*/  UISETP.NE.AND UP0, UPT, UR31, 0x1, UPT ;  /* 0x000000011f00788c */ /* 0x000fd2000bf05270 */
[----:B------:R-:W-:Y:S05]  /*1930*/  BRA.U UP0, `(.L_x_19) ;  /* 0x0000000100447547 */ /* 0x000fea000b800000 */
[----:B------:R-:W1:Y:S01]  /*1940*/  LDCU.128 UR12, c[0x0][0xf10] ;  /* 0x0001e200ff0c77ac */ /* 0x000e620008000c00 */
[----:B------:R-:W2:Y:S01]  /*1950*/  LDCU UR8, c[0x0][0xf0c] ;  /* 0x0001e180ff0877ac */ /* 0x000ea20008000800 */
[----:B------:R-:W3:Y:S01]  /*1960*/  LDCU UR9, c[0x0][0xf20] ;  /* 0x0001e400ff0977ac */ /* 0x000ee20008000800 */
[----:B-1----:R-:W-:Y:S02]  /*1970*/  UIMAD.WIDE.U32 UR6, UR20, UR12, URZ ;  /* 0x0000000c140672a5 */ /* 0x002fe4000f8e00ff */
[----:B------:R-:W-:Y:S02]  /*1980*/  UIMAD.WIDE.U32 UR4, UR21, UR15, URZ ;  /* 0x0000000f150472a5 */ /* 0x000fe4000f8e00ff */
[----:B--2---:R-:W-:Y:S02]  /*1990*/  UISETP.NE.AND UP1, UPT, UR8, 0x1, UPT ;  /* 0x000000010800788c */ /* 0x004fe4000bf25270 */
[----:B------:R-:W-:Y:S01]  /*19a0*/  UISETP.NE.AND UP0, UPT, UR14, 0x1, UPT ;  /* 0x000000010e00788c */ /* 0x000fe2000bf05270 */
[----:B------:R-:W-:-:S02]  /*19b0*/  UMOV UR6, UR7 ;  /* 0x0000000700067c82 */ /* 0x000fc40008000000 */
[----:B------:R-:W-:Y:S01]  /*19c0*/  UMOV UR4, UR5 ;  /* 0x0000000500047c82 */ /* 0x000fe20008000000 */
[----:B------:R-:W-:Y:S02]  /*19d0*/  USHF.R.U32.HI UR13, URZ, UR13, UR6 ;  /* 0x0000000dff0d7299 */ /* 0x000fe40008011606 */
[----:B---3--:R-:W-:Y:S02]  /*19e0*/  USHF.R.U32.HI UR4, URZ, UR9, UR4 ;  /* 0x00000009ff047299 */ /* 0x008fe40008011604 */
[----:B------:R-:W-:Y:S02]  /*19f0*/  USEL UR5, UR20, UR13, !UP1 ;  /* 0x0000000d14057287 */ /* 0x000fe4000c800000 */
[----:B------:R-:W-:-:S04]  /*1a00*/  USEL UR4, UR21, UR4, !UP0 ;  /* 0x0000000415047287 */ /* 0x000fc8000c000000 */
[----:B------:R-:W-:Y:S02]  /*1a10*/  UIADD3 UR6, UPT, UPT, UR5, -UR4, URZ ;  /* 0x8000000405067290 */ /* 0x000fe4000fffe0ff */
[----:B------:R-:W-:Y:S02]  /*1a20*/  UIADD3 UR4, UPT, UPT, -UR5, UR4, URZ ;  /* 0x0000000405047290 */ /* 0x000fe4000fffe1ff */
[----:B------:R-:W-:Y:S02]  /*1a30*/  UIMAD UR21, UR6, UR14, UR21 ;  /* 0x0000000e061572a4 */ /* 0x000fe4000f8e0215 */
[----:B------:R-:W-:-:S12]  /*1a40*/  UIMAD UR20, UR4, UR8, UR20 ;  /* 0x00000008041472a4 */ /* 0x000fd8000f8e0214 */
.L_x_19:
[----:B------:R-:W-:-:S09]  /*1a50*/  UISETP.EQ.U32.AND UP0, UPT, UR32, 0x1, UPT ;  /* 0x000000012000788c */ /* 0x000fd2000bf02070 */
[----:B------:R-:W-:Y:S05]  /*1a60*/  BRA.U !UP0, `(.L_x_20) ;  /* 0x00000001080c7547 */ /* 0x000fea000b800000 */
[----:B------:R-:W-:Y:S01]  /*1a70*/  UCGABAR_WAIT ;  /* 0x0000000000007dc7 */ /* 0x000fe20008000000 */
[----:B------:R-:W-:Y:S01]  /*1a80*/  CCTL.IVALL ;  /* 0x00000000ff00798f */ /* 0x000fe20002000000 */
[----:B------:R-:W-:Y:S05]  /*1a90*/  BRA `(.L_x_21) ;  /* 0x0000000000047947 */ /* 0x000fea0003800000 */
.L_x_20:
[----:B------:R-:W-:Y:S06]  /*1aa0*/  BAR.SYNC.DEFER_BLOCKING 0x0 ;  /* 0x0000000000007b1d */ /* 0x000fec0000010000 */
.L_x_21:
[----:B------:R-:W-:Y:S05]  /*1ab0*/  BRA.U UP5, `(.L_x_22) ;  /* 0x0000001505fc7547 */ /* 0x000fea000b800000 */
[----:B------:R-:W1:Y:S01]  /*1ac0*/  LDCU UR6, c[0x0][0x38c] ;  /* 0x00007180ff0677ac */ /* 0x000e620008000800 */
[----:B------:R-:W-:Y:S01]  /*1ad0*/  PLOP3.LUT P2, PT, PT, PT, UP3, 0x80, 0x8 ;  /* 0x000000000008781c */ /* 0x000fe20003f4f038 */
[----:B------:R-:W-:Y:S01]  /*1ae0*/  IMAD.MOV.U32 R12, RZ, RZ, 0x1 ;  /* 0x00000001ff0c7424 */ /* 0x000fe200078e00ff */
[----:B------:R-:W-:Y:S01]  /*1af0*/  ISETP.EQ.OR P3, PT, R2, RZ, P4 ;  /* 0x000000ff0200720c */ /* 0x000fe20002762670 */
[----:B------:R-:W-:Y:S01]  /*1b00*/  UISETP.NE.AND UP1, UPT, UR19, URZ, UPT ;  /* 0x000000ff1300728c */ /* 0x000fe2000bf25270 */
[----:B------:R-:W-:Y:S02]  /*1b10*/  PLOP3.LUT P2, PT, P2, PT, PT, 0x8, 0x80 ;  /* 0x000000000080781c */ /* 0x000fe4000174e170 */
[----:B------:R-:W-:Y:S01]  /*1b20*/  CS2R R10, SRZ ;  /* 0x00000000000a7805 */ /* 0x000fe2000001ff00 */
[----:B------:R-:W-:Y:S01]  /*1b30*/  IMAD.MOV.U32 R9, RZ, RZ, RZ ;  /* 0x000000ffff097224 */ /* 0x000fe200078e00ff */
[----:B------:R-:W2:Y:S01]  /*1b40*/  LDCU UR67, c[0x0][0x370] ;  /* 0x00006e00ff4377ac */ /* 0x000ea20008000800 */
[----:B------:R-:W-:Y:S01]  /*1b50*/  IMAD.MOV.U32 R8, RZ, RZ, 0x1 ;  /* 0x00000001ff087424 */ /* 0x000fe200078e00ff */
[----:B------:R-:W3:Y:S01]  /*1b60*/  LDCU.64 UR54, c[0x0][0x348] ;  /* 0x00006900ff3677ac */ /* 0x000ee20008000a00 */
[----:B------:R-:W4:Y:S01]  /*1b70*/  LDCU UR66, c[0x0][0x374] ;  /* 0x00006e80ff4277ac */ /* 0x000f220008000800 */
[----:B-1----:R-:W-:-:S02]  /*1b80*/  UIADD3 UR5, UPT, UPT, UR6, 0xff, URZ ;  /* 0x000000ff06057890 */ /* 0x002fc4000fffe0ff */
[----:B------:R-:W-:Y:S02]  /*1b90*/  UIADD3 UR73, UPT, UPT, UR6, 0x1fe, URZ ;  /* 0x000001fe06497890 */ /* 0x000fe4000fffe0ff */
[----:B------:R-:W-:Y:S02]  /*1ba0*/  USHF.R.S32.HI UR4, URZ, 0x1f, UR5 ;  /* 0x0000001fff047899 */ /* 0x000fe40008011405 */
[----:B------:R-:W-:Y:S02]  /*1bb0*/  USEL UR61, UR61, 0x2, UP1 ;  /* 0x000000023d3d7887 */ /* 0x000fe40008800000 */
[----:B------:R-:W-:Y:S01]  /*1bc0*/  ULEA.HI UR4, UR4, UR5, URZ, 0x8 ;  /* 0x0000000504047291 */ /* 0x000fe2000f8f40ff */
[----:B------:R-:W-:-:S03]  /*1bd0*/  UMOV UR15, URZ ;  /* 0x000000ff000f7c82 */ /* 0x000fc60008000000 */
[----:B------:R-:W-:Y:S02]  /*1be0*/  USHF.R.S32.HI UR69, URZ, 0x8, UR4 ;  /* 0x00000008ff457899 */ /* 0x000fe40008011404 */
[----:B------:R-:W-:Y:S02]  /*1bf0*/  UIADD3 UR4, UPT, UPT, UR6, -0x1, URZ ;  /* 0xffffffff06047890 */ /* 0x000fe4000fffe0ff */
[----:B------:R-:W-:Y:S02]  /*1c00*/  UISETP.LT.U32.AND UP0, UPT, UR69, 0x4, UPT ;  /* 0x000000044500788c */ /* 0x000fe4000bf01070 */
[----:B------:R-:W-:Y:S02]  /*1c10*/  UISETP.GE.U32.AND UP2, UPT, UR4, -0x1ff, UPT ;  /* 0xfffffe010400788c */ /* 0x000fe4000bf46070 */
[----:B------:R-:W-:-:S04]  /*1c20*/  USEL UR68, UR69, 0x4, UP0 ;  /* 0x0000000445447887 */ /* 0x000fc80008000000 */
[----:B------:R-:W-:Y:S02]  /*1c30*/  UIADD3 UR57, UPT, UPT, UR68, -0x1, URZ ;  /* 0xffffffff44397890 */ /* 0x000fe4000fffe0ff */
[----:B------:R-:W-:-:S03]  /*1c40*/  UIADD3 UR70, UPT, UPT, UR69, -UR68, URZ ;  /* 0x8000004445467290 */ /* 0x000fc6000fffe0ff */
[----:B------:R-:W-:-:S04]  /*1c50*/  @UP2 UIADD3 UR57, UPT, UPT, UR68, URZ, URZ ;  /* 0x000000ff44392290 */ /* 0x000fc8000fffe0ff */
[----:B--234-:R-:W-:-:S12]  /*1c60*/  UIADD3 UR57, UPT, UPT, UR57, 0x1, URZ ;  /* 0x0000000139397890 */ /* 0x01cfd8000fffe0ff */
.L_x_46:
[----:B------:R-:W-:-:S13]  /*1c70*/  R2UR UR4, R93 ;  /* 0x000000005d0472ca */ /* 0x000fda00000e0000 */
[----:B------:R-:W-:Y:S01]  /*1c80*/  UISETP.NE.AND UP0, UPT, UR4, URZ, UPT ;  /* 0x000000ff0400728c */ /* 0x000fe2000bf05270 */
[----:B------:R-:W1:Y:S02]  /*1c90*/  S2UR UR4, SR_CgaCtaId ;  /* 0x00000000000479c3 */ /* 0x000e640000008800 */
[----:B-1----:R-:W-:-:S06]  /*1ca0*/  MOV R93, UR4 ;  /* 0x00000004005d7c02 */ /* 0x002fcc0008000f00 */
[----:B---3--:R-:W-:Y:S05]  /*1cb0*/  BRA.U UP0, `(.L_x_23) ;  /* 0x0000000100347547 */ /* 0x008fea000b800000 */
[----:B------:R-:W1:Y:S01]  /*1cc0*/  S2R R0, SR_CgaCtaId ;  /* 0x0000000000007919 */ /* 0x000e620000008800 */
[----:B------:R-:W-:-:S04]  /*1cd0*/  MOV R2, 0x400 ;  /* 0x0000040000027802 */ /* 0x000fc80000000f00 */
[----:B-1----:R-:W-:Y:S02]  /*1ce0*/  LEA R0, R0, R2, 0x18 ;  /* 0x0000000200007211 */ /* 0x002fe400078ec0ff */
[----:B------:R-:W-:-:S03]  /*1cf0*/  SHF.L.U32 R2, R8, 0x1f, RZ ;  /* 0x0000001f08027819 */ /* 0x000fc600000006ff */
[----:B------:R-:W-:-:S04]  /*1d00*/  IMAD R0, R9, 0x8, R0 ;  /* 0x0000000809007824 */ /* 0x000fc800078e0200 */
[----:B------:R-:W1:Y:S02]  /*1d10*/  SYNCS.PHASECHK.TRANS64.TRYWAIT P0, [R0+URZ+0xd0], R2 ;  /* 0x0000d002000075a7 */ /* 0x000e6400080011ff */
[----:B-1----:R-:W-:Y:S05]  /*1d20*/  @!P0 BRA `(.L_x_24) ;  /* 0x000000a0004c8947 */ /* 0x002fea0003800000 */
.L_x_156:
[----:B------:R-:W-:Y:S01]  /*1d30*/  VIADD R9, R9, 0x1 ;  /* 0x0000000109097836 */ /* 0x000fe20000000000 */
[----:B------:R1:W-:Y:S04]  /*1d40*/  SYNCS.ARRIVE.TRANS64.A1T0 RZ, [R0+URZ+0xc0], RZ ;  /* 0x0000c0ff00ff79a7 */ /* 0x0003e800081000ff */
[----:B------:R-:W-:-:S04]  /*1d50*/  ISETP.NE.AND P0, PT, R9, 0x2, PT ;  /* 0x000000020900780c */ /* 0x000fc80003f05270 */
[----:B------:R-:W-:Y:S02]  /*1d60*/  SEL R9, R9, RZ, P0 ;  /* 0x000000ff09097207 */ /* 0x000fe40000000000 */
[----:B-1----:R-:W-:-:S04]  /*1d70*/  SEL R0, RZ, 0x1, P0 ;  /* 0x00000001ff007807 */ /* 0x002fc80000000000 */
[----:B------:R-:W-:-:S07]  /*1d80*/  LOP3.LUT R8, R8, R0, RZ, 0x3c, !PT ;  /* 0x0000000008087212 */ /* 0x000fce00078e3cff */
.L_x_23:
[----:B------:R-:W-:Y:S01]  /*1d90*/  R2UR UR4, R93 ;  /* 0x000000005d0472ca */ /* 0x000fe200000e0000 */
[----:B------:R-:W-:Y:S01]  /*1da0*/  UMOV UR14, 0x400 ;  /* 0x00000400000e7882 */ /* 0x000fe20000000000 */
[----:B------:R-:W-:Y:S01]  /*1db0*/  SHF.L.U32 R0, R12, 0x1f, RZ ;  /* 0x0000001f0c007819 */ /* 0x000fe200000006ff */
[----:B------:R-:W-:Y:S02]  /*1dc0*/  UISETP.GE.U32.AND UP0, UPT, UR73, 0x1ff, UPT ;  /* 0x000001ff4900788c */ /* 0x000fe4000bf06070 */
[----:B------:R-:W-:Y:S02]  /*1dd0*/  ULEA UR51, UR20, UR71, 0x2 ;  /* 0x0000004714337291 */ /* 0x000fe4000f8e10ff */
[----:B------:R-:W-:Y:S02]  /*1de0*/  ULEA UR35, UR21, UR72, 0x2 ;  /* 0x0000004815237291 */ /* 0x000fe4000f8e10ff */
[----:B------:R-:W-:Y:S02]  /*1df0*/  ULEA.HI UR12, UR21, UR21, URZ, 0x1 ;  /* 0x00000015150c7291 */ /* 0x000fe4000f8f08ff */
[----:B------:R-:W-:-:S02]  /*1e00*/  USHF.L.U32 UR51, UR51, 0x5, URZ ;  /* 0x0000000533337899 */ /* 0x000fc400080006ff */
[----:B------:R-:W-:Y:S02]  /*1e10*/  ULEA UR14, UR4, UR14, 0x18 ;  /* 0x0000000e040e7291 */ /* 0x000fe4000f8ec0ff */
[----:B------:R-:W-:Y:S02]  /*1e20*/  USHF.L.U32 UR35, UR35, 0x4, URZ ;  /* 0x0000000423237899 */ /* 0x000fe400080006ff */
[----:B------:R-:W-:Y:S02]  /*1e30*/  ULEA UR4, UR15, UR14, 0x3 ;  /* 0x0000000e0f047291 */ /* 0x000fe4000f8e18ff */
[----:B------:R-:W-:Y:S01]  /*1e40*/  USHF.R.S32.HI UR12, URZ, 0x1, UR12 ;  /* 0x00000001ff0c7899 */ /* 0x000fe2000801140c */
[----:B------:R-:W-:-:S06]  /*1e50*/  UMOV UR7, URZ ;  /* 0x000000ff00077c82 */ /* 0x000fcc0008000000 */
[----:B------:R1:W2:Y:S01]  /*1e60*/  SYNCS.PHASECHK.TRANS64.TRYWAIT P1, [UR4+0x20], R0 ;  /* 0x00002000ff0075a7 */ /* 0x0002a20008021104 */
[----:B------:R-:W-:Y:S05]  /*1e70*/  BRA.U !UP0, `(.L_x_25) ;  /* 0x0000000508507547 */ /* 0x000fea000b800000 */
[----:B------:R-:W-:Y:S01]  /*1e80*/  UMOV UR6, URZ ;  /* 0x000000ff00067c82 */ /* 0x000fe20008000000 */
[----:B------:R-:W-:-:S05]  /*1e90*/  UMOV UR5, UR15 ;  /* 0x0000000f00057c82 */ /* 0x000fca0008000000 */
.L_x_33:
[----:B------:R-:W-:Y:S01]  /*1ea0*/  ULEA UR49, UR5, UR14, 0x3 ;  /* 0x0000000e05317291 */ /* 0x000fe2000f8e18ff */
[----:B--2---:R-:W-:Y:S01]  /*1eb0*/  @!P4 MOV R2, 0xc800 ;  /* 0x0000c8000002c802 */ /* 0x004fe20000000f00 */
[----:B--23--:R-:W-:Y:S10]  /*1ec0*/  @P1 BRA `(.L_x_26) ;  /* 0x00000000000c1947 */ /* 0x00cff40003800000 */
[----:B------:R-:W-:-:S04]  /*1ed0*/  SHF.L.U32 R3, R12, 0x1f, RZ ;  /* 0x0000001f0c037819 */ /* 0x000fc800000006ff */
[----:B------:R-:W2:Y:S02]  /*1ee0*/  SYNCS.PHASECHK.TRANS64.TRYWAIT P0, [UR49+0x20], R3 ;  /* 0x00002003ff0075a7 */ /* 0x000ea40008001131 */
[----:B--2---:R-:W-:Y:S05]  /*1ef0*/  @!P0 BRA `(.L_x_27) ;  /* 0x0000009c00ec8947 */ /* 0x004fea0003800000 */
.L_x_26:
[----:B------:R2:W-:Y:S01]  /*1f00*/  @!P4 SYNCS.ARRIVE.TRANS64 RZ, [UR49], R2 ;  /* 0x00000002ffffc9a7 */ /* 0x0005e20008000031 */
[----:B------:R-:W-:-:S04]  /*1f10*/  ULOP3.LUT UR4, UR61, 0x2, URZ, 0xfc, !UPT ;  /* 0x000000023d047892 */ /* 0x000fc8000f8efcff */
[----:B------:R-:W-:-:S09]  /*1f20*/  UISETP.NE.AND UP0, UPT, UR4, 0x2, UPT ;  /* 0x000000020400788c */ /* 0x000fd2000bf05270 */
[----:B------:R-:W-:Y:S05]  /*1f30*/  BRA.U UP0, `(.L_x_28) ;  /* 0x0000000100047547 */ /* 0x000fea000b800000 */
[----:B------:R-:W-:Y:S05]  /*1f40*/  BPT.TRAP 0x1 ;  /* 0x000000040000795c */ /* 0x000fea0000300000 */
.L_x_28:
[----:B------:R-:W-:Y:S04]  /*1f50*/  BSSY.RECONVERGENT B0, `(.L_x_29) ;  /* 0x0000003000007945 */ /* 0x000fe80003800200 */
[----:B------:R-:W-:Y:S05]  /*1f60*/  @P3 BRA `(.L_x_30) ;  /* 0x0000000000043947 */ /* 0x000fea0003800000 */
[----:B------:R-:W-:Y:S05]  /*1f70*/  BPT.TRAP 0x1 ;  /* 0x000000040000795c */ /* 0x000fea0000300000 */
.L_x_30:
[----:B------:R-:W-:Y:S05]  /*1f80*/  BSYNC.RECONVERGENT B0 ;  /* 0x0000000000007941 */ /* 0x000fea0003800200 */
.L_x_29:
[----:B------:R-:W-:Y:S01]  /*1f90*/  UIADD3 UR4, UPT, UPT, UR5, 0x1, URZ ;  /* 0x0000000105047890 */ /* 0x000fe2000fffe0ff */
[----:B------:R-:W-:Y:S01]  /*1fa0*/  BSSY.RECONVERGENT B0, `(.L_x_31) ;  /* 0x000003c000007945 */ /* 0x000fe20003800200 */
[----:B------:R-:W-:Y:S02]  /*1fb0*/  ELECT P0, URZ, PT ;  /* 0x0000000000ff782f */ /* 0x000fe40003800000 */
[----:B------:R-:W-:-:S04]  /*1fc0*/  UISETP.NE.AND UP0, UPT, UR4, 0x4, UPT ;  /* 0x000000040400788c */ /* 0x000fc8000bf05270 */
[----:B------:R-:W-:Y:S02]  /*1fd0*/  USEL UR7, URZ, 0x1, UP0 ;  /* 0x00000001ff077887 */ /* 0x000fe40008000000 */
[----:B------:R-:W-:-:S04]  /*1fe0*/  USEL UR15, UR4, URZ, UP0 ;  /* 0x000000ff040f7287 */ /* 0x000fc80008000000 */
[----:B------:R-:W-:Y:S01]  /*1ff0*/  ULEA UR4, UR15, UR14, 0x3 ;  /* 0x0000000e0f047291 */ /* 0x000fe2000f8e18ff */
[----:B------:R-:W-:-:S04]  /*2000*/  LOP3.LUT R12, R12, UR7, RZ, 0x3c, !PT ;  /* 0x000000070c0c7c12 */ /* 0x000fc8000f8e3cff */
[----:B-1----:R-:W-:-:S04]  /*2010*/  SHF.L.U32 R0, R12, 0x1f, RZ ;  /* 0x0000001f0c007819 */ /* 0x002fc800000006ff */
[----:B------:R1:W3:Y:S01]  /*2020*/  SYNCS.PHASECHK.TRANS64.TRYWAIT P1, [UR4+0x20], R0 ;  /* 0x00002000ff0075a7 */ /* 0x0002e20008021104 */
[----:B------:R-:W-:Y:S05]  /*2030*/  @!P0 BRA `(.L_x_32) ;  /* 0x0000000000c88947 */ /* 0x000fea0003800000 */
[----:B------:R-:W-:Y:S02]  /*2040*/  ULEA UR40, UR5, UR56, 0xf ;  /* 0x0000003805287291 */ /* 0x000fe4000f8e78ff */
[----:B------:R-:W-:Y:S02]  /*2050*/  UIADD3 UR8, UP3, UPT, UR54, 0x80, URZ ;  /* 0x0000008036087890 */ /* 0x000fe4000ff7e0ff */
[----:B------:R-:W-:Y:S02]  /*2060*/  UIADD3 UR40, UPT, UPT, UR14, UR40, URZ ;  /* 0x000000280e287290 */ /* 0x000fe4000fffe0ff */
[----:B------:R-:W-:Y:S02]  /*2070*/  USHF.L.U32 UR50, UR6, 0x8, URZ ;  /* 0x0000000806327899 */ /* 0x000fe400080006ff */
[----:B------:R-:W-:Y:S02]  /*2080*/  ULEA UR24, UR5, UR53, 0xe ;  /* 0x0000003505187291 */ /* 0x000fe4000f8e70ff */
[----:B------:R-:W-:-:S02]  /*2090*/  UIADD3.X UR9, UPT, UPT, URZ, UR55, URZ, UP3, !UPT ;  /* 0x00000037ff097290 */ /* 0x000fc40009ffe4ff */
[----:B------:R-:W-:Y:S02]  /*20a0*/  UIADD3 UR48, UPT, UPT, UR40, 0x3300, URZ ;  /* 0x0000330028307890 */ /* 0x000fe4000fffe0ff */
[----:B------:R-:W-:Y:S02]  /*20b0*/  UPRMT UR7, URZ, 0x5410, UR37 ;  /* 0x00005410ff077896 */ /* 0x000fe40008000025 */
[----:B------:R-:W-:Y:S02]  /*20c0*/  UIADD3 UR42, UPT, UPT, UR50, 0x80, URZ ;  /* 0x00000080322a7890 */ /* 0x000fe4000fffe0ff */
[----:B------:R-:W-:Y:S02]  /*20d0*/  UIADD3 UR40, UPT, UPT, UR40, 0x7300, URZ ;  /* 0x0000730028287890 */ /* 0x000fe4000fffe0ff */
[----:B------:R-:W-:Y:S02]  /*20e0*/  USHF.L.U32 UR4, UR5, 0xa, URZ ;  /* 0x0000000a05047899 */ /* 0x000fe400080006ff */
[----:B------:R-:W-:-:S02]  /*20f0*/  UIADD3 UR22, UP2, UPT, UR54, 0x180, URZ ;  /* 0x0000018036167890 */ /* 0x000fc4000ff5e0ff */
[----:B------:R-:W-:Y:S02]  /*2100*/  UIADD3 UR24, UPT, UPT, UR14, UR24, URZ ;  /* 0x000000180e187290 */ /* 0x000fe4000fffe0ff */
[----:B------:R-:W-:Y:S02]  /*2110*/  UIADD3 UR46, UP1, UPT, UR54, 0x280, URZ ;  /* 0x00000280362e7890 */ /* 0x000fe4000ff3e0ff */
[----:B------:R-:W-:Y:S01]  /*2120*/  ULOP3.LUT UR16, UR62, UR4, URZ, 0xfc, !UPT ;  /* 0x000000043e107292 */ /* 0x000fe2000f8efcff */
[----:B------:R-:W-:Y:S01]  /*2130*/  UMOV UR58, 0x0 ;  /* 0x00000000003a7882 */ /* 0x000fe20000000000 */
[----:B------:R-:W-:Y:S01]  /*2140*/  UMOV UR59, 0x10000000 ;  /* 0x10000000003b7882 */ /* 0x000fe20000000000 */
[----:B------:R-:W-:Y:S01]  /*2150*/  UIADD3 UR30, UP0, UPT, UR54, 0x380, URZ ;  /* 0x00000380361e7890 */ /* 0x000fe2000ff1e0ff */
[----:B------:R-:W-:Y:S01]  /*2160*/  UTMALDG.3D.MULTICAST [UR48], [UR8], UR7, desc[UR58] ;  /* 0x00003a30080073b4 */ /* 0x000fe20008011807 */
[----:B------:R-:W-:Y:S01]  /*2170*/  ULOP3.LUT UR13, UR4, UR60, URZ, 0xfc, !UPT ;  /* 0x0000003c040d7292 */ /* 0x000fe2000f8efcff */
[----:B------:R-:W-:Y:S01]  /*2180*/  UMOV UR41, UR49 ;  /* 0x0000003100297c82 */ /* 0x000fe20008000000 */
[----:B------:R-:W-:Y:S01]  /*2190*/  UMOV UR43, UR51 ;  /* 0x00000033002b7c82 */ /* 0x000fe20008000000 */
[----:B------:R-:W-:Y:S01]  /*21a0*/  UMOV UR44, UR52 ;  /* 0x00000034002c7c82 */ /* 0x000fe20008000000 */
[----:B------:R-:W-:-:S02]  /*21b0*/  UIADD3.X UR23, UPT, UPT, URZ, UR55, URZ, UP2, !UPT ;  /* 0x00000037ff177290 */ /* 0x000fc400097fe4ff */
[----:B------:R-:W-:Y:S01]  /*21c0*/  UIADD3 UR32, UPT, UPT, UR24, 0x23300, URZ ;  /* 0x0002330018207890 */ /* 0x000fe2000fffe0ff */
[----:B------:R4:W-:Y:S01]  /*21d0*/  UTMALDG.3D.MULTICAST [UR40], [UR8], UR7, desc[UR58] ;  /* 0x00003a28080073b4 */ /* 0x0009e20008011807 */
[----:B------:R-:W-:Y:S02]  /*21e0*/  UPRMT UR4, URZ, 0x5410, UR29 ;  /* 0x00005410ff047896 */ /* 0x000fe4000800001d */
[----:B------:R-:W-:Y:S02]  /*21f0*/  UIADD3 UR24, UPT, UPT, UR24, 0x25300, URZ ;  /* 0x0002530018187890 */ /* 0x000fe4000fffe0ff */
[----:B------:R-:W-:Y:S02]  /*2200*/  ULEA UR19, UR6, UR45, 0x1 ;  /* 0x0000002d06137291 */ /* 0x000fe4000f8e08ff */
[----:B------:R-:W-:Y:S02]  /*2210*/  UIADD3.X UR47, UPT, UPT, URZ, UR55, URZ, UP1, !UPT ;  /* 0x00000037ff2f7290 */ /* 0x000fe40008ffe4ff */
[----:B------:R-:W-:-:S02]  /*2220*/  UIADD3 UR16, UPT, UPT, UR14, 0x33300, UR16 ;  /* 0x000333000e107890 */ /* 0x000fc4000fffe010 */
[----:B------:R-:W-:Y:S02]  /*2230*/  ULEA UR11, UR6, UR38, 0x1 ;  /* 0x00000026060b7291 */ /* 0x000fe4000f8e08ff */
[----:B------:R-:W-:Y:S01]  /*2240*/  UIADD3.X UR31, UPT, UPT, URZ, UR55, URZ, UP0, !UPT ;  /* 0x00000037ff1f7290 */ /* 0x000fe200087fe4ff */
[----:B------:R-:W-:Y:S01]  /*2250*/  UMOV UR33, UR49 ;  /* 0x0000003100217c82 */ /* 0x000fe20008000000 */
[----:B------:R-:W-:Y:S01]  /*2260*/  UMOV UR36, UR52 ;  /* 0x0000003400247c82 */ /* 0x000fe20008000000 */
[----:B------:R-:W-:Y:S01]  /*2270*/  UMOV UR34, UR50 ;  /* 0x0000003200227c82 */ /* 0x000fe20008000000 */
[----:B------:R-:W-:Y:S01]  /*2280*/  UMOV UR25, UR49 ;  /* 0x0000003100197c82 */ /* 0x000fe20008000000 */
[----:B------:R-:W-:Y:S01]  /*2290*/  UMOV UR27, UR35 ;  /* 0x00000023001b7c82 */ /* 0x000fe20008000000 */
[----:B------:R-:W-:Y:S01]  /*22a0*/  UMOV UR28, UR52 ;  /* 0x00000034001c7c82 */ /* 0x000fe20008000000 */
[----:B------:R-:W-:Y:S01]  /*22b0*/  UMOV UR26, UR42 ;  /* 0x0000002a001a7c82 */ /* 0x000fe20008000000 */
[----:B------:R1:W-:Y:S01]  /*22c0*/  UTMALDG.3D.MULTICAST [UR32], [UR22], UR4, desc[UR58] ;  /* 0x00003a20160073b4 */ /* 0x0003e20008011804 */
[----:B------:R-:W-:Y:S01]  /*22d0*/  UMOV UR17, UR49 ;  /* 0x0000003100117c82 */ /* 0x000fe20008000000 */
[----:B------:R-:W-:Y:S01]  /*22e0*/  UMOV UR21, UR52 ;  /* 0x0000003400157c82 */ /* 0x000fe20008000000 */
[----:B------:R1:W-:Y:S01]  /*22f0*/  UTMALDG.3D.MULTICAST [UR24], [UR22], UR4, desc[UR58] ;  /* 0x00003a18160073b4 */ /* 0x0003e20008011804 */
[----:B------:R1:W-:Y:S01]  /*2300*/  UTMALDG.4D.MULTICAST [UR16], [UR46], UR7, desc[UR58] ;  /* 0x00003a102e0073b4 */ /* 0x0003e20008019807 */
[----:B----4-:R-:W-:Y:S01]  /*2310*/  UIADD3 UR8, UPT, UPT, UR14, 0x34300, UR13 ;  /* 0x000343000e087890 */ /* 0x010fe2000fffe00d */
[----:B------:R-:W-:-:S02]  /*2320*/  UMOV UR9, UR49 ;  /* 0x0000003100097c82 */ /* 0x000fc40008000000 */
[----:B------:R-:W-:-:S06]  /*2330*/  UMOV UR13, UR52 ;  /* 0x00000034000d7c82 */ /* 0x000fcc0008000000 */
[----:B------:R1:W-:Y:S02]  /*2340*/  UTMALDG.4D.MULTICAST [UR8], [UR30], UR4, desc[UR58] ;  /* 0x00003a081e0073b4 */ /* 0x0003e40008019804 */
[----:B-1----:R-:W-:Y:S01]  /*2350*/  NOP ;  /* 0x0000000000007918 */ /* 0x002fe20000000000 */
.L_x_32:
[----:B------:R-:W-:Y:S05]  /*2360*/  BSYNC.RECONVERGENT B0 ;  /* 0x0000000000007941 */ /* 0x000fea0003800200 */
.L_x_31:
[----:B------:R-:W-:Y:S01]  /*2370*/  UIADD3 UR6, UPT, UPT, UR6, 0x1, URZ ;  /* 0x0000000106067890 */ /* 0x000fe2000fffe0ff */
[----:B------:R-:W-:Y:S01]  /*2380*/  UMOV UR5, UR15 ;  /* 0x0000000f00057c82 */ /* 0x000fe20008000000 */
[----:B------:R-:W-:Y:S02]  /*2390*/  UMOV UR7, UR57 ;  /* 0x0000003900077c82 */ /* 0x000fe40008000000 */
[----:B------:R-:W-:-:S09]  /*23a0*/  UISETP.NE.AND UP0, UPT, UR6, UR57, UPT ;  /* 0x000000390600728c */ /* 0x000fd2000bf05270 */
[----:B------:R-:W-:Y:S05]  /*23b0*/  BRA.U UP0, `(.L_x_33) ;  /* 0xfffffff900b87547 */ /* 0x000fea000b83ffff */
.L_x_25:
[----:B------:R-:W-:Y:S01]  /*23c0*/  ULEA UR4, UR15, UR14, 0x3 ;  /* 0x0000000e0f047291 */ /* 0x000fe2000f8e18ff */
[----:B-1----:R-:W-:Y:S01]  /*23d0*/  SHF.L.U32 R0, R12, 0x1f, RZ ;  /* 0x0000001f0c007819 */ /* 0x002fe200000006ff */
[----:B------:R-:W-:Y:S01]  /*23e0*/  @!P2 SYNCS.ARRIVE.TRANS64.A1T0 RZ, [UR14+0x78], RZ ;  /* 0x000078ffffffa9a7 */ /* 0x000fe2000810000e */
[----:B------:R-:W-:-:S06]  /*23f0*/  UISETP.GT.AND UP0, UPT, UR69, UR68, UPT ;  /* 0x000000444500728c */ /* 0x000fcc000bf04270 */
[----:B--23--:R1:W2:Y:S03]  /*2400*/  SYNCS.PHASECHK.TRANS64.TRYWAIT P1, [UR4+0x20], R0 ;  /* 0x00002000ff0075a7 */ /* 0x00c2a60008021104 */
[----:B------:R-:W-:Y:S05]  /*2410*/  BRA.U !UP0, `(.L_x_34) ;  /* 0x00000005084c7547 */ /* 0x000fea000b800000 */
[----:B------:R-:W-:Y:S01]  /*2420*/  UIADD3 UR63, UPT, UPT, UR70, UR7, URZ ;  /* 0x00000007463f7290 */ /* 0x000fe2000fffe0ff */
[----:B------:R-:W-:-:S11]  /*2430*/  UMOV UR5, UR15 ;  /* 0x0000000f00057c82 */ /* 0x000fd60008000000 */
.L_x_42:
[----:B------:R-:W-:Y:S01]  /*2440*/  ULEA UR49, UR5, UR14, 0x3 ;  /* 0x0000000e05317291 */ /* 0x000fe2000f8e18ff */
[----:B--2---:R-:W-:Y:S01]  /*2450*/  @!P4 MOV R2, 0xc800 ;  /* 0x0000c8000002c802 */ /* 0x004fe20000000f00 */
[----:B--23--:R-:W-:Y:S10]  /*2460*/  @P1 BRA `(.L_x_35) ;  /* 0x00000000000c1947 */ /* 0x00cff40003800000 */
[----:B------:R-:W-:-:S04]  /*2470*/  SHF.L.U32 R3, R12, 0x1f, RZ ;  /* 0x0000001f0c037819 */ /* 0x000fc800000006ff */
[----:B------:R-:W2:Y:S02]  /*2480*/  SYNCS.PHASECHK.TRANS64.TRYWAIT P0, [UR49+0x20], R3 ;  /* 0x00002003ff0075a7 */ /* 0x000ea40008001131 */
[----:B--2---:R-:W-:Y:S05]  /*2490*/  @!P0 BRA `(.L_x_36) ;  /* 0x00000098009c8947 */ /* 0x004fea0003800000 */
.L_x_35:
[----:B------:R2:W-:Y:S01]  /*24a0*/  @!P4 SYNCS.ARRIVE.TRANS64 RZ, [UR49], R2 ;  /* 0x00000002ffffc9a7 */ /* 0x0005e20008000031 */
[----:B------:R-:W-:-:S04]  /*24b0*/  ULOP3.LUT UR4, UR61, 0x2, URZ, 0xfc, !UPT ;  /* 0x000000023d047892 */ /* 0x000fc8000f8efcff */
[----:B------:R-:W-:-:S09]  /*24c0*/  UISETP.NE.AND UP0, UPT, UR4, 0x2, UPT ;  /* 0x000000020400788c */ /* 0x000fd2000bf05270 */
[----:B------:R-:W-:Y:S05]  /*24d0*/  BRA.U UP0, `(.L_x_37) ;  /* 0x0000000100047547 */ /* 0x000fea000b800000 */
[----:B------:R-:W-:Y:S05]  /*24e0*/  BPT.TRAP 0x1 ;  /* 0x000000040000795c */ /* 0x000fea0000300000 */
.L_x_37:
[----:B------:R-:W-:Y:S04]  /*24f0*/  BSSY.RECONVERGENT B0, `(.L_x_38) ;  /* 0x0000003000007945 */ /* 0x000fe80003800200 */
[----:B------:R-:W-:Y:S05]  /*2500*/  @P3 BRA `(.L_x_39) ;  /* 0x0000000000043947 */ /* 0x000fea0003800000 */
[----:B------:R-:W-:Y:S05]  /*2510*/  BPT.TRAP 0x1 ;  /* 0x000000040000795c */ /* 0x000fea0000300000 */
.L_x_39:
[----:B------:R-:W-:Y:S05]  /*2520*/  BSYNC.RECONVERGENT B0 ;  /* 0x0000000000007941 */ /* 0x000fea0003800200 */
.L_x_38:
        /* <DEDUP_REMOVED lines=54> */
[----:B------:R1:W-:Y:S01]  /*2890*/  UTMALDG.3D.MULTICAST [UR24], [UR22], UR4, desc[UR58] ;  /* 0x00003a18160073b4 */ /* 0x0003e20008011804 */
[----:B------:R1:W-:Y:S01]  /*28a0*/  UTMALDG.4D.MULTICAST [UR16], [UR30], UR6, desc[UR58] ;  /* 0x00003a101e0073b4 */ /* 0x0003e20008019806 */
[----:B----4-:R-:W-:Y:S01]  /*28b0*/  UIADD3 UR8, UPT, UPT, UR14, 0x34300, UR13 ;  /* 0x000343000e087890 */ /* 0x010fe2000fffe00d */
[----:B------:R-:W-:-:S02]  /*28c0*/  UMOV UR9, UR49 ;  /* 0x0000003100097c82 */ /* 0x000fc40008000000 */
[----:B------:R-:W-:-:S06]  /*28d0*/  UMOV UR13, UR52 ;  /* 0x00000034000d7c82 */ /* 0x000fcc0008000000 */
[----:B------:R1:W-:Y:S02]  /*28e0*/  UTMALDG.4D.MULTICAST [UR8], [UR46], UR4, desc[UR58] ;  /* 0x00003a082e0073b4 */ /* 0x0003e40008019804 */
[----:B-1----:R-:W-:Y:S01]  /*28f0*/  NOP ;  /* 0x0000000000007918 */ /* 0x002fe20000000000 */
.L_x_41:
[----:B------:R-:W-:Y:S05]  /*2900*/  BSYNC.RECONVERGENT B0 ;  /* 0x0000000000007941 */ /* 0x000fea0003800200 */
.L_x_40:
[----:B------:R-:W-:Y:S01]  /*2910*/  UIADD3 UR7, UPT, UPT, UR7, 0x1, URZ ;  /* 0x0000000107077890 */ /* 0x000fe2000fffe0ff */
[----:B------:R-:W-:-:S03]  /*2920*/  UMOV UR5, UR15 ;  /* 0x0000000f00057c82 */ /* 0x000fc60008000000 */
[----:B------:R-:W-:-:S09]  /*2930*/  UISETP.NE.AND UP0, UPT, UR7, UR63, UPT ;  /* 0x0000003f0700728c */ /* 0x000fd2000bf05270 */
[----:B------:R-:W-:Y:S05]  /*2940*/  BRA.U UP0, `(.L_x_42) ;  /* 0xfffffff900bc7547 */ /* 0x000fea000b83ffff */
.L_x_34:
[C---:B------:R-:W-:Y:S01]  /*2950*/  LEA R3, R11.reuse, UR14, 0x3 ;  /* 0x0000000e0b037c11 */ /* 0x040fe2000f8e18ff */
[----:B------:R-:W-:Y:S01]  /*2960*/  NOP ;  /* 0x0000000000007918 */ /* 0x000fe20000000000 */
[----:B-1----:R-:W-:Y:S02]  /*2970*/  SHF.L.U32 R0, R10, 0x1f, RZ ;  /* 0x0000001f0a007819 */ /* 0x002fe400000006ff */
[----:B------:R-:W-:Y:S02]  /*2980*/  LEA R4, R11, UR14, 0x4 ;  /* 0x0000000e0b047c11 */ /* 0x000fe4000f8e20ff */
[----:B------:R-:W1:Y:S02]  /*2990*/  SYNCS.PHASECHK.TRANS64.TRYWAIT P0, [R3+URZ+0x80], R0 ;  /* 0x00008000030075a7 */ /* 0x000e6400080011ff */
[----:B-1----:R-:W-:Y:S05]  /*29a0*/  @!P0 BRA `(.L_x_43) ;  /* 0x0000009400708947 */ /* 0x002fea0003800000 */
.L_x_159:
[----:B------:R-:W4:Y:S01]  /*29b0*/  LDS.128 R4, [R4+0xf0] ;  /* 0x0000f00004047984 */ /* 0x000f220000000c00 */
[----:B------:R-:W-:Y:S01]  /*29c0*/  UISETP.GE.AND UP0, UPT, UR39, 0x1, UPT ;  /* 0x000000012700788c */ /* 0x000fe2000bf06270 */
[----:B------:R-:W-:Y:S01]  /*29d0*/  @!PT LDS RZ, [RZ] ;  /* 0x00000000fffff984 */ /* 0x000fe20000000800 */
[----:B------:R-:W-:Y:S01]  /*29e0*/  @!PT LDS RZ, [RZ] ;  /* 0x00000000fffff984 */ /* 0x000fe20000000800 */
[----:B------:R-:W-:Y:S01]  /*29f0*/  @!PT LDS RZ, [RZ] ;  /* 0x00000000fffff984 */ /* 0x000fe20000000800 */
[----:B------:R-:W-:Y:S01]  /*2a00*/  @!PT LDS RZ, [RZ] ;  /* 0x00000000fffff984 */ /* 0x000fe20000000800 */
[----:B------:R1:W-:Y:S06]  /*2a10*/  MEMBAR.ALL.CTA ;  /* 0x0000000000007992 */ /* 0x0003ec0000008000 */
[----:B-1----:R-:W1:Y:S01]  /*2a20*/  FENCE.VIEW.ASYNC.S ;  /* 0x00000000000073c6 */ /* 0x002e620000000000 */
[----:B----4-:R-:W-:-:S13]  /*2a30*/  LOP3.LUT P0, RZ, R6, 0x1, RZ, 0xc0, !PT ;  /* 0x0000000106ff7812 */ /* 0x010fda000780c0ff */
[----:B-1----:R-:W-:Y:S01]  /*2a40*/  VOTEU.ANY UP1, P0 ;  /* 0x0000000000ff7886 */ /* 0x002fe20000020100 */
[----:B------:R-:W-:-:S13]  /*2a50*/  PLOP3.LUT P0, PT, PT, PT, UP1, 0x80, 0x8 ;  /* 0x000000000008781c */ /* 0x000fda0003f0f018 */
[----:B------:R-:W-:Y:S02]  /*2a60*/  @P0 LOP3.LUT R0, R5, 0xffff, RZ, 0xc0, !PT ;  /* 0x0000ffff05000812 */ /* 0x000fe400078ec0ff */
[----:B--2---:R-:W-:Y:S02]  /*2a70*/  @P0 MOV R2, R4 ;  /* 0x0000000400020202 */ /* 0x004fe40000000f00 */
[----:B------:R-:W-:Y:S01]  /*2a80*/  @P0 R2UR UR5, R0 ;  /* 0x00000000000502ca */ /* 0x000fe200000e0000 */
[----:B------:R-:W-:Y:S01]  /*2a90*/  VIADD R0, R3, 0x90 ;  /* 0x0000009003007836 */ /* 0x000fe20000000000 */
[----:B------:R-:W-:Y:S02]  /*2aa0*/  @P0 SHF.R.U32.HI R4, RZ, 0x10, R5 ;  /* 0x00000010ff040819 */ /* 0x000fe40000011605 */
[----:B------:R-:W-:Y:S02]  /*2ab0*/  @P0 R2UR UR6, R2 ;  /* 0x00000000020602ca */ /* 0x000fe400000e0000 */
[----:B------:R-:W-:-:S02]  /*2ac0*/  PRMT R0, RZ, 0x654, R0 ;  /* 0x00000654ff007816 */ /* 0x000fc40000000000 */
[----:B------:R-:W-:Y:S02]  /*2ad0*/  @P0 R2UR UR4, R4 ;  /* 0x00000000040402ca */ /* 0x000fe400000e0000 */
[----:B------:R1:W-:Y:S03]  /*2ae0*/  SYNCS.ARRIVE.TRANS64.RED.A1T0 RZ, [R0+URZ], RZ ;  /* 0x000000ff00ff79a7 */ /* 0x0003e600081004ff */
[----:B------:R-:W-:-:S04]  /*2af0*/  @UP1 UMOV UR64, UR5 ;  /* 0x0000000500401c82 */ /* 0x000fc80008000000 */
[----:B------:R-:W-:-:S04]  /*2b00*/  @UP1 UMOV UR65, UR6 ;  /* 0x0000000600411c82 */ /* 0x000fc80008000000 */
[----:B------:R-:W-:Y:S01]  /*2b10*/  @UP1 UMOV UR52, UR4 ;  /* 0x0000000400341c82 */ /* 0x000fe20008000000 */
[----:B------:R-:W-:Y:S05]  /*2b20*/  BRA.U !UP0, `(.L_x_44) ;  /* 0x0000000108d47547 */ /* 0x000fea000b800000 */
[----:B------:R-:W2:Y:S01]  /*2b30*/  LDCU.128 UR20, c[0x0][0xf10] ;  /* 0x0001e200ff1477ac */ /* 0x000ea20008000c00 */
[----:B------:R-:W4:Y:S01]  /*2b40*/  LDCU UR11, c[0x0][0xf20] ;  /* 0x0001e400ff0b77ac */ /* 0x000f220008000800 */
[----:B------:R-:W3:Y:S01]  /*2b50*/  LDCU UR19, c[0x0][0xf0c] ;  /* 0x0001e180ff1377ac */ /* 0x000ee20008000800 */
[----:B------:R-:W1:Y:S01]  /*2b60*/  LDCU.64 UR8, c[0x0][0xf28] ;  /* 0x0001e500ff0877ac */ /* 0x000e620008000a00 */
[----:B------:R-:W-:Y:S02]  /*2b70*/  UISETP.NE.AND UP3, UPT, UR39, 0x1, UPT ;  /* 0x000000012700788c */ /* 0x000fe4000bf65270 */
[----:B--2---:R-:W-:Y:S02]  /*2b80*/  UIMAD.WIDE.U32 UR6, UR66, UR23, URZ ;  /* 0x00000017420672a5 */ /* 0x004fe4000f8e00ff */
[----:B------:R-:W-:Y:S02]  /*2b90*/  UIMAD.WIDE.U32 UR4, UR67, UR20, URZ ;  /* 0x00000014430472a5 */ /* 0x000fe4000f8e00ff */
[----:B------:R-:W-:-:S02]  /*2ba0*/  UISETP.NE.AND UP0, UPT, UR22, 0x1, UPT ;  /* 0x000000011600788c */ /* 0x000fc4000bf05270 */
[----:B------:R-:W-:Y:S01]  /*2bb0*/  UIMAD.WIDE.U32 UR24, UR64, UR23, URZ ;  /* 0x00000017401872a5 */ /* 0x000fe2000f8e00ff */
[----:B------:R-:W-:Y:S02]  /*2bc0*/  UMOV UR6, UR7 ;  /* 0x0000000700067c82 */ /* 0x000fe40008000000 */
[----:B------:R-:W-:Y:S01]  /*2bd0*/  UMOV UR4, UR5 ;  /* 0x0000000500047c82 */ /* 0x000fe20008000000 */
[----:B----4-:R-:W-:Y:S02]  /*2be0*/  USHF.R.U32.HI UR6, URZ, UR11, UR6 ;  /* 0x0000000bff067299 */ /* 0x010fe40008011606 */
[----:B---3--:R-:W-:Y:S02]  /*2bf0*/  UISETP.NE.AND UP2, UPT, UR19, 0x1, UPT ;  /* 0x000000011300788c */ /* 0x008fe4000bf45270 */
[----:B------:R-:W-:Y:S02]  /*2c00*/  USHF.R.U32.HI UR4, URZ, UR21, UR4 ;  /* 0x00000015ff047299 */ /* 0x000fe40008011604 */
[----:B------:R-:W-:-:S02]  /*2c10*/  USEL UR5, UR66, UR6, !UP0 ;  /* 0x0000000642057287 */ /* 0x000fc4000c000000 */
[----:B------:R-:W-:Y:S02]  /*2c20*/  USEL UR6, UR67, UR4, !UP2 ;  /* 0x0000000443067287 */ /* 0x000fe4000d000000 */
[----:B-1----:R-:W-:Y:S01]  /*2c30*/  UIMAD.WIDE.U32 UR12, UR5, UR8, URZ ;  /* 0x00000008050c72a5 */ /* 0x002fe2000f8e00ff */
[----:B------:R-:W-:Y:S01]  /*2c40*/  UMOV UR4, UR25 ;  /* 0x0000001900047c82 */ /* 0x000fe20008000000 */
[----:B------:R-:W-:Y:S02]  /*2c50*/  UIMAD.WIDE.U32 UR16, UR65, UR20, URZ ;  /* 0x00000014411072a5 */ /* 0x000fe4000f8e00ff */
[----:B------:R-:W-:-:S03]  /*2c60*/  UIMAD.WIDE.U32 UR24, UR6, UR8, URZ ;  /* 0x00000008061872a5 */ /* 0x000fc6000f8e00ff */
[----:B------:R-:W-:Y:S01]  /*2c70*/  UMOV UR12, UR13 ;  /* 0x0000000d000c7c82 */ /* 0x000fe20008000000 */
[----:B------:R-:W-:Y:S02]  /*2c80*/  USHF.R.U32.HI UR4, URZ, UR11, UR4 ;  /* 0x0000000bff047299 */ /* 0x000fe40008011604 */
[----:B------:R-:W-:Y:S01]  /*2c90*/  @UP3 USHF.R.U32.HI UR5, URZ, UR9, UR12 ;  /* 0x00000009ff053299 */ /* 0x000fe2000801160c */
[----:B------:R-:W-:Y:S01]  /*2ca0*/  UMOV UR16, UR17 ;  /* 0x0000001100107c82 */ /* 0x000fe20008000000 */
[----:B------:R-:W-:Y:S01]  /*2cb0*/  UMOV UR24, UR25 ;  /* 0x0000001900187c82 */ /* 0x000fe20008000000 */
[----:B------:R-:W-:Y:S02]  /*2cc0*/  USHF.R.U32.HI UR21, URZ, UR21, UR16 ;  /* 0x00000015ff157299 */ /* 0x000fe40008011610 */
[----:B------:R-:W-:Y:S02]  /*2cd0*/  USEL UR4, UR64, UR4, !UP0 ;  /* 0x0000000440047287 */ /* 0x000fe4000c000000 */
[----:B------:R-:W-:-:S02]  /*2ce0*/  @UP3 USHF.R.U32.HI UR6, URZ, UR9, UR24 ;  /* 0x00000009ff063299 */ /* 0x000fc40008011618 */
[----:B------:R-:W-:Y:S02]  /*2cf0*/  UIMAD UR7, UR39, UR5, URZ ;  /* 0x00000005270772a4 */ /* 0x000fe4000f8e02ff */
[----:B------:R-:W-:Y:S02]  /*2d00*/  USEL UR5, UR65, UR21, !UP2 ;  /* 0x0000001541057287 */ /* 0x000fe4000d000000 */
[----:B------:R-:W-:Y:S02]  /*2d10*/  UIMAD UR11, UR39, UR6, URZ ;  /* 0x00000006270b72a4 */ /* 0x000fe4000f8e02ff */
[----:B------:R-:W-:Y:S02]  /*2d20*/  UISETP.GE.AND UP0, UPT, UR4, UR7, UPT ;  /* 0x000000070400728c */ /* 0x000fe4000bf06270 */
[----:B------:R-:W-:Y:S02]  /*2d30*/  UIMAD.WIDE.U32 UR16, UR4, UR8, URZ ;  /* 0x00000008041072a5 */ /* 0x000fe4000f8e00ff */
[----:B------:R-:W-:-:S02]  /*2d40*/  UISETP.GE.OR UP0, UPT, UR5, UR11, UP0 ;  /* 0x0000000b0500728c */ /* 0x000fc40008706670 */
        /* <DEDUP_REMOVED lines=19> */
.L_x_44:
[----:B------:R-:W2:Y:S02]  /*2e80*/  LDCU UR4, c[0x0][0xf30] ;  /* 0x0001e600ff0477ac */ /* 0x000ea40008000800 */
[----:B--2---:R-:W-:-:S09]  /*2e90*/  UISETP.NE.AND UP0, UPT, UR4, 0x1, UPT ;  /* 0x000000010400788c */ /* 0x004fd2000bf05270 */
[----:B------:R-:W-:Y:S05]  /*2ea0*/  BRA.U UP0, `(.L_x_45) ;  /* 0x0000000100447547 */ /* 0x000fea000b800000 */
[----:B------:R-:W2:Y:S01]  /*2eb0*/  LDCU.128 UR20, c[0x0][0xf10] ;  /* 0x0001e200ff1477ac */ /* 0x000ea20008000c00 */
[----:B------:R-:W4:Y:S01]  /*2ec0*/  LDCU UR8, c[0x0][0xf0c] ;  /* 0x0001e180ff0877ac */ /* 0x000f220008000800 */
[----:B------:R-:W1:Y:S01]  /*2ed0*/  LDCU UR9, c[0x0][0xf20] ;  /* 0x0001e400ff0977ac */ /* 0x000e620008000800 */
[----:B--2---:R-:W-:Y:S02]  /*2ee0*/  UIMAD.WIDE.U32 UR6, UR65, UR20, URZ ;  /* 0x00000014410672a5 */ /* 0x004fe4000f8e00ff */
[----:B------:R-:W-:Y:S02]  /*2ef0*/  UIMAD.WIDE.U32 UR4, UR64, UR23, URZ ;  /* 0x00000017400472a5 */ /* 0x000fe4000f8e00ff */
[----:B----4-:R-:W-:Y:S02]  /*2f00*/  UISETP.NE.AND UP2, UPT, UR8, 0x1, UPT ;  /* 0x000000010800788c */ /* 0x010fe4000bf45270 */
[----:B------:R-:W-:Y:S01]  /*2f10*/  UISETP.NE.AND UP0, UPT, UR22, 0x1, UPT ;  /* 0x000000011600788c */ /* 0x000fe2000bf05270 */
[----:B------:R-:W-:-:S02]  /*2f20*/  UMOV UR6, UR7 ;  /* 0x0000000700067c82 */ /* 0x000fc40008000000 */
[----:B------:R-:W-:Y:S01]  /*2f30*/  UMOV UR4, UR5 ;  /* 0x0000000500047c82 */ /* 0x000fe20008000000 */
[----:B------:R-:W-:Y:S02]  /*2f40*/  USHF.R.U32.HI UR21, URZ, UR21, UR6 ;  /* 0x00000015ff157299 */ /* 0x000fe40008011606 */
[----:B-1----:R-:W-:Y:S02]  /*2f50*/  USHF.R.U32.HI UR4, URZ, UR9, UR4 ;  /* 0x00000009ff047299 */ /* 0x002fe40008011604 */
[----:B------:R-:W-:Y:S02]  /*2f60*/  USEL UR5, UR65, UR21, !UP2 ;  /* 0x0000001541057287 */ /* 0x000fe4000d000000 */
[----:B------:R-:W-:-:S04]  /*2f70*/  USEL UR4, UR64, UR4, !UP0 ;  /* 0x0000000440047287 */ /* 0x000fc8000c000000 */
[----:B------:R-:W-:Y:S02]  /*2f80*/  UIADD3 UR6, UPT, UPT, UR5, -UR4, URZ ;  /* 0x8000000405067290 */ /* 0x000fe4000fffe0ff */
[----:B------:R-:W-:Y:S02]  /*2f90*/  UIADD3 UR4, UPT, UPT, -UR5, UR4, URZ ;  /* 0x0000000405047290 */ /* 0x000fe4000fffe1ff */
[----:B------:R-:W-:Y:S02]  /*2fa0*/  UIMAD UR64, UR6, UR22, UR64 ;  /* 0x00000016064072a4 */ /* 0x000fe4000f8e0240 */
[----:B------:R-:W-:-:S12]  /*2fb0*/  UIMAD UR65, UR4, UR8, UR65 ;  /* 0x00000008044172a4 */ /* 0x000fd8000f8e0241 */
.L_x_45:
[----:B------:R-:W-:Y:S01]  /*2fc0*/  VIADD R11, R11, 0x1 ;  /* 0x000000010b0b7836 */ /* 0x000fe20000000000 */
[----:B------:R-:W-:Y:S02]  /*2fd0*/  R2UR UR5, R95 ;  /* 0x000000005f0572ca */ /* 0x000fe400000e0000 */
[----:B------:R-:W-:Y:S02]  /*2fe0*/  R2UR UR4, R100 ;  /* 0x00000000640472ca */ /* 0x000fe400000e0000 */
[C---:B------:R-:W-:Y:S02]  /*2ff0*/  ISETP.NE.AND P0, PT, R11.reuse, 0x2, PT ;  /* 0x000000020b00780c */ /* 0x040fe40003f05270 */
[----:B------:R-:W-:Y:S02]  /*3000*/  PLOP3.LUT P2, PT, PT, PT, PT, 0x80, 0x8 ;  /* 0x000000000008781c */ /* 0x000fe40003f4f070 */
[----:B-1----:R-:W-:Y:S02]  /*3010*/  SEL R0, RZ, 0x1, P0 ;  /* 0x00000001ff007807 */ /* 0x002fe40000000000 */
[----:B------:R-:W-:-:S02]  /*3020*/  SEL R11, R11, RZ, P0 ;  /* 0x000000ff0b0b7207 */ /* 0x000fc40000000000 */
[----:B------:R-:W-:Y:S01]  /*3030*/  LOP3.LUT R10, R10, R0, RZ, 0x3c, !PT ;  /* 0x000000000a0a7212 */ /* 0x000fe200078e3cff */
[----:B------:R-:W-:Y:S02]  /*3040*/  UIADD3 UR21, UPT, UPT, UR64, UR5, URZ ;  /* 0x0000000540157290 */ /* 0x000fe4000fffe0ff */
[----:B------:R-:W-:Y:S01]  /*3050*/  UIADD3 UR20, UPT, UPT, UR65, UR4, URZ ;  /* 0x0000000441147290 */ /* 0x000fe2000fffe0ff */
[----:B------:R-:W-:Y:S11]  /*3060*/  BRA.U UP1, `(.L_x_46) ;  /* 0xffffffed01007547 */ /* 0x000ff6000b83ffff */
[----:B------:R-:W-:Y:S01]  /*3070*/  UIADD3 UR14, UPT, UPT, UR14, 0x20, URZ ;  /* 0x000000200e0e7890 */ /* 0x000fe2000fffe0ff */
[----:B------:R-:W-:-:S03]  /*3080*/  SHF.L.U32 R2, R12, 0x1f, RZ ;  /* 0x0000001f0c027819 */ /* 0x000fc600000006ff */
[----:B------:R-:W-:-:S09]  /*3090*/  ULEA UR4, UR15, UR14, 0x3 ;  /* 0x0000000e0f047291 */ /* 0x000fd2000f8e18ff */
[----:B------:R-:W1:Y:S02]  /*30a0*/  SYNCS.PHASECHK.TRANS64.TRYWAIT P0, [UR4], R2 ;  /* 0x00000002ff0075a7 */ /* 0x000e640008001104 */
[----:B-1----:R-:W-:Y:S05]  /*30b0*/  @!P0 BRA `(.L_x_47) ;  /* 0x0000008c00c08947 */ /* 0x002fea0003800000 */
.L_x_161:
[----:B------:R-:W-:-:S04]  /*30c0*/  UIADD3 UR4, UPT, UPT, UR15, 0x1, URZ ;  /* 0x000000010f047890 */ /* 0x000fc8000fffe0ff */
[----:B------:R-:W-:-:S04]  /*30d0*/  UISETP.NE.AND UP0, UPT, UR4, 0x4, UPT ;  /* 0x000000040400788c */ /* 0x000fc8000bf05270 */
[----:B------:R-:W-:Y:S02]  /*30e0*/  USEL UR6, URZ, 0x1, UP0 ;  /* 0x00000001ff067887 */ /* 0x000fe40008000000 */
[----:B------:R-:W-:-:S04]  /*30f0*/  USEL UR4, UR4, URZ, UP0 ;  /* 0x000000ff04047287 */ /* 0x000fc80008000000 */
[----:B------:R-:W-:Y:S01]  /*3100*/  ULEA UR5, UR4, UR14, 0x3 ;  /* 0x0000000e04057291 */ /* 0x000fe2000f8e18ff */
[----:B-1----:R-:W-:-:S04]  /*3110*/  LOP3.LUT R2, R12, UR6, RZ, 0x3c, !PT ;  /* 0x000000060c027c12 */ /* 0x002fc8000f8e3cff */
[----:B------:R-:W-:-:S04]  /*3120*/  SHF.L.U32 R3, R2, 0x1f, RZ ;  /* 0x0000001f02037819 */ /* 0x000fc800000006ff */
[----:B------:R-:W1:Y:S02]  /*3130*/  SYNCS.PHASECHK.TRANS64.TRYWAIT P0, [UR5], R3 ;  /* 0x00000003ff0075a7 */ /* 0x000e640008001105 */
[----:B-1----:R-:W-:Y:S05]  /*3140*/  @!P0 BRA `(.L_x_48) ;  /* 0x0000008c00b48947 */ /* 0x002fea0003800000 */
.L_x_163:
[----:B------:R-:W-:-:S04]  /*3150*/  UIADD3 UR4, UPT, UPT, UR4, 0x1, URZ ;  /* 0x0000000104047890 */ /* 0x000fc8000fffe0ff */
[----:B------:R-:W-:-:S04]  /*3160*/  UISETP.NE.AND UP0, UPT, UR4, 0x4, UPT ;  /* 0x000000040400788c */ /* 0x000fc8000bf05270 */
[----:B------:R-:W-:Y:S02]  /*3170*/  USEL UR6, URZ, 0x1, UP0 ;  /* 0x00000001ff067887 */ /* 0x000fe40008000000 */
[----:B------:R-:W-:-:S04]  /*3180*/  USEL UR4, UR4, URZ, UP0 ;  /* 0x000000ff04047287 */ /* 0x000fc80008000000 */
[----:B------:R-:W-:Y:S01]  /*3190*/  ULEA UR5, UR4, UR14, 0x3 ;  /* 0x0000000e04057291 */ /* 0x000fe2000f8e18ff */
[----:B------:R-:W-:-:S04]  /*31a0*/  LOP3.LUT R2, R2, UR6, RZ, 0x3c, !PT ;  /* 0x0000000602027c12 */ /* 0x000fc8000f8e3cff */
[----:B-1----:R-:W-:-:S04]  /*31b0*/  SHF.L.U32 R3, R2, 0x1f, RZ ;  /* 0x0000001f02037819 */ /* 0x002fc800000006ff */
[----:B------:R-:W1:Y:S02]  /*31c0*/  SYNCS.PHASECHK.TRANS64.TRYWAIT P0, [UR5], R3 ;  /* 0x00000003ff0075a7 */ /* 0x000e640008001105 */
[----:B-1----:R-:W-:Y:S05]  /*31d0*/  @!P0 BRA `(.L_x_49) ;  /* 0x0000008c00a88947 */ /* 0x002fea0003800000 */
.L_x_165:
[----:B------:R-:W-:-:S04]  /*31e0*/  UIADD3 UR4, UPT, UPT, UR4, 0x1, URZ ;  /* 0x0000000104047890 */ /* 0x000fc8000fffe0ff */
[----:B------:R-:W-:-:S04]  /*31f0*/  UISETP.NE.AND UP0, UPT, UR4, 0x4, UPT ;  /* 0x000000040400788c */ /* 0x000fc8000bf05270 */
[----:B------:R-:W-:Y:S02]  /*3200*/  USEL UR5, URZ, 0x1, UP0 ;  /* 0x00000001ff057887 */ /* 0x000fe40008000000 */
[----:B------:R-:W-:-:S04]  /*3210*/  USEL UR4, UR4, URZ, UP0 ;  /* 0x000000ff04047287 */ /* 0x000fc80008000000 */
[----:B------:R-:W-:Y:S01]  /*3220*/  ULEA UR4, UR4, UR14, 0x3 ;  /* 0x0000000e04047291 */ /* 0x000fe2000f8e18ff */
[----:B------:R-:W-:-:S04]  /*3230*/  LOP3.LUT R2, R2, UR5, RZ, 0x3c, !PT ;  /* 0x0000000502027c12 */ /* 0x000fc8000f8e3cff */
[----:B------:R-:W-:Y:S01]  /*3240*/  SHF.L.U32 R2, R2, 0x1f, RZ ;  /* 0x0000001f02027819 */ /* 0x000fe200000006ff */
[----:B-1----:R-:W-:-:S07]  /*3250*/  IMAD.U32 R0, RZ, RZ, UR4 ;  /* 0x00000004ff007e24 */ /* 0x002fce000f8e00ff */
.L_x_50:
[----:B-1----:R1:W2:Y:S02]  /*3260*/  SYNCS.PHASECHK.TRANS64.TRYWAIT P0, [R0+URZ], R2 ;  /* 0x00000002000075a7 */ /* 0x0022a400080011ff */
[----:B--2---:R-:W-:Y:S05]  /*3270*/  @!P0 NANOSLEEP.SYNCS 0x989680 ;  /* 0x009896800000895d */ /* 0x004fea0003900000 */
[----:B------:R-:W2:Y:S02]  /*3280*/  @!P0 SYNCS.PHASECHK.TRANS64 P0, [R0+URZ], R2 ;  /* 0x00000002000085a7 */ /* 0x000ea400080010ff */
[----:B--2---:R-:W-:Y:S05]  /*3290*/  @P0 EXIT ;  /* 0x000000000000094d */ /* 0x004fea0003800000 */
[----:B------:R-:W-:Y:S05]  /*32a0*/  BRA `(.L_x_50) ;  /* 0xfffffffc00ec7947 */ /* 0x000fea000383ffff */
.L_x_22:
[----:B------:R-:W-:-:S13]  /*32b0*/  R2UR UR4, R93 ;  /* 0x000000005d0472ca */ /* 0x000fda00000e0000 */
[----:B------:R-:W-:-:S04]  /*32c0*/  UISETP.NE.AND UP0, UPT, UR4, URZ, UPT ;  /* 0x000000ff0400728c */ /* 0x000fc8000bf05270 */
[----:B------:R-:W-:-:S09]  /*32d0*/  UISETP.NE.OR UP0, UPT, UR19, 0x1, UP0 ;  /* 0x000000011300788c */ /* 0x000fd20008705670 */
[----:B------:R-:W-:Y:S05]  /*32e0*/  BRA.U UP0, `(.L_x_51) ;  /* 0x00000005004c7547 */ /* 0x000fea000b800000 */
[----:B------:R-:W-:Y:S01]  /*32f0*/  R2UR UR4, R93 ;  /* 0x000000005d0472ca */ /* 0x000fe200000e0000 */
[----:B------:R-:W-:Y:S01]  /*3300*/  IMAD.MOV.U32 R12, RZ, RZ, 0x1 ;  /* 0x00000001ff0c7424 */ /* 0x000fe200078e00ff */
[----:B------:R-:W-:Y:S02]  /*3310*/  ISETP.GE.U32.AND P2, PT, R2, 0x10, PT ;  /* 0x000000100200780c */ /* 0x000fe40003f46070 */
[----:B------:R-:W-:Y:S02]  /*3320*/  CS2R R10, SRZ ;  /* 0x00000000000a7805 */ /* 0x000fe4000001ff00 */
[----:B------:R-:W-:Y:S01]  /*3330*/  CS2R R8, SRZ ;  /* 0x0000000000087805 */ /* 0x000fe2000001ff00 */
[----:B------:R-:W-:Y:S01]  /*3340*/  UMOV UR6, 0x400 ;  /* 0x0000040000067882 */ /* 0x000fe20000000000 */
[----:B------:R-:W-:-:S05]  /*3350*/  UMOV UR5, URZ ;  /* 0x000000ff00057c82 */ /* 0x000fca0008000000 */
[----:B------:R-:W-:-:S12]  /*3360*/  ULEA UR6, UR4, UR6, 0x18 ;  /* 0x0000000604067291 */ /* 0x000fd8000f8ec0ff */
.L_x_55:
[----:B------:R-:W-:Y:S02]  /*3370*/  LEA R0, R8, UR6, 0x3 ;  /* 0x0000000608007c11 */ /* 0x000fe4000f8e18ff */
[----:B------:R-:W-:-:S03]  /*3380*/  SHF.L.U32 R4, R9, 0x1f, RZ ;  /* 0x0000001f09047819 */ /* 0x000fc600000006ff */
[----:B------:R-:W-:Y:S01]  /*3390*/  VIADD R5, R0, 0xd0 ;  /* 0x000000d000057836 */ /* 0x000fe20000000000 */
[----:B------:R-:W1:Y:S02]  /*33a0*/  SYNCS.PHASECHK.TRANS64.TRYWAIT P0, [R0+URZ+0xc0], R4 ;  /* 0x0000c004000075a7 */ /* 0x000e6400080011ff */
[----:B-1----:R-:W-:Y:S05]  /*33b0*/  @!P0 BRA `(.L_x_52) ;  /* 0x0000008c00488947 */ /* 0x002fea0003800000 */
.L_x_166:
[----:B------:R-:W-:Y:S01]  /*33c0*/  ULEA UR4, UR5, UR6, 0x3 ;  /* 0x0000000605047291 */ /* 0x000fe2000f8e18ff */
[----:B-1----:R-:W-:Y:S01]  /*33d0*/  PRMT R0, RZ, 0x654, R5 ;  /* 0x00000654ff007816 */ /* 0x002fe20000000005 */
[----:B------:R-:W-:Y:S01]  /*33e0*/  @!P2 IMAD.MOV.U32 R4, RZ, RZ, 0x10 ;  /* 0x00000010ff04a424 */ /* 0x000fe200078e00ff */
[----:B------:R-:W-:Y:S01]  /*33f0*/  SHF.L.U32 R5, R12, 0x1f, RZ ;  /* 0x0000001f0c057819 */ /* 0x000fe200000006ff */
[----:B------:R-:W-:Y:S01]  /*3400*/  UIADD3 UR7, UPT, UPT, UR4, 0x80, URZ ;  /* 0x0000008004077890 */ /* 0x000fe2000fffe0ff */
[----:B------:R1:W-:Y:S05]  /*3410*/  SYNCS.ARRIVE.TRANS64.RED.A1T0 RZ, [R0+URZ], RZ ;  /* 0x000000ff00ff79a7 */ /* 0x0003ea00081004ff */
[----:B------:R-:W-:Y:S01]  /*3420*/  IMAD.U32 R6, RZ, RZ, UR7 ;  /* 0x00000007ff067e24 */ /* 0x000fe2000f8e00ff */
[----:B------:R-:W2:Y:S04]  /*3430*/  SYNCS.PHASECHK.TRANS64.TRYWAIT P0, [UR4+0x90], R5 ;  /* 0x00009005ff0075a7 */ /* 0x000ea80008001104 */
[----:B------:R-:W-:Y:S01]  /*3440*/  PRMT R6, R2, 0x654, R6 ;  /* 0x0000065402067816 */ /* 0x000fe20000000006 */
[----:B-12---:R-:W-:Y:S06]  /*3450*/  @!P0 BRA `(.L_x_53) ;  /* 0x0000008c00348947 */ /* 0x006fec0003800000 */
.L_x_168:
[----:B------:R-:W-:Y:S01]  /*3460*/  ULEA UR8, UR5, UR6, 0x4 ;  /* 0x0000000605087291 */ /* 0x000fe2000f8e20ff */
[----:B------:R-:W-:Y:S01]  /*3470*/  SEL R3, R6, R3, !P2 ;  /* 0x0000000306037207 */ /* 0x000fe20005000000 */
[----:B------:R-:W-:Y:S01]  /*3480*/  UIADD3 UR9, UPT, UPT, UR4, 0x80, URZ ;  /* 0x0000008004097890 */ /* 0x000fe2000fffe0ff */
[----:B-1----:R-:W-:Y:S01]  /*3490*/  LEA R0, R11, UR6, 0x3 ;  /* 0x000000060b007c11 */ /* 0x002fe2000f8e18ff */
[----:B------:R-:W-:Y:S01]  /*34a0*/  UIADD3 UR8, UPT, UPT, UR8, 0xf0, URZ ;  /* 0x000000f008087890 */ /* 0x000fe2000fffe0ff */
[----:B------:R1:W-:Y:S01]  /*34b0*/  @!P2 SYNCS.ARRIVE.TRANS64.RED RZ, [R3+URZ], R4 ;  /* 0x0000000403ffa9a7 */ /* 0x0003e200080004ff */
[----:B------:R-:W-:Y:S01]  /*34c0*/  UIADD3 UR4, UPT, UPT, UR5, 0x1, URZ ;  /* 0x0000000105047890 */ /* 0x000fe2000fffe0ff */
[----:B------:R-:W-:-:S03]  /*34d0*/  VIADD R8, R8, 0x1 ;  /* 0x0000000108087836 */ /* 0x000fc60000000000 */
[----:B------:R-:W-:Y:S02]  /*34e0*/  UISETP.NE.AND UP0, UPT, UR4, 0x2, UPT ;  /* 0x000000020400788c */ /* 0x000fe4000bf05270 */
[----:B------:R-:W-:Y:S01]  /*34f0*/  ISETP.NE.AND P0, PT, R8, 0x2, PT ;  /* 0x000000020800780c */ /* 0x000fe20003f05270 */
[----:B------:R-:W-:Y:S06]  /*3500*/  UGETNEXTWORKID.BROADCAST [UR8], [UR9] ;  /* 0x00000000080073ca */ /* 0x000fec0008000100 */
[----:B------:R-:W-:Y:S02]  /*3510*/  USEL UR7, URZ, 0x1, UP0 ;  /* 0x00000001ff077887 */ /* 0x000fe40008000000 */
[----:B------:R-:W-:-:S04]  /*3520*/  USEL UR5, UR4, URZ, UP0 ;  /* 0x000000ff04057287 */ /* 0x000fc80008000000 */
[----:B------:R-:W-:Y:S02]  /*3530*/  LOP3.LUT R12, R12, UR7, RZ, 0x3c, !PT ;  /* 0x000000070c0c7c12 */ /* 0x000fe4000f8e3cff */
[----:B-1----:R-:W-:-:S04]  /*3540*/  SHF.L.U32 R4, R10, 0x1f, RZ ;  /* 0x0000001f0a047819 */ /* 0x002fc800000006ff */
[----:B------:R-:W1:Y:S02]  /*3550*/  SYNCS.PHASECHK.TRANS64.TRYWAIT P1, [R0+URZ+0x80], R4 ;  /* 0x00008004000075a7 */ /* 0x000e6400080211ff */
[----:B-1----:R-:W-:Y:S05]  /*3560*/  @!P1 BRA `(.L_x_54) ;  /* 0x0000008c00089947 */ /* 0x002fea0003800000 */
.L_x_169:
[C---:B-1----:R-:W-:Y:S01]  /*3570*/  LEA R4, R11.reuse, UR6, 0x4 ;  /* 0x000000060b047c11 */ /* 0x042fe2000f8e20ff */
[----:B------:R-:W-:Y:S01]  /*3580*/  VIADD R0, R0, 0x90 ;  /* 0x0000009000007836 */ /* 0x000fe20000000000 */
[----:B------:R-:W-:Y:S01]  /*3590*/  SEL R8, R8, RZ, P0 ;  /* 0x000000ff08087207 */ /* 0x000fe20000000000 */
[----:B------:R-:W-:-:S03]  /*35a0*/  VIADD R11, R11, 0x1 ;  /* 0x000000010b0b7836 */ /* 0x000fc60000000000 */
[----:B------:R-:W1:Y:S01]  /*35b0*/  LDS.128 R4, [R4+0xf0] ;  /* 0x0000f00004047984 */ /* 0x000e620000000c00 */
[----:B------:R-:W-:Y:S02]  /*35c0*/  PRMT R0, RZ, 0x654, R0 ;  /* 0x00000654ff007816 */ /* 0x000fe40000000000 */
[C---:B------:R-:W-:Y:S01]  /*35d0*/  ISETP.NE.AND P1, PT, R11.reuse, 0x2, PT ;  /* 0x000000020b00780c */ /* 0x040fe20003f25270 */
[----:B------:R-:W-:Y:S01]  /*35e0*/  @!PT LDS RZ, [RZ] ;  /* 0x00000000fffff984 */ /* 0x000fe20000000800 */
[----:B------:R-:W-:Y:S01]  /*35f0*/  @!PT LDS RZ, [RZ] ;  /* 0x00000000fffff984 */ /* 0x000fe20000000800 */
[----:B------:R-:W-:Y:S01]  /*3600*/  @!PT LDS RZ, [RZ] ;  /* 0x00000000fffff984 */ /* 0x000fe20000000800 */
[----:B------:R-:W-:Y:S01]  /*3610*/  @!PT LDS RZ, [RZ] ;  /* 0x00000000fffff984 */ /* 0x000fe20000000800 */
[----:B------:R2:W-:Y:S06]  /*3620*/  MEMBAR.ALL.CTA ;  /* 0x0000000000007992 */ /* 0x0005ec0000008000 */
[----:B--2---:R-:W2:Y:S01]  /*3630*/  FENCE.VIEW.ASYNC.S ;  /* 0x00000000000073c6 */ /* 0x004ea20000000000 */
[----:B------:R-:W-:Y:S01]  /*3640*/  SEL R11, R11, RZ, P1 ;  /* 0x000000ff0b0b7207 */ /* 0x000fe20000800000 */
[----:B--2---:R2:W-:Y:S01]  /*3650*/  SYNCS.ARRIVE.TRANS64.RED.A1T0 RZ, [R0+URZ], RZ ;  /* 0x000000ff00ff79a7 */ /* 0x0045e200081004ff */
[----:B-1----:R-:W-:-:S02]  /*3660*/  LOP3.LUT P3, RZ, R6, 0x1, RZ, 0xc0, !PT ;  /* 0x0000000106ff7812 */ /* 0x002fc4000786c0ff */
[----:B------:R-:W-:-:S04]  /*3670*/  SEL R4, RZ, 0x1, P1 ;  /* 0x00000001ff047807 */ /* 0x000fc80000800000 */
[----:B------:R-:W-:Y:S02]  /*3680*/  LOP3.LUT R10, R10, R4, RZ, 0x3c, !PT ;  /* 0x000000040a0a7212 */ /* 0x000fe400078e3cff */
[----:B--2---:R-:W-:-:S04]  /*3690*/  SEL R0, RZ, 0x1, P0 ;  /* 0x00000001ff007807 */ /* 0x004fc80000000000 */
[----:B------:R-:W-:Y:S01]  /*36a0*/  LOP3.LUT R9, R9, R0, RZ, 0x3c, !PT ;  /* 0x0000000009097212 */ /* 0x000fe200078e3cff */
[----:B------:R-:W-:Y:S06]  /*36b0*/  @P3 BRA `(.L_x_55) ;  /* 0xfffffffc002c3947 */ /* 0x000fec000383ffff */
[----:B------:R-:W-:Y:S01]  /*36c0*/  ULEA UR4, UR5, UR6, 0x3 ;  /* 0x0000000605047291 */ /* 0x000fe2000f8e18ff */
[----:B------:R-:W-:-:S08]  /*36d0*/  SHF.L.U32 R2, R12, 0x1f, RZ ;  /* 0x0000001f0c027819 */ /* 0x000fd000000006ff */
[----:B------:R-:W1:Y:S02]  /*36e0*/  SYNCS.PHASECHK.TRANS64 P0, [UR4+0x90], R2 ;  /* 0x00009002ff0075a7 */ /* 0x000e640008001004 */
[----:B-1----:R-:W-:Y:S05]  /*36f0*/  @P0 BRA `(.L_x_56) ;  /* 0x0000000000080947 */ /* 0x002fea0003800000 */
[----:B------:R-:W1:Y:S02]  /*3700*/  SYNCS.PHASECHK.TRANS64.TRYWAIT P0, [UR4+0x90], R2 ;  /* 0x00009002ff0075a7 */ /* 0x000e640008001104 */
[----:B-1----:R-:W-:Y:S05]  /*3710*/  @!P0 BRA `(.L_x_57) ;  /* 0x0000008800b08947 */ /* 0x002fea0003800000 */
.L_x_56:
[----:B------:R-:W-:-:S04]  /*3720*/  UIADD3 UR7, UPT, UPT, UR5, 0x1, URZ ;  /* 0x0000000105077890 */ /* 0x000fc8000fffe0ff */
[----:B------:R-:W-:-:S04]  /*3730*/  UISETP.NE.AND UP0, UPT, UR7, 0x2, UPT ;  /* 0x000000020700788c */ /* 0x000fc8000bf05270 */
[----:B------:R-:W-:Y:S02]  /*3740*/  USEL UR8, URZ, 0x1, UP0 ;  /* 0x00000001ff087887 */ /* 0x000fe40008000000 */
[----:B------:R-:W-:-:S04]  /*3750*/  USEL UR7, UR7, URZ, UP0 ;  /* 0x000000ff07077287 */ /* 0x000fc80008000000 */
[----:B------:R-:W-:Y:S01]  /*3760*/  ULEA UR7, UR7, UR6, 0x3 ;  /* 0x0000000607077291 */ /* 0x000fe2000f8e18ff */
[----:B-1----:R-:W-:-:S04]  /*3770*/  LOP3.LUT R2, R12, UR8, RZ, 0x3c, !PT ;  /* 0x000000080c027c12 */ /* 0x002fc8000f8e3cff */
[----:B------:R-:W-:-:S04]  /*3780*/  SHF.L.U32 R0, R2, 0x1f, RZ ;  /* 0x0000001f02007819 */ /* 0x000fc800000006ff */
[----:B------:R-:W1:Y:S02]  /*3790*/  SYNCS.PHASECHK.TRANS64 P0, [UR7+0x90], R0 ;  /* 0x00009000ff0075a7 */ /* 0x000e640008001007 */
[----:B-1----:R-:W-:Y:S05]  /*37a0*/  @P0 EXIT ;  /* 0x000000000000094d */ /* 0x002fea0003800000 */
[----:B------:R-:W-:Y:S02]  /*37b0*/  SHF.L.U32 R2, R2, 0x1f, RZ ;  /* 0x0000001f02027819 */ /* 0x000fe400000006ff */
[----:B------:R-:W-:-:S07]  /*37c0*/  MOV R0, UR7 ;  /* 0x0000000700007c02 */ /* 0x000fce0008000f00 */
.L_x_58:
[----:B-1----:R1:W2:Y:S02]  /*37d0*/  SYNCS.PHASECHK.TRANS64.TRYWAIT P0, [R0+URZ+0x90], R2 ;  /* 0x00009002000075a7 */ /* 0x0022a400080011ff */
[----:B--2---:R-:W-:Y:S05]  /*37e0*/  @!P0 NANOSLEEP.SYNCS 0x989680 ;  /* 0x009896800000895d */ /* 0x004fea0003900000 */
[----:B------:R-:W2:Y:S02]  /*37f0*/  @!P0 SYNCS.PHASECHK.TRANS64 P0, [R0+URZ+0x90], R2 ;  /* 0x00009002000085a7 */ /* 0x000ea400080010ff */
[----:B--2---:R-:W-:Y:S05]  /*3800*/  @P0 EXIT ;  /* 0x000000000000094d */ /* 0x004fea0003800000 */
[----:B------:R-:W-:Y:S05]  /*3810*/  BRA `(.L_x_58) ;  /* 0xfffffffc00ec7947 */ /* 0x000fea000383ffff */
.L_x_51:
[----:B------:R-:W-:Y:S05]  /*3820*/  BRA.U UP4, `(.L_x_59) ;  /* 0x0000001d042c7547 */ /* 0x000fea000b800000 */
[----:B------:R-:W-:Y:S01]  /*3830*/  R2UR UR4, R93 ;  /* 0x000000005d0472ca */ /* 0x000fe200000e0000 */
[----:B------:R-:W-:Y:S01]  /*3840*/  UMOV UR5, 0x40 ;  /* 0x0000004000057882 */ /* 0x000fe20000000000 */
[----:B------:R-:W-:Y:S01]  /*3850*/  NOP ;  /* 0x0000000000007918 */ /* 0x000fe20000000000 */
[----:B------:R-:W-:-:S10]  /*3860*/  UMOV UR6, 0x400 ;  /* 0x0000040000067882 */ /* 0x000fd40000000000 */
[----:B------:R-:W-:Y:S02]  /*3870*/  ULEA UR5, UR4, UR5, 0x18 ;  /* 0x0000000504057291 */ /* 0x000fe4000f8ec0ff */
[----:B------:R-:W-:-:S07]  /*3880*/  ULEA UR6, UR4, UR6, 0x18 ;  /* 0x0000000604067291 */ /* 0x000fce000f8ec0ff */
[----:B------:R-:W1:Y:S02]  /*3890*/  LDS.U8 R2, [UR5+0x1c] ;  /* 0x00001c05ff027984 */ /* 0x000e640008000000 */
[----:B-1----:R-:W-:-:S13]  /*38a0*/  ISETP.NE.AND P0, PT, R2, RZ, PT ;  /* 0x000000ff0200720c */ /* 0x002fda0003f05270 */
[----:B------:R-:W-:Y:S05]  /*38b0*/  @P0 BRA `(.L_x_60) ;  /* 0x0000000000580947 */ /* 0x000fea0003800000 */
[----:B------:R-:W-:-:S13]  /*38c0*/  ELECT P0, URZ, PT ;  /* 0x0000000000ff782f */ /* 0x000fda0003800000 */
[----:B------:R-:W-:Y:S05]  /*38d0*/  @!P0 BRA `(.L_x_61) ;  /* 0x0000000000608947 */ /* 0x000fea0003800000 */
[----:B------:R-:W-:Y:S01]  /*38e0*/  UMOV UR4, 0x10 ;  /* 0x0000001000047882 */ /* 0x000fe20000000000 */
[----:B------:R-:W-:Y:S01]  /*38f0*/  HFMA2 R2, -RZ, RZ, 0, 5.9604644775390625e-08 ;  /* 0x00000001ff027431 */ /* 0x000fe200000001ff */
[----:B------:R-:W-:-:S03]  /*3900*/  MOV R3, 0xffff ;  /* 0x0000ffff00037802 */ /* 0x000fc60000000f00 */
[----:B------:R-:W-:Y:S04]  /*3910*/  DEPBAR.LE SB1, 0x36 ;  /* 0x00009d800000791a */ /* 0x000fe80000000000 */
[----:B------:R-:W1:Y:S02]  /*3920*/  UTCATOMSWS.FIND_AND_SET.ALIGN UP0, UR4, UR4 ;  /* 0x00000004000475e3 */ /* 0x000e640008000800 */
[----:B-1----:R-:W-:Y:S01]  /*3930*/  MOV R4, UR4 ;  /* 0x0000000400047c02 */ /* 0x002fe20008000f00 */
[----:B------:R-:W-:Y:S06]  /*3940*/  BRA.U UP0, `(.L_x_62) ;  /* 0x0000000100187547 */ /* 0x000fec000b800000 */
.L_x_63:
[----:B------:R-:W-:Y:S05]  /*3950*/  NANOSLEEP 0x64 ;  /* 0x000000640000795d */ /* 0x000fea0003800000 */
[----:B------:R-:W-:-:S05]  /*3960*/  UMOV UR4, 0x10 ;  /* 0x0000001000047882 */ /* 0x000fca0000000000 */
[----:B------:R-:W-:Y:S04]  /*3970*/  DEPBAR.LE SB1, 0x36 ;  /* 0x00009d800000791a */ /* 0x000fe80000000000 */
[----:B------:R-:W1:Y:S02]  /*3980*/  UTCATOMSWS.FIND_AND_SET.ALIGN UP0, UR4, UR4 ;  /* 0x00000004000475e3 */ /* 0x000e640008000800 */
[----:B-1----:R-:W-:Y:S01]  /*3990*/  MOV R4, UR4 ;  /* 0x0000000400047c02 */ /* 0x002fe20008000f00 */
[----:B------:R-:W-:Y:S05]  /*39a0*/  BRA.U !UP0, `(.L_x_63) ;  /* 0xfffffffd08e87547 */ /* 0x000fea000b83ffff */
.L_x_62:
[-C--:B------:R-:W-:Y:S02]  /*39b0*/  SHF.L.U32 R3, R3, R4.reuse, RZ ;  /* 0x0000000403037219 */ /* 0x080fe400000006ff */
[----:B------:R-:W-:Y:S01]  /*39c0*/  SHF.L.U32 R2, R2, R4, RZ ;  /* 0x0000000402027219 */ /* 0x000fe200000006ff */
[----:B------:R-:W-:Y:S02]  /*39d0*/  IMAD.SHL.U32 R4, R4, 0x20, RZ ;  /* 0x0000002004047824 */ /* 0x000fe400078e00ff */
[----:B------:R1:W-:Y:S04]  /*39e0*/  ATOMS.OR RZ, [UR5+0x14], R3 ;  /* 0x00001403ffff798c */ /* 0x0003e8000b000005 */
[----:B------:R1:W-:Y:S04]  /*39f0*/  ATOMS.OR RZ, [UR5+0x18], R2 ;  /* 0x00001802ffff798c */ /* 0x0003e8000b000005 */
[----:B------:R1:W-:Y:S01]  /*3a00*/  STS [UR6+0x110], R4 ;  /* 0x00011004ff007988 */ /* 0x0003e20008000806 */
[----:B------:R-:W-:Y:S05]  /*3a10*/  BRA `(.L_x_61) ;  /* 0x0000000000107947 */ /* 0x000fea0003800000 */
.L_x_60:
[----:B------:R-:W-:-:S05]  /*3a20*/  MOV R2, 0xffffffff ;  /* 0xffffffff00027802 */ /* 0x000fca0000000f00 */
[----:B------:R1:W-:Y:S02]  /*3a30*/  STS [UR6+0x110], R2 ;  /* 0x00011002ff007988 */ /* 0x0003e40008000806 */
[----:B-1----:R-:W-:Y:S02]  /*3a40*/  MOV R2, 0x3a60 ;  /* 0x00003a6000027802 */ /* 0x002fe40000000f00 */
[----:B-----5:R-:W-:Y:S05]  /*3a50*/  CALL.REL.NOINC `($__internal_1_$__cuda_sm10x_tcgen05_guardrail_trap_phase_invalid_during_alloc) ;  /* 0x0000008c00b07944 */ /* 0x020fea0003c00000 */
.L_x_61:
[----:B------:R-:W-:Y:S05]  /*3a60*/  WARPSYNC.ALL ;  /* 0x0000000000007948 */ /* 0x000fea0003800000 */
[----:B------:R-:W2:Y:S01]  /*3a70*/  S2UR UR38, SR_CgaCtaId ;  /* 0x00000000002679c3 */ /* 0x000ea20000008800 */
[----:B------:R-:W-:Y:S01]  /*3a80*/  UMOV UR4, 0x400 ;  /* 0x0000040000047882 */ /* 0x000fe20000000000 */
[----:B------:R-:W-:-:S06]  /*3a90*/  NOP ;  /* 0x0000000000007918 */ /* 0x000fcc0000000000 */
[----:B------:R-:W-:Y:S06]  /*3aa0*/  BAR.ARV 0x6, 0xa0 ;  /* 0x0182800000007b1d */ /* 0x000fec0000002000 */
[----:B------:R-:W3:Y:S01]  /*3ab0*/  LDCU UR11, c[0x0][0x38c] ;  /* 0x00007180ff0b77ac */ /* 0x000ee20008000800 */
[----:B------:R-:W-:Y:S01]  /*3ac0*/  LOP3.LUT R0, R0, 0xffff, RZ, 0xc0, !PT ;  /* 0x0000ffff00007812 */ /* 0x000fe200078ec0ff */
[----:B------:R-:W-:Y:S01]  /*3ad0*/  IMAD.MOV.U32 R10, RZ, RZ, 0x1 ;  /* 0x00000001ff0a7424 */ /* 0x000fe200078e00ff */
[----:B------:R-:W-:Y:S01]  /*3ae0*/  CS2R R8, SRZ ;  /* 0x0000000000087805 */ /* 0x000fe2000001ff00 */
[----:B-1----:R-:W-:Y:S01]  /*3af0*/  IMAD.MOV.U32 R3, RZ, RZ, RZ ;  /* 0x000000ffff037224 */ /* 0x002fe200078e00ff */
[----:B------:R-:W-:Y:S01]  /*3b00*/  R2UR UR72, R0 ;  /* 0x00000000004872ca */ /* 0x000fe200000e0000 */
[----:B------:R-:W-:-:S02]  /*3b10*/  UISETP.GE.AND UP5, UPT, UR39, 0x1, UPT ;  /* 0x000000012700788c */ /* 0x000fc4000bfa6270 */
[----:B------:R-:W-:Y:S02]  /*3b20*/  UISETP.NE.AND UP4, UPT, UR39, 0x1, UPT ;  /* 0x000000012700788c */ /* 0x000fe4000bf85270 */
[----:B--2---:R-:W-:Y:S01]  /*3b30*/  ULEA UR38, UR38, UR4, 0x18 ;  /* 0x0000000426267291 */ /* 0x004fe2000f8ec0ff */
[----:B------:R-:W1:Y:S03]  /*3b40*/  LDCU UR4, c[0x0][0x370] ;  /* 0x00006e00ff0477ac */ /* 0x000e660008000800 */
[----:B------:R-:W-:Y:S02]  /*3b50*/  UIADD3 UR6, UPT, UPT, UR38, 0x3300, URZ ;  /* 0x0000330026067890 */ /* 0x000fe4000fffe0ff */
[----:B---3--:R-:W-:-:S03]  /*3b60*/  UIADD3 UR11, UPT, UPT, UR11, 0xff, URZ ;  /* 0x000000ff0b0b7890 */ /* 0x008fc6000fffe0ff */
[----:B------:R-:W2:Y:S01]  /*3b70*/  LDS R2, [UR38+0x110] ;  /* 0x00011026ff027984 */ /* 0x000ea20008000800 */
[----:B------:R-:W-:Y:S02]  /*3b80*/  USHF.R.U32.HI UR10, URZ, 0x4, UR6 ;  /* 0x00000004ff0a7899 */ /* 0x000fe40008011606 */
[----:B------:R-:W-:Y:S02]  /*3b90*/  USHF.R.S32.HI UR9, URZ, 0x1f, UR11 ;  /* 0x0000001fff097899 */ /* 0x000fe4000801140b */
[----:B------:R-:W-:Y:S02]  /*3ba0*/  UIADD3 UR5, UPT, UPT, UR38, 0x23300, URZ ;  /* 0x0002330026057890 */ /* 0x000fe4000fffe0ff */
[----:B------:R-:W-:Y:S02]  /*3bb0*/  UIADD3 UR7, UPT, UPT, UR38, 0x34300, URZ ;  /* 0x0003430026077890 */ /* 0x000fe4000fffe0ff */
[----:B------:R-:W-:Y:S01]  /*3bc0*/  USHF.R.U32.HI UR8, URZ, 0x4, UR5 ;  /* 0x00000004ff087899 */ /* 0x000fe20008011605 */
[----:B-1----:R-:W-:Y:S01]  /*3bd0*/  IMAD.U32 R14, RZ, RZ, UR4 ;  /* 0x00000004ff0e7e24 */ /* 0x002fe2000f8e00ff */
[----:B------:R-:W1:Y:S01]  /*3be0*/  LDCU UR4, c[0x0][0x374] ;  /* 0x00006e80ff0477ac */ /* 0x000e620008000800 */
[----:B------:R-:W-:-:S02]  /*3bf0*/  USHF.R.U32.HI UR5, URZ, 0x4, UR7 ;  /* 0x00000004ff057899 */ /* 0x000fc40008011607 */
[----:B------:R-:W-:Y:S02]  /*3c00*/  ULOP3.LUT UR10, UR10, 0x3fff, URZ, 0xc0, !UPT ;  /* 0x00003fff0a0a7892 */ /* 0x000fe4000f8ec0ff */
[----:B------:R-:W-:Y:S02]  /*3c10*/  ULOP3.LUT UR8, UR8, 0x3fff, URZ, 0xc0, !UPT ;  /* 0x00003fff08087892 */ /* 0x000fe4000f8ec0ff */
[----:B------:R-:W-:Y:S02]  /*3c20*/  ULOP3.LUT UR5, UR5, 0x3fff, URZ, 0xc0, !UPT ;  /* 0x00003fff05057892 */ /* 0x000fe4000f8ec0ff */
[----:B------:R-:W-:Y:S02]  /*3c30*/  ULOP3.LUT UR73, UR10, 0x10000, URZ, 0xfc, !UPT ;  /* 0x000100000a497892 */ /* 0x000fe4000f8efcff */
[----:B------:R-:W-:Y:S02]  /*3c40*/  ULOP3.LUT UR74, UR8, 0x10000, URZ, 0xfc, !UPT ;  /* 0x00010000084a7892 */ /* 0x000fe4000f8efcff */
[----:B------:R-:W-:Y:S01]  /*3c50*/  ULOP3.LUT UR76, UR5, 0x10000, URZ, 0xfc, !UPT ;  /* 0x00010000054c7892 */ /* 0x000fe2000f8efcff */
[----:B-1----:R-:W-:Y:S01]  /*3c60*/  IMAD.U32 R13, RZ, RZ, UR4 ;  /* 0x00000004ff0d7e24 */ /* 0x002fe2000f8e00ff */
[----:B------:R-:W-:Y:S01]  /*3c70*/  UIADD3 UR4, UPT, UPT, UR38, 0x33300, URZ ;  /* 0x0003330026047890 */ /* 0x000fe2000fffe0ff */
[----:B------:R-:W-:-:S03]  /*3c80*/  UMOV UR36, URZ ;  /* 0x000000ff00247c82 */ /* 0x000fc60008000000 */
[----:B------:R-:W-:Y:S02]  /*3c90*/  USHF.R.U32.HI UR6, URZ, 0x4, UR4 ;  /* 0x00000004ff067899 */ /* 0x000fe40008011604 */
[----:B------:R-:W-:Y:S02]  /*3ca0*/  ULEA.HI UR4, UR9, UR11, URZ, 0x8 ;  /* 0x0000000b09047291 */ /* 0x000fe4000f8f40ff */
[----:B------:R-:W-:Y:S01]  /*3cb0*/  ULOP3.LUT UR6, UR6, 0x3fff, URZ, 0xc0, !UPT ;  /* 0x00003fff06067892 */ /* 0x000fe2000f8ec0ff */
[----:B--2---:R-:W-:Y:S01]  /*3cc0*/  R2UR UR33, R2 ;  /* 0x00000000022172ca */ /* 0x004fe200000e0000 */
[----:B------:R-:W-:Y:S02]  /*3cd0*/  USHF.R.S32.HI UR12, URZ, 0x8, UR4 ;  /* 0x00000008ff0c7899 */ /* 0x000fe40008011404 */
[----:B------:R-:W-:Y:S02]  /*3ce0*/  ULOP3.LUT UR75, UR6, 0x10000, URZ, 0xfc, !UPT ;  /* 0x00010000064b7892 */ /* 0x000fe4000f8efcff */
[----:B------:R-:W-:-:S02]  /*3cf0*/  UISETP.LT.AND UP0, UPT, UR12, 0x1, UPT ;  /* 0x000000010c00788c */ /* 0x000fc4000bf01270 */
[----:B------:R-:W-:Y:S02]  /*3d00*/  IMAD.U32 R11, RZ, RZ, UR12 ;  /* 0x0000000cff0b7e24 */ /* 0x000fe4000f8e00ff */
[----:B------:R-:W-:-:S04]  /*3d10*/  USEL UR12, UR12, 0x1, !UP0 ;  /* 0x000000010c0c7887 */ /* 0x000fc8000c000000 */
[----:B------:R-:W-:Y:S02]  /*3d20*/  UIADD3 UR4, UPT, UPT, UR33, 0x88, URZ ;  /* 0x0000008821047890 */ /* 0x000fe4000fffe0ff */
[----:B------:R-:W-:Y:S02]  /*3d30*/  UIADD3 UR58, UPT, UPT, UR33, -0x3fffff7c, URZ ;  /* 0xc0000084213a7890 */ /* 0x000fe4000fffe0ff */
[----:B------:R-:W-:Y:S02]  /*3d40*/  UIADD3 UR56, UPT, UPT, UR33, 0x80, URZ ;  /* 0x0000008021387890 */ /* 0x000fe4000fffe0ff */
[----:B------:R-:W-:Y:S01]  /*3d50*/  UIADD3 UR70, UPT, UPT, UR33, 0x84, URZ ;  /* 0x0000008421467890 */ /* 0x000fe2000fffe0ff */
[----:B------:R-:W-:Y:S01]  /*3d60*/  MOV R24, UR4 ;  /* 0x0000000400187c02 */ /* 0x000fe20008000f00 */
[----:B------:R-:W-:Y:S02]  /*3d70*/  UIADD3 UR68, UPT, UPT, UR33, 0x40000080, URZ ;  /* 0x4000008021447890 */ /* 0x000fe4000fffe0ff */
[----:B------:R-:W-:-:S02]  /*3d80*/  UIADD3 UR66, UPT, UPT, UR33, -0x7fffff80, URZ ;  /* 0x8000008021427890 */ /* 0x000fc4000fffe0ff */
[----:B------:R-:W-:Y:S02]  /*3d90*/  UIADD3 UR64, UPT, UPT, UR33, -0x3fffff80, URZ ;  /* 0xc000008021407890 */ /* 0x000fe4000fffe0ff */
[----:B------:R-:W-:Y:S02]  /*3da0*/  UIADD3 UR62, UPT, UPT, UR33, 0x40000084, URZ ;  /* 0x40000084213e7890 */ /* 0x000fe4000fffe0ff */
[----:B------:R-:W-:Y:S02]  /*3db0*/  UIADD3 UR60, UPT, UPT, UR33, -0x7fffff7c, URZ ;  /* 0x80000084213c7890 */ /* 0x000fe4000fffe0ff */
[----:B------:R-:W-:Y:S02]  /*3dc0*/  USHF.R.U32.HI UR4, URZ, 0x11, UR58 ;  /* 0x00000011ff047899 */ /* 0x000fe4000801163a */
[----:B------:R-:W-:Y:S02]  /*3dd0*/  USHF.R.U32.HI UR11, URZ, 0x11, UR56 ;  /* 0x00000011ff0b7899 */ /* 0x000fe40008011638 */
[----:B------:R-:W-:-:S02]  /*3de0*/  USHF.R.U32.HI UR10, URZ, 0x11, UR68 ;  /* 0x00000011ff0a7899 */ /* 0x000fc40008011644 */
[----:B------:R-:W-:Y:S02]  /*3df0*/  USHF.R.U32.HI UR9, URZ, 0x11, UR66 ;  /* 0x00000011ff097899 */ /* 0x000fe40008011642 */
[----:B------:R-:W-:Y:S02]  /*3e00*/  USHF.R.U32.HI UR8, URZ, 0x11, UR64 ;  /* 0x00000011ff087899 */ /* 0x000fe40008011640 */
[----:B------:R-:W-:Y:S02]  /*3e10*/  USHF.R.U32.HI UR7, URZ, 0x11, UR70 ;  /* 0x00000011ff077899 */ /* 0x000fe40008011646 */
[----:B------:R-:W-:Y:S02]  /*3e20*/  USHF.R.U32.HI UR6, URZ, 0x11, UR62 ;  /* 0x00000011ff067899 */ /* 0x000fe4000801163e */
[----:B------:R-:W-:Y:S02]  /*3e30*/  USHF.R.U32.HI UR5, URZ, 0x11, UR60 ;  /* 0x00000011ff057899 */ /* 0x000fe4000801163c */
[----:B------:R-:W-:-:S02]  /*3e40*/  ULOP3.LUT UR4, UR4, 0x6000, URZ, 0xc0, !UPT ;  /* 0x0000600004047892 */ /* 0x000fc4000f8ec0ff */
[----:B------:R-:W-:Y:S02]  /*3e50*/  ULOP3.LUT UR11, UR11, 0x6000, URZ, 0xc0, !UPT ;  /* 0x000060000b0b7892 */ /* 0x000fe4000f8ec0ff */
[----:B------:R-:W-:Y:S02]  /*3e60*/  ULOP3.LUT UR10, UR10, 0x6000, URZ, 0xc0, !UPT ;  /* 0x000060000a0a7892 */ /* 0x000fe4000f8ec0ff */
[----:B------:R-:W-:Y:S02]  /*3e70*/  ULOP3.LUT UR9, UR9, 0x6000, URZ, 0xc0, !UPT ;  /* 0x0000600009097892 */ /* 0x000fe4000f8ec0ff */
[----:B------:R-:W-:Y:S02]  /*3e80*/  ULOP3.LUT UR8, UR8, 0x6000, URZ, 0xc0, !UPT ;  /* 0x0000600008087892 */ /* 0x000fe4000f8ec0ff */
[----:B------:R-:W-:Y:S02]  /*3e90*/  ULOP3.LUT UR7, UR7, 0x6000, URZ, 0xc0, !UPT ;  /* 0x0000600007077892 */ /* 0x000fe4000f8ec0ff */
[----:B------:R-:W-:-:S02]  /*3ea0*/  ULOP3.LUT UR6, UR6, 0x6000, URZ, 0xc0, !UPT ;  /* 0x0000600006067892 */ /* 0x000fc4000f8ec0ff */
[----:B------:R-:W-:Y:S02]  /*3eb0*/  ULOP3.LUT UR5, UR5, 0x6000, URZ, 0xc0, !UPT ;  /* 0x0000600005057892 */ /* 0x000fe4000f8ec0ff */
[----:B------:R-:W-:Y:S02]  /*3ec0*/  ULOP3.LUT UR4, UR4, 0x890, URZ, 0xfc, !UPT ;  /* 0x0000089004047892 */ /* 0x000fe4000f8efcff */
[----:B------:R-:W-:Y:S02]  /*3ed0*/  UIADD3 UR12, UPT, UPT, -UR12, URZ, URZ ;  /* 0x000000ff0c0c7290 */ /* 0x000fe4000fffe1ff */
[----:B------:R-:W-:Y:S02]  /*3ee0*/  ULOP3.LUT UR11, UR11, 0x890, URZ, 0xfc, !UPT ;  /* 0x000008900b0b7892 */ /* 0x000fe4000f8efcff */
[----:B------:R-:W-:Y:S01]  /*3ef0*/  ULOP3.LUT UR10, UR10, 0x890, URZ, 0xfc, !UPT ;  /* 0x000008900a0a7892 */ /* 0x000fe2000f8efcff */
[----:B------:R-:W-:Y:S01]  /*3f00*/  MOV R16, UR4 ;  /* 0x0000000400107c02 */ /* 0x000fe20008000f00 */
[----:B------:R-:W-:Y:S01]  /*3f10*/  ULOP3.LUT UR9, UR9, 0x890, URZ, 0xfc, !UPT ;  /* 0x0000089009097892 */ /* 0x000fe2000f8efcff */
[----:B------:R-:W-:Y:S01]  /*3f20*/  IMAD.U32 R12, RZ, RZ, UR12 ;  /* 0x0000000cff0c7e24 */ /* 0x000fe2000f8e00ff */
        /* <DEDUP_REMOVED lines=8> */
[----:B------:R-:W-:Y:S01]  /*3fb0*/  UMOV UR4, URZ ;  /* 0x000000ff00047c82 */ /* 0x000fe20008000000 */
[----:B------:R-:W-:Y:S01]  /*3fc0*/  MOV R19, UR7 ;  /* 0x0000000700137c02 */ /* 0x000fe20008000f00 */
[----:B------:R-:W-:Y:S01]  /*3fd0*/  IMAD.U32 R18, RZ, RZ, UR6 ;  /* 0x00000006ff127e24 */ /* 0x000fe2000f8e00ff */
[----:B------:R-:W-:-:S02]  /*3fe0*/  MOV R15, UR4 ;  /* 0x00000004000f7c02 */ /* 0x000fc40008000f00 */
[----:B------:R-:W-:-:S07]  /*3ff0*/  MOV R17, UR5 ;  /* 0x0000000500117c02 */ /* 0x000fce0008000f00 */
.L_x_72:
[C---:B------:R-:W-:Y:S02]  /*4000*/  LEA R2, R9.reuse, UR38, 0x3 ;  /* 0x0000002609027c11 */ /* 0x040fe4000f8e18ff */
[----:B-1----:R-:W-:Y:S02]  /*4010*/  SHF.L.U32 R4, R8, 0x1f, RZ ;  /* 0x0000001f08047819 */ /* 0x002fe400000006ff */
[----:B------:R-:W-:Y:S02]  /*4020*/  LEA R5, R9, UR38, 0x4 ;  /* 0x0000002609057c11 */ /* 0x000fe4000f8e20ff */
[----:B------:R-:W1:Y:S02]  /*4030*/  SYNCS.PHASECHK.TRANS64.TRYWAIT P0, [R2+URZ+0x80], R4 ;  /* 0x00008004020075a7 */ /* 0x000e6400080011ff */
[----:B-123--:R-:W-:Y:S05]  /*4040*/  @!P0 BRA `(.L_x_64) ;  /* 0x00000080007c8947 */ /* 0x00efea0003800000 */
.L_x_171:
[----:B-1----:R-:W1:Y:S01]  /*4050*/  LDS.128 R4, [R5+0xf0] ;  /* 0x0000f00005047984 */ /* 0x002e620000000c00 */
[----:B------:R-:W-:Y:S01]  /*4060*/  R2UR UR6, R0 ;  /* 0x00000000000672ca */ /* 0x000fe200000e0000 */
[----:B------:R-:W-:Y:S01]  /*4070*/  @!PT LDS RZ, [RZ] ;  /* 0x00000000fffff984 */ /* 0x000fe20000000800 */
[----:B------:R-:W-:Y:S01]  /*4080*/  @!PT LDS RZ, [RZ] ;  /* 0x00000000fffff984 */ /* 0x000fe20000000800 */
[----:B------:R-:W-:Y:S01]  /*4090*/  @!PT LDS RZ, [RZ] ;  /* 0x00000000fffff984 */ /* 0x000fe20000000800 */
[----:B------:R-:W-:Y:S01]  /*40a0*/  @!PT LDS RZ, [RZ] ;  /* 0x00000000fffff984 */ /* 0x000fe20000000800 */
[----:B------:R2:W-:Y:S06]  /*40b0*/  MEMBAR.ALL.CTA ;  /* 0x0000000000007992 */ /* 0x0005ec0000008000 */
[----:B--2---:R-:W2:Y:S01]  /*40c0*/  FENCE.VIEW.ASYNC.S ;  /* 0x00000000000073c6 */ /* 0x004ea20000000000 */
[----:B-1----:R-:W-:-:S13]  /*40d0*/  LOP3.LUT P0, RZ, R6, 0x1, RZ, 0xc0, !PT ;  /* 0x0000000106ff7812 */ /* 0x002fda000780c0ff */
[----:B--2---:R-:W-:Y:S01]  /*40e0*/  VOTEU.ANY UP3, P0 ;  /* 0x0000000000ff7886 */ /* 0x004fe20000060100 */
[----:B------:R-:W-:-:S13]  /*40f0*/  PLOP3.LUT P0, PT, PT, PT, UP3, 0x80, 0x8 ;  /* 0x000000000008781c */ /* 0x000fda0003f0f038 */
[----:B------:R-:W-:Y:S02]  /*4100*/  @P0 MOV R0, R4 ;  /* 0x0000000400000202 */ /* 0x000fe40000000f00 */
[----:B------:R-:W-:Y:S02]  /*4110*/  @P0 LOP3.LUT R4, R5, 0xffff, RZ, 0xc0, !PT ;  /* 0x0000ffff05040812 */ /* 0x000fe400078ec0ff */
[----:B------:R-:W-:Y:S01]  /*4120*/  @P0 R2UR UR5, R0 ;  /* 0x00000000000502ca */ /* 0x000fe200000e0000 */
[----:B------:R-:W-:Y:S01]  /*4130*/  VIADD R0, R2, 0x90 ;  /* 0x0000009002007836 */ /* 0x000fe20000000000 */
[----:B------:R-:W-:-:S04]  /*4140*/  @P0 R2UR UR4, R4 ;  /* 0x00000000040402ca */ /* 0x000fc800000e0000 */
[----:B------:R-:W-:-:S04]  /*4150*/  PRMT R0, RZ, 0x654, R0 ;  /* 0x00000654ff007816 */ /* 0x000fc80000000000 */
[----:B------:R1:W-:Y:S03]  /*4160*/  SYNCS.ARRIVE.TRANS64.RED.A1T0 RZ, [R0+URZ], RZ ;  /* 0x000000ff00ff79a7 */ /* 0x0003e600081004ff */
[----:B------:R-:W-:Y:S02]  /*4170*/  @UP3 UMOV UR6, UR5 ;  /* 0x0000000500063c82 */ /* 0x000fe40008000000 */
[----:B------:R-:W-:Y:S01]  /*4180*/  @UP3 UMOV UR77, UR4 ;  /* 0x00000004004d3c82 */ /* 0x000fe20008000000 */
[----:B-1----:R-:W-:Y:S01]  /*4190*/  IMAD.U32 R0, RZ, RZ, UR6 ;  /* 0x00000006ff007e24 */ /* 0x002fe2000f8e00ff */
[----:B------:R-:W-:Y:S06]  /*41a0*/  BRA.U !UP5, `(.L_x_65) ;  /* 0x000000010de07547 */ /* 0x000fec000b800000 */
[----:B------:R-:W1:Y:S01]  /*41b0*/  LDCU.128 UR12, c[0x0][0xf10] ;  /* 0x0001e200ff0c77ac */ /* 0x000e620008000c00 */
[----:B------:R-:W-:Y:S02]  /*41c0*/  R2UR UR11, R13 ;  /* 0x000000000d0b72ca */ /* 0x000fe400000e0000 */
[----:B------:R-:W-:Y:S01]  /*41d0*/  R2UR UR10, R14 ;  /* 0x000000000e0a72ca */ /* 0x000fe200000e0000 */
[----:B------:R-:W2:Y:S01]  /*41e0*/  LDCU UR22, c[0x0][0xf20] ;  /* 0x0001e400ff1677ac */ /* 0x000ea20008000800 */
[----:B------:R-:W-:Y:S01]  /*41f0*/  R2UR UR23, R0 ;  /* 0x00000000001772ca */ /* 0x000fe200000e0000 */
[----:B------:R-:W3:Y:S01]  /*4200*/  LDCU UR20, c[0x0][0xf0c] ;  /* 0x0001e180ff1477ac */ /* 0x000ee20008000800 */
[----:B------:R-:W4:Y:S07]  /*4210*/  LDCU.64 UR8, c[0x0][0xf28] ;  /* 0x0001e500ff0877ac */ /* 0x000f2e0008000a00 */
[----:B-1----:R-:W-:-:S02]  /*4220*/  UIMAD.WIDE.U32 UR6, UR11, UR15, URZ ;  /* 0x0000000f0b0672a5 */ /* 0x002fc4000f8e00ff */
[----:B------:R-:W-:Y:S02]  /*4230*/  UIMAD.WIDE.U32 UR4, UR10, UR12, URZ ;  /* 0x0000000c0a0472a5 */ /* 0x000fe4000f8e00ff */
[----:B------:R-:W-:Y:S02]  /*4240*/  UISETP.NE.AND UP0, UPT, UR14, 0x1, UPT ;  /* 0x000000010e00788c */ /* 0x000fe4000bf05270 */
[----:B------:R-:W-:Y:S01]  /*4250*/  UIMAD.WIDE.U32 UR18, UR77, UR15, URZ ;  /* 0x0000000f4d1272a5 */ /* 0x000fe2000f8e00ff */
[----:B------:R-:W-:Y:S02]  /*4260*/  UMOV UR6, UR7 ;  /* 0x0000000700067c82 */ /* 0x000fe40008000000 */
[----:B------:R-:W-:Y:S01]  /*4270*/  UMOV UR4, UR5 ;  /* 0x0000000500047c82 */ /* 0x000fe20008000000 */
[----:B--2---:R-:W-:Y:S02]  /*4280*/  USHF.R.U32.HI UR6, URZ, UR22, UR6 ;  /* 0x00000016ff067299 */ /* 0x004fe40008011606 */
[----:B---3--:R-:W-:-:S02]  /*4290*/  UISETP.NE.AND UP1, UPT, UR20, 0x1, UPT ;  /* 0x000000011400788c */ /* 0x008fc4000bf25270 */
[----:B------:R-:W-:Y:S02]  /*42a0*/  USHF.R.U32.HI UR4, URZ, UR13, UR4 ;  /* 0x0000000dff047299 */ /* 0x000fe40008011604 */
[----:B------:R-:W-:Y:S02]  /*42b0*/  USEL UR5, UR11, UR6, !UP0 ;  /* 0x000000060b057287 */ /* 0x000fe4000c000000 */
[----:B------:R-:W-:Y:S02]  /*42c0*/  USEL UR6, UR10, UR4, !UP1 ;  /* 0x000000040a067287 */ /* 0x000fe4000c800000 */
[----:B----4-:R-:W-:Y:S01]  /*42d0*/  UIMAD.WIDE.U32 UR10, UR5, UR8, URZ ;  /* 0x00000008050a72a5 */ /* 0x010fe2000f8e00ff */
        /* <DEDUP_REMOVED lines=35> */
[----:B------:R-:W-:-:S06]  /*4510*/  UIMAD UR4, UR5, UR20, UR6 ;  /* 0x00000014050472a4 */ /* 0x000fcc000f8e0206 */
[----:B------:R-:W-:-:S07]  /*4520*/  IMAD.U32 R0, RZ, RZ, UR4 ;  /* 0x00000004ff007e24 */ /* 0x000fce000f8e00ff */
.L_x_65:
[----:B------:R-:W1:Y:S02]  /*4530*/  LDCU UR4, c[0x0][0xf30] ;  /* 0x0001e600ff0477ac */ /* 0x000e640008000800 */
[----:B-1----:R-:W-:-:S09]  /*4540*/  UISETP.NE.AND UP0, UPT, UR4, 0x1, UPT ;  /* 0x000000010400788c */ /* 0x002fd2000bf05270 */
[----:B------:R-:W-:Y:S05]  /*4550*/  BRA.U UP0, `(.L_x_66) ;  /* 0x0000000100407547 */ /* 0x000fea000b800000 */
[----:B------:R-:W1:Y:S01]  /*4560*/  LDCU.128 UR4, c[0x0][0xf10] ;  /* 0x0001e200ff0477ac */ /* 0x000e620008000c00 */
[----:B------:R-:W-:Y:S01]  /*4570*/  R2UR UR14, R0 ;  /* 0x00000000000e72ca */ /* 0x000fe200000e0000 */
[----:B------:R-:W2:Y:S01]  /*4580*/  LDCU UR12, c[0x0][0xf0c] ;  /* 0x0001e180ff0c77ac */ /* 0x000ea20008000800 */
[----:B------:R-:W3:Y:S11]  /*4590*/  LDCU UR13, c[0x0][0xf20] ;  /* 0x0001e400ff0d77ac */ /* 0x000ef60008000800 */
[----:B-1----:R-:W-:-:S02]  /*45a0*/  UIMAD.WIDE.U32 UR10, UR14, UR4, URZ ;  /* 0x000000040e0a72a5 */ /* 0x002fc4000f8e00ff */
[----:B------:R-:W-:Y:S02]  /*45b0*/  UIMAD.WIDE.U32 UR8, UR77, UR7, URZ ;  /* 0x000000074d0872a5 */ /* 0x000fe4000f8e00ff */
[----:B--2---:R-:W-:Y:S02]  /*45c0*/  UISETP.NE.AND UP0, UPT, UR12, 0x1, UPT ;  /* 0x000000010c00788c */ /* 0x004fe4000bf05270 */
[----:B------:R-:W-:Y:S01]  /*45d0*/  UISETP.NE.AND UP1, UPT, UR6, 0x1, UPT ;  /* 0x000000010600788c */ /* 0x000fe2000bf25270 */
[----:B------:R-:W-:Y:S02]  /*45e0*/  UMOV UR10, UR11 ;  /* 0x0000000b000a7c82 */ /* 0x000fe40008000000 */
[----:B------:R-:W-:Y:S01]  /*45f0*/  UMOV UR4, UR9 ;  /* 0x0000000900047c82 */ /* 0x000fe20008000000 */
[----:B------:R-:W-:Y:S02]  /*4600*/  USHF.R.U32.HI UR5, URZ, UR5, UR10 ;  /* 0x00000005ff057299 */ /* 0x000fe4000801160a */
[----:B---3--:R-:W-:-:S02]  /*4610*/  USHF.R.U32.HI UR4, URZ, UR13, UR4 ;  /* 0x0000000dff047299 */ /* 0x008fc40008011604 */
[----:B------:R-:W-:Y:S02]  /*4620*/  USEL UR5, UR14, UR5, !UP0 ;  /* 0x000000050e057287 */ /* 0x000fe4000c000000 */
[----:B------:R-:W-:-:S04]  /*4630*/  USEL UR4, UR77, UR4, !UP1 ;  /* 0x000000044d047287 */ /* 0x000fc8000c800000 */
[----:B------:R-:W-:-:S04]  /*4640*/  UIADD3 UR4, UPT, UPT, UR5, -UR4, URZ ;  /* 0x8000000405047290 */ /* 0x000fc8000fffe0ff */
[----:B------:R-:W-:-:S12]  /*4650*/  UIMAD UR77, UR4, UR6, UR77 ;  /* 0x00000006044d72a4 */ /* 0x000fd8000f8e024d */
.L_x_66:
[----:B------:R-:W1:Y:S01]  /*4660*/  LDCU UR4, c[0x0][0x38c] ;  /* 0x00007180ff0477ac */ /* 0x000e620008000800 */
[----:B------:R-:W-:Y:S02]  /*4670*/  R2UR UR6, R15 ;  /* 0x000000000f0672ca */ /* 0x000fe400000e0000 */
[----:B------:R-:W-:Y:S02]  /*4680*/  PLOP3.LUT P1, PT, PT, PT, PT, 0x80, 0x8 ;  /* 0x000000000008781c */ /* 0x000fe40003f2f070 */
[----:B------:R-:W-:Y:S02]  /*4690*/  SHF.L.U32 R5, R10, 0x1f, RZ ;  /* 0x0000001f0a057819 */ /* 0x000fe400000006ff */
[----:B------:R-:W-:-:S07]  /*46a0*/  R2UR UR5, R24 ;  /* 0x00000000180572ca */ /* 0x000fce00000e0000 */
[----:B------:R-:W-:Y:S02]  /*46b0*/  ULEA UR7, UR6, UR38, 0x3 ;  /* 0x0000002606077291 */ /* 0x000fe4000f8e18ff */
[----:B------:R-:W-:Y:S02]  /*46c0*/  ULEA UR32, UR6, UR33, 0x6 ;  /* 0x0000002106207291 */ /* 0x000fe4000f8e30ff */
[----:B-1----:R-:W-:Y:S02]  /*46d0*/  UISETP.GE.AND UP0, UPT, UR4, 0x1, UPT ;  /* 0x000000010400788c */ /* 0x002fe4000bf06270 */
[----:B------:R-:W-:-:S04]  /*46e0*/  IMAD.U32 R2, RZ, RZ, UR7 ;  /* 0x00000007ff027e24 */ /* 0x000fc8000f8e00ff */
[----:B------:R-:W-:-:S05]  /*46f0*/  PLOP3.LUT P0, PT, PT, PT, UP0, 0x80, 0x8 ;  /* 0x000000000008781c */ /* 0x000fca0003f0f008 */
[----:B------:R-:W-:-:S08]  /*4700*/  @UP0 ULEA UR4, UR36, UR38, 0x3 ;  /* 0x0000002624040291 */ /* 0x000fd0000f8e18ff */
[----:B------:R-:W-:-:S04]  /*4710*/  @P0 SHF.L.U32 R4, R3, 0x1f, RZ ;  /* 0x0000001f03040819 */ /* 0x000fc800000006ff */
[----:B------:R1:W2:Y:S01]  /*4720*/  @P0 SYNCS.PHASECHK.TRANS64.TRYWAIT P1, [UR4], R4 ;  /* 0x00000004ff0005a7 */ /* 0x0002a20008021104 */
[----:B------:R-:W-:-:S04]  /*4730*/  ULEA.HI UR4, UR21, UR21, URZ, 0x1 ;  /* 0x0000001515047291 */ /* 0x000fc8000f8f08ff */
[----:B------:R-:W-:-:S04]  /*4740*/  ULOP3.LUT UR4, UR4, 0x7ffffffe, URZ, 0xc0, !UPT ;  /* 0x7ffffffe04047892 */ /* 0x000fc8000f8ec0ff */
[----:B------:R-:W-:-:S04]  /*4750*/  UIADD3 UR4, UPT, UPT, -UR4, UR21, URZ ;  /* 0x0000001504047290 */ /* 0x000fc8000fffe1ff */
[----:B------:R-:W-:Y:S01]  /*4760*/  ULEA UR57, UR4, UR5, 0x1 ;  /* 0x0000000504397291 */ /* 0x000fe2000f8e08ff */
[----:B------:R-:W3:Y:S02]  /*4770*/  SYNCS.PHASECHK.TRANS64.TRYWAIT P0, [UR7+0xb0], R5 ;  /* 0x0000b005ff0075a7 */ /* 0x000ee40008001107 */
[----:B-123--:R-:W-:Y:S09]  /*4780*/  @!P0 BRA `(.L_x_67) ;  /* 0x0000007800c08947 */ /* 0x00eff20003800000 */
.L_x_173:
[----:B------:R-:W-:Y:S01]  /*4790*/  IADD3 R9, PT, PT, R9, 0x1, RZ ;  /* 0x0000000109097810 */ /* 0x000fe20007ffe0ff */
[----:B------:R-:W-:Y:S06]  /*47a0*/  BRA.U !UP0, `(.L_x_68) ;  /* 0x0000000908187547 */ /* 0x000fec000b800000 */
[----:B------:R-:W-:Y:S01]  /*47b0*/  UIADD3 UR69, UPT, UPT, UR57, 0x40000000, URZ ;  /* 0x4000000039457890 */ /* 0x000fe2000fffe0ff */
[----:B------:R-:W-:Y:S01]  /*47c0*/  R2UR UR21, R23 ;  /* 0x00000000171572ca */ /* 0x000fe200000e0000 */
[----:B------:R-:W-:Y:S01]  /*47d0*/  ULOP3.LUT UR67, UR57, 0x80000000, URZ, 0x3c, !UPT ;  /* 0x8000000039437892 */ /* 0x000fe2000f8e3cff */
[----:B------:R-:W-:Y:S01]  /*47e0*/  R2UR UR20, R22 ;  /* 0x00000000161472ca */ /* 0x000fe200000e0000 */
[----:B------:R-:W-:Y:S01]  /*47f0*/  USHF.R.U32.HI UR4, URZ, 0x1a, UR57 ;  /* 0x0000001aff047899 */ /* 0x000fe20008011639 */
[----:B------:R-:W-:Y:S01]  /*4800*/  R2UR UR19, R21 ;  /* 0x00000000151372ca */ /* 0x000fe200000e0000 */
[----:B------:R-:W-:Y:S01]  /*4810*/  UIADD3 UR65, UPT, UPT, UR57, -0x40000000, URZ ;  /* 0xc000000039417890 */ /* 0x000fe2000fffe0ff */
[----:B------:R-:W-:Y:S01]  /*4820*/  R2UR UR18, R20 ;  /* 0x00000000141272ca */ /* 0x000fe200000e0000 */
[----:B------:R-:W-:Y:S01]  /*4830*/  UIADD3 UR71, UPT, UPT, UR57, 0x4, URZ ;  /* 0x0000000439477890 */ /* 0x000fe2000fffe0ff */
[----:B------:R-:W-:Y:S01]  /*4840*/  R2UR UR17, R19 ;  /* 0x00000000131172ca */ /* 0x000fe200000e0000 */
[----:B------:R-:W-:Y:S01]  /*4850*/  UIADD3 UR63, UPT, UPT, UR57, 0x40000004, URZ ;  /* 0x40000004393f7890 */ /* 0x000fe2000fffe0ff */
[----:B------:R-:W-:Y:S01]  /*4860*/  R2UR UR16, R18 ;  /* 0x00000000121072ca */ /* 0x000fe200000e0000 */
[----:B------:R-:W-:Y:S01]  /*4870*/  UIADD3 UR61, UPT, UPT, UR57, -0x7ffffffc, URZ ;  /* 0x80000004393d7890 */ /* 0x000fe2000fffe0ff */
[----:B------:R-:W-:Y:S01]  /*4880*/  R2UR UR15, R17 ;  /* 0x00000000110f72ca */ /* 0x000fe200000e0000 */
[----:B------:R-:W-:Y:S01]  /*4890*/  UIADD3 UR59, UPT, UPT, UR57, -0x3ffffffc, URZ ;  /* 0xc0000004393b7890 */ /* 0x000fe2000fffe0ff */
[----:B------:R-:W-:Y:S01]  /*48a0*/  R2UR UR14, R16 ;  /* 0x00000000100e72ca */ /* 0x000fe200000e0000 */
[----:B------:R-:W-:Y:S01]  /*48b0*/  USHF.R.U32.HI UR6, URZ, 0x1a, UR69 ;  /* 0x0000001aff067899 */ /* 0x000fe20008011645 */
[----:B------:R-:W-:Y:S01]  /*48c0*/  R2UR UR35, R12 ;  /* 0x000000000c2372ca */ /* 0x000fe200000e0000 */
[----:B------:R-:W-:Y:S01]  /*48d0*/  USHF.R.U32.HI UR5, URZ, 0x1a, UR67 ;  /* 0x0000001aff057899 */ /* 0x000fe20008011643 */
[----:B------:R-:W-:Y:S01]  /*48e0*/  R2UR UR34, R11 ;  /* 0x000000000b2272ca */ /* 0x000fe200000e0000 */
[----:B------:R-:W-:-:S02]  /*48f0*/  ULOP3.LUT UR7, UR4, 0x30, URZ, 0xc0, !UPT ;  /* 0x0000003004077892 */ /* 0x000fc4000f8ec0ff */
        /* <DEDUP_REMOVED lines=20> */
[----:B------:R-:W-:Y:S02]  /*4a40*/  UPRMT UR55, UR54, 0x5410, UR21 ;  /* 0x0000541036377896 */ /* 0x000fe40008000015 */
[----:B------:R-:W-:Y:S02]  /*4a50*/  UPRMT UR53, UR52, 0x5410, UR20 ;  /* 0x0000541034357896 */ /* 0x000fe40008000014 */
[----:B------:R-:W-:Y:S01]  /*4a60*/  UPRMT UR51, UR50, 0x5410, UR19 ;  /* 0x0000541032337896 */ /* 0x000fe20008000013 */
[----:B------:R-:W-:Y:S01]  /*4a70*/  UMOV UR11, URZ ;  /* 0x000000ff000b7c82 */ /* 0x000fe20008000000 */
[----:B------:R-:W-:Y:S01]  /*4a80*/  UMOV UR9, UR36 ;  /* 0x0000002400097c82 */ /* 0x000fe20008000000 */
[----:B------:R-:W-:-:S02]  /*4a90*/  UPRMT UR49, UR7, 0x5410, UR18 ;  /* 0x0000541007317896 */ /* 0x000fc40008000012 */
[----:B------:R-:W-:Y:S02]  /*4aa0*/  UPRMT UR47, UR6, 0x5410, UR17 ;  /* 0x00005410062f7896 */ /* 0x000fe40008000011 */
[----:B------:R-:W-:Y:S02]  /*4ab0*/  UPRMT UR45, UR5, 0x5410, UR16 ;  /* 0x00005410052d7896 */ /* 0x000fe40008000010 */
[----:B------:R-:W-:Y:S02]  /*4ac0*/  UPRMT UR43, UR4, 0x5410, UR15 ;  /* 0x00005410042b7896 */ /* 0x000fe4000800000f */
[----:B------:R-:W-:Y:S01]  /*4ad0*/  UPRMT UR41, UR8, 0x5410, UR14 ;  /* 0x0000541008297896 */ /* 0x000fe2000800000e */
[----:B------:R-:W-:Y:S01]  /*4ae0*/  UMOV UR54, URZ ;  /* 0x000000ff00367c82 */ /* 0x000fe20008000000 */
[----:B------:R-:W-:Y:S01]  /*4af0*/  UMOV UR52, URZ ;  /* 0x000000ff00347c82 */ /* 0x000fe20008000000 */
[----:B------:R-:W-:Y:S01]  /*4b00*/  UMOV UR50, URZ ;  /* 0x000000ff00327c82 */ /* 0x000fe20008000000 */
[----:B------:R-:W-:Y:S01]  /*4b10*/  UMOV UR48, URZ ;  /* 0x000000ff00307c82 */ /* 0x000fe20008000000 */
[----:B------:R-:W-:Y:S01]  /*4b20*/  UMOV UR46, URZ ;  /* 0x000000ff002e7c82 */ /* 0x000fe20008000000 */
[----:B------:R-:W-:Y:S01]  /*4b30*/  UMOV UR44, URZ ;  /* 0x000000ff002c7c82 */ /* 0x000fe20008000000 */
[----:B------:R-:W-:Y:S01]  /*4b40*/  UMOV UR42, URZ ;  /* 0x000000ff002a7c82 */ /* 0x000fe20008000000 */
[----:B------:R-:W-:-:S05]  /*4b50*/  UMOV UR40, URZ ;  /* 0x000000ff00287c82 */ /* 0x000fca0008000000 */
.L_x_71:
[----:B------:R-:W-:Y:S02]  /*4b60*/  UIADD3 UR35, UPT, UPT, UR35, 0x1, URZ ;  /* 0x0000000123237890 */ /* 0x000fe4000fffe0ff */
[----:B----4-:R-:W-:Y:S02]  /*4b70*/  ULEA UR7, UR9, UR38, 0x3 ;  /* 0x0000002609077291 */ /* 0x010fe4000f8e18ff */
[----:B------:R-:W-:Y:S01]  /*4b80*/  UISETP.NE.AND UP2, UPT, UR35, URZ, UPT ;  /* 0x000000ff2300728c */ /* 0x000fe2000bf45270 */
[----:B---3--:R-:W-:Y:S10]  /*4b90*/  @P1 BRA `(.L_x_69) ;  /* 0x00000000000c1947 */ /* 0x008ff40003800000 */
[----:B-1----:R-:W-:Y:S04]  /*4ba0*/  SHF.L.U32 R5, R3, 0x1f, RZ ;  /* 0x0000001f03057819 */ /* 0x002fe800000006ff */
[----:B------:R-:W1:Y:S02]  /*4bb0*/  SYNCS.PHASECHK.TRANS64.TRYWAIT P0, [UR7], R5 ;  /* 0x00000005ff0075a7 */ /* 0x000e640008001107 */
[----:B-1----:R-:W-:Y:S05]  /*4bc0*/  @!P0 BRA `(.L_x_70) ;  /* 0x0000007400cc8947 */ /* 0x002fea0003800000 */
.L_x_69:
[----:B------:R-:W-:Y:S01]  /*4bd0*/  UISETP.NE.AND UP0, UPT, UR34, 0x1, UPT ;  /* 0x000000012200788c */ /* 0x000fe2000bf05270 */
[----:B------:R-:W-:Y:S01]  /*4be0*/  PLOP3.LUT P1, PT, PT, PT, PT, 0x80, 0x8 ;  /* 0x000000000008781c */ /* 0x000fe20003f2f070 */
[----:B------:R-:W-:Y:S02]  /*4bf0*/  UIADD3 UR4, UPT, UPT, UR9, 0x1, URZ ;  /* 0x0000000109047890 */ /* 0x000fe4000fffe0ff */
[----:B------:R-:W-:Y:S02]  /*4c00*/  ULEA UR10, UR9, UR75, 0x6 ;  /* 0x0000004b090a7291 */ /* 0x000fe4000f8e30ff */
[----:B------:R-:W-:Y:S01]  /*4c10*/  UISETP.NE.AND UP1, UPT, UR4, 0x4, UPT ;  /* 0x000000040400788c */ /* 0x000fe2000bf25270 */
[----:B------:R-:W-:Y:S01]  /*4c20*/  PLOP3.LUT P0, PT, PT, PT, UP0, 0x80, 0x8 ;  /* 0x000000000008781c */ /* 0x000fe20003f0f008 */
[----:B------:R-:W-:Y:S02]  /*4c30*/  ULEA UR8, UR9, UR76, 0x6 ;  /* 0x0000004c09087291 */ /* 0x000fe4000f8e30ff */
[----:B------:R-:W-:Y:S02]  /*4c40*/  USEL UR5, URZ, 0x1, UP1 ;  /* 0x00000001ff057887 */ /* 0x000fe40008800000 */
[----:B------:R-:W-:Y:S02]  /*4c50*/  USEL UR36, UR4, URZ, UP1 ;  /* 0x000000ff04247287 */ /* 0x000fe40008800000 */
[----:B------:R-:W-:Y:S02]  /*4c60*/  UIADD3 UR14, UPT, UPT, UR10, 0x20, URZ ;  /* 0x000000200a0e7890 */ /* 0x000fe4000fffe0ff */
[----:B------:R-:W-:Y:S01]  /*4c70*/  @UP0 ULEA UR4, UR36, UR38, 0x3 ;  /* 0x0000002624040291 */ /* 0x000fe2000f8e18ff */
[----:B------:R-:W-:Y:S01]  /*4c80*/  LOP3.LUT R3, R3, UR5, RZ, 0x3c, !PT ;  /* 0x0000000503037c12 */ /* 0x000fe2000f8e3cff */
[----:B------:R-:W-:Y:S02]  /*4c90*/  UISETP.NE.U32.AND UP0, UPT, UR11, URZ, UPT ;  /* 0x000000ff0b00728c */ /* 0x000fe4000bf05070 */
[----:B------:R-:W-:Y:S01]  /*4ca0*/  UIADD3 UR18, UPT, UPT, UR8, 0x20, URZ ;  /* 0x0000002008127890 */ /* 0x000fe2000fffe0ff */
[----:B-1----:R-:W-:Y:S01]  /*4cb0*/  @P0 SHF.L.U32 R4, R3, 0x1f, RZ ;  /* 0x0000001f03040819 */ /* 0x002fe200000006ff */
[----:B------:R-:W-:Y:S02]  /*4cc0*/  ULEA UR6, UR9, UR74, 0xa ;  /* 0x0000004a09067291 */ /* 0x000fe4000f8e50ff */
[----:B------:R-:W-:Y:S01]  /*4cd0*/  UIADD3 UR37, UPT, UPT, UR7, 0x20, URZ ;  /* 0x0000002007257890 */ /* 0x000fe2000fffe0ff */
[----:B------:R2:W3:Y:S01]  /*4ce0*/  @P0 SYNCS.PHASECHK.TRANS64.TRYWAIT P1, [UR4], R4 ;  /* 0x00000004ff0005a7 */ /* 0x0004e20008021104 */
[----:B------:R-:W-:Y:S02]  /*4cf0*/  ULEA UR4, UR9, UR73, 0xb ;  /* 0x0000004909047291 */ /* 0x000fe4000f8e58ff */
[----:B------:R-:W-:Y:S02]  /*4d00*/  UIADD3 UR26, UPT, UPT, UR6, 0x2, URZ ;  /* 0x00000002061a7890 */ /* 0x000fe4000fffe0ff */
[----:B------:R-:W-:Y:S02]  /*4d10*/  UIADD3 UR22, UPT, UPT, UR4, 0x2, URZ ;  /* 0x0000000204167890 */ /* 0x000fe4000fffe0ff */
[----:B------:R-:W-:Y:S02]  /*4d20*/  UIADD3 UR28, UPT, UPT, UR6, 0x4, URZ ;  /* 0x00000004061c7890 */ /* 0x000fe4000fffe0ff */
[----:B------:R-:W-:Y:S02]  /*4d30*/  UIADD3 UR16, UPT, UPT, UR4, 0x4, URZ ;  /* 0x0000000404107890 */ /* 0x000fe4000fffe0ff */
[----:B------:R-:W-:Y:S02]  /*4d40*/  UIADD3 UR12, UPT, UPT, UR6, 0x6, URZ ;  /* 0x00000006060c7890 */ /* 0x000fe4000fffe0ff */
[----:B------:R-:W-:Y:S02]  /*4d50*/  UIADD3 UR30, UPT, UPT, UR6, 0x200, URZ ;  /* 0x00000200061e7890 */ /* 0x000fe4000fffe0ff */
[----:B------:R-:W-:Y:S02]  /*4d60*/  UIADD3 UR24, UPT, UPT, UR6, 0x202, URZ ;  /* 0x0000020206187890 */ /* 0x000fe4000fffe0ff */
[----:B------:R-:W-:Y:S02]  /*4d70*/  UIADD3 UR20, UPT, UPT, UR4, 0x402, URZ ;  /* 0x0000040204147890 */ /* 0x000fe4000fffe0ff */
[----:B------:R-:W-:Y:S01]  /*4d80*/  UIADD3 UR34, UPT, UPT, UR34, -0x1, URZ ;  /* 0xffffffff22227890 */ /* 0x000fe2000fffe0ff */
[----:B------:R-:W-:Y:S01]  /*4d90*/  UMOV UR11, 0x4008 ;  /* 0x00004008000b7882 */ /* 0x000fe20000000000 */
[----:B------:R-:W-:Y:S01]  /*4da0*/  UMOV UR15, 0x4008 ;  /* 0x00004008000f7882 */ /* 0x000fe20000000000 */
[----:B------:R1:W-:Y:S01]  /*4db0*/  UTCCP.T.S.4x32dp128bit tmem[UR33+0x80], gdesc[UR10] ;  /* 0x0000800a210079e7 */ /* 0x0003e20009100000 */
[----:B------:R4:W-:Y:S01]  /*4dc0*/  UTCCP.T.S.4x32dp128bit tmem[UR33+0x84], gdesc[UR14] ;  /* 0x0000840e210079e7 */ /* 0x0009e20009100000 */
[----:B------:R-:W-:Y:S01]  /*4dd0*/  UMOV UR9, 0x4008 ;  /* 0x0000400800097882 */ /* 0x000fe20000000000 */
[----:B------:R-:W-:Y:S01]  /*4de0*/  UMOV UR19, 0x4008 ;  /* 0x0000400800137882 */ /* 0x000fe20000000000 */
[----:B------:R2:W-:Y:S01]  /*4df0*/  UTCCP.T.S.4x32dp128bit tmem[UR33+0x88], gdesc[UR8] ;  /* 0x00008808210079e7 */ /* 0x0005e20009100000 */
[----:B------:R2:W-:Y:S01]  /*4e00*/  UTCCP.T.S.4x32dp128bit tmem[UR33+0x8c], gdesc[UR18] ;  /* 0x00008c12210079e7 */ /* 0x0005e20009100000 */
[----:B------:R-:W-:Y:S01]  /*4e10*/  UMOV UR7, 0x40004040 ;  /* 0x4000404000077882 */ /* 0x000fe20000000000 */
[----:B------:R-:W-:Y:S01]  /*4e20*/  UMOV UR5, 0x40004040 ;  /* 0x4000404000057882 */ /* 0x000fe20000000000 */
[----:B------:R-:W-:Y:S01]  /*4e30*/  UMOV UR27, 0x40004040 ;  /* 0x40004040001b7882 */ /* 0x000fe20000000000 */
[----:B------:R2:W-:Y:S01]  /*4e40*/  UTCQMMA gdesc[UR4], gdesc[UR6], tmem[UR32], tmem[UR54], idesc[UR55], tmem[UR56], UP0 ;  /* 0x0038360604007dea */ /* 0x0005e20008000320 */
[----:B------:R-:W-:Y:S01]  /*4e50*/  UMOV UR23, 0x40004040 ;  /* 0x4000404000177882 */ /* 0x000fe20000000000 */
[----:B------:R-:W-:Y:S01]  /*4e60*/  UMOV UR29, 0x40004040 ;  /* 0x40004040001d7882 */ /* 0x000fe20000000000 */
[----:B------:R-:W-:Y:S01]  /*4e70*/  UTCQMMA gdesc[UR22], gdesc[UR26], tmem[UR32], tmem[UR52], idesc[UR53], tmem[UR68], UPT ;  /* 0x0044341a16007dea */ /* 0x000fe2000b800320 */
[----:B------:R-:W-:Y:S01]  /*4e80*/  UMOV UR17, 0x40004040 ;  /* 0x4000404000117882 */ /* 0x000fe20000000000 */
[----:B------:R-:W-:Y:S01]  /*4e90*/  UMOV UR13, 0x40004040 ;  /* 0x40004040000d7882 */ /* 0x000fe20000000000 */
[----:B------:R-:W-:Y:S01]  /*4ea0*/  UTCQMMA gdesc[UR16], gdesc[UR28], tmem[UR32], tmem[UR50], idesc[UR51], tmem[UR66], UPT ;  /* 0x0042321c10007dea */ /* 0x000fe2000b800320 */
[----:B------:R-:W-:Y:S01]  /*4eb0*/  UMOV UR31, 0x40004040 ;  /* 0x40004040001f7882 */ /* 0x000fe20000000000 */
[----:B------:R-:W-:Y:S01]  /*4ec0*/  UMOV UR25, 0x40004040 ;  /* 0x4000404000197882 */ /* 0x000fe20000000000 */
[----:B------:R-:W-:Y:S01]  /*4ed0*/  UMOV UR21, 0x40004040 ;  /* 0x4000404000157882 */ /* 0x000fe20000000000 */
[----:B-1----:R-:W-:Y:S02]  /*4ee0*/  UIADD3 UR10, UPT, UPT, UR4, 0x6, URZ ;  /* 0x00000006040a7890 */ /* 0x002fe4000fffe0ff */
[----:B----4-:R-:W-:Y:S02]  /*4ef0*/  UIADD3 UR14, UPT, UPT, UR4, 0x404, URZ ;  /* 0x00000404040e7890 */ /* 0x010fe4000fffe0ff */
[----:B--2---:R-:W-:Y:S02]  /*4f00*/  UIADD3 UR8, UPT, UPT, UR4, 0x400, URZ ;  /* 0x0000040004087890 */ /* 0x004fe4000fffe0ff */
[----:B------:R-:W-:Y:S01]  /*4f10*/  UIADD3 UR18, UPT, UPT, UR6, 0x204, URZ ;  /* 0x0000020406127890 */ /* 0x000fe2000fffe0ff */
[----:B------:R-:W-:Y:S01]  /*4f20*/  UMOV UR11, 0x40004040 ;  /* 0x40004040000b7882 */ /* 0x000fe20000000000 */
[----:B------:R-:W-:Y:S01]  /*4f30*/  UMOV UR9, 0x40004040 ;  /* 0x4000404000097882 */ /* 0x000fe20000000000 */
[----:B------:R1:W-:Y:S01]  /*4f40*/  UTCQMMA gdesc[UR10], gdesc[UR12], tmem[UR32], tmem[UR48], idesc[UR49], tmem[UR64], UPT ;  /* 0x0040300c0a007dea */ /* 0x0003e2000b800320 */
[----:B------:R-:W-:Y:S02]  /*4f50*/  UIADD3 UR6, UPT, UPT, UR6, 0x206, URZ ;  /* 0x0000020606067890 */ /* 0x000fe4000fffe0ff */
[----:B------:R-:W-:Y:S01]  /*4f60*/  UIADD3 UR4, UPT, UPT, UR4, 0x406, URZ ;  /* 0x0000040604047890 */ /* 0x000fe2000fffe0ff */
[----:B------:R2:W-:Y:S01]  /*4f70*/  UTCQMMA gdesc[UR8], gdesc[UR30], tmem[UR32], tmem[UR46], idesc[UR47], tmem[UR70], UPT ;  /* 0x00462e1e08007dea */ /* 0x0005e2000b800320 */
[----:B------:R4:W-:Y:S01]  /*4f80*/  UTCQMMA gdesc[UR20], gdesc[UR24], tmem[UR32], tmem[UR44], idesc[UR45], tmem[UR62], UPT ;  /* 0x003e2c1814007dea */ /* 0x0009e2000b800320 */
[----:B------:R-:W-:Y:S01]  /*4f90*/  UMOV UR19, 0x40004040 ;  /* 0x4000404000137882 */ /* 0x000fe20000000000 */
[----:B------:R-:W-:Y:S02]  /*4fa0*/  UMOV UR15, 0x40004040 ;  /* 0x40004040000f7882 */ /* 0x000fe40000000000 */
[----:B------:R4:W-:Y:S03]  /*4fb0*/  UTCQMMA gdesc[UR14], gdesc[UR18], tmem[UR32], tmem[UR42], idesc[UR43], tmem[UR60], UPT ;  /* 0x003c2a120e007dea */ /* 0x0009e6000b800320 */
[----:B------:R4:W-:Y:S01]  /*4fc0*/  UTCQMMA gdesc[UR4], gdesc[UR6], tmem[UR32], tmem[UR40], idesc[UR41], tmem[UR58], UPT ;  /* 0x003a280604007dea */ /* 0x0009e2000b800320 */
[----:B------:R4:W-:Y:S01]  /*4fd0*/  UTCBAR.MULTICAST [UR37], URZ, UR72 ;  /* 0x000000ff250073e9 */ /* 0x0009e20008000848 */
[----:B-1----:R-:W-:Y:S01]  /*4fe0*/  UMOV UR11, 0x1 ;  /* 0x00000001000b7882 */ /* 0x002fe20000000000 */
[----:B--2---:R-:W-:Y:S01]  /*4ff0*/  UMOV UR9, UR36 ;  /* 0x0000002400097c82 */ /* 0x004fe20008000000 */
[----:B------:R-:W-:Y:S05]  /*5000*/  BRA.U UP2, `(.L_x_71) ;  /* 0xfffffff902d47547 */ /* 0x000fea000b83ffff */
.L_x_68:
[----:B----4-:R-:W-:Y:S02]  /*5010*/  R2UR UR5, R2 ;  /* 0x00000000020572ca */ /* 0x010fe400000e0000 */
[----:B------:R-:W-:Y:S02]  /*5020*/  R2UR UR4, R15 ;  /* 0x000000000f0472ca */ /* 0x000fe400000e0000 */
[----:B------:R-:W-:Y:S02]  /*5030*/  R2UR UR6, R95 ;  /* 0x000000005f0672ca */ /* 0x000fe400000e0000 */
[----:B------:R-:W-:-:S04]  /*5040*/  ISETP.NE.AND P0, PT, R9, 0x2, PT ;  /* 0x000000020900780c */ /* 0x000fc80003f05270 */
[----:B------:R-:W-:Y:S02]  /*5050*/  SEL R2, RZ, 0x1, P0 ;  /* 0x00000001ff027807 */ /* 0x000fe40000000000 */
[----:B------:R-:W-:Y:S01]  /*5060*/  SEL R9, R9, RZ, P0 ;  /* 0x000000ff09097207 */ /* 0x000fe20000000000 */
[----:B------:R-:W-:Y:S01]  /*5070*/  UIADD3 UR5, UPT, UPT, UR5, 0xa0, URZ ;  /* 0x000000a005057890 */ /* 0x000fe2000fffe0ff */
[----:B------:R-:W-:Y:S01]  /*5080*/  LOP3.LUT R8, R8, R2, RZ, 0x3c, !PT ;  /* 0x0000000208087212 */ /* 0x000fe200078e3cff */
[----:B------:R-:W-:Y:S02]  /*5090*/  UIADD3 UR4, UPT, UPT, UR4, 0x1, URZ ;  /* 0x0000000104047890 */ /* 0x000fe4000fffe0ff */
[----:B------:R-:W-:Y:S02]  /*50a0*/  UIADD3 UR21, UPT, UPT, UR77, UR6, URZ ;  /* 0x000000064d157290 */ /* 0x000fe4000fffe0ff */
[----:B------:R-:W-:-:S03]  /*50b0*/  UISETP.NE.AND UP0, UPT, UR4, 0x2, UPT ;  /* 0x000000020400788c */ /* 0x000fc6000bf05270 */
[----:B------:R2:W-:Y:S01]  /*50c0*/  UTCBAR [UR5], URZ ;  /* 0x000000ff050073e9 */ /* 0x0005e200080000ff */
[----:B------:R-:W-:Y:S02]  /*50d0*/  USEL UR6, URZ, 0x1, UP0 ;  /* 0x00000001ff067887 */ /* 0x000fe40008000000 */
[----:B------:R-:W-:-:S04]  /*50e0*/  USEL UR4, UR4, URZ, UP0 ;  /* 0x000000ff04047287 */ /* 0x000fc80008000000 */
[----:B------:R-:W-:Y:S02]  /*50f0*/  LOP3.LUT R10, R10, UR6, RZ, 0x3c, !PT ;  /* 0x000000060a0a7c12 */ /* 0x000fe4000f8e3cff */
[----:B------:R-:W-:Y:S01]  /*5100*/  IMAD.U32 R15, RZ, RZ, UR4 ;  /* 0x00000004ff0f7e24 */ /* 0x000fe2000f8e00ff */
[----:B------:R-:W-:Y:S06]  /*5110*/  BRA.U UP3, `(.L_x_72) ;  /* 0xffffffed03b87547 */ /* 0x000fec000b83ffff */
[----:B------:R-:W4:Y:S01]  /*5120*/  S2UR UR7, SR_CgaCtaId ;  /* 0x00000000000779c3 */ /* 0x000f220000008800 */
[----:B--2---:R-:W-:Y:S02]  /*5130*/  R2UR UR5, R15 ;  /* 0x000000000f0572ca */ /* 0x004fe400000e0000 */
[----:B------:R-:W-:Y:S01]  /*5140*/  ELECT P0, URZ, PT ;  /* 0x0000000000ff782f */ /* 0x000fe20003800000 */
[----:B------:R-:W-:Y:S01]  /*5150*/  IMAD.MOV.U32 R0, RZ, RZ, 0x1 ;  /* 0x00000001ff007424 */ /* 0x000fe200078e00ff */
[----:B------:R-:W-:Y:S01]  /*5160*/  UIADD3 UR38, UPT, UPT, UR38, 0xb0, URZ ;  /* 0x000000b026267890 */ /* 0x000fe2000fffe0ff */
[----:B------:R-:W-:Y:S01]  /*5170*/  SHF.L.U32 R2, R10, 0x1f, RZ ;  /* 0x0000001f0a027819 */ /* 0x000fe200000006ff */
[----:B------:R-:W-:Y:S01]  /*5180*/  UMOV UR4, 0x40 ;  /* 0x0000004000047882 */ /* 0x000fe20000000000 */
[----:B------:R-:W-:Y:S01]  /*5190*/  UVIRTCOUNT.DEALLOC.SMPOOL 0x80 ;  /* 0x000000800000784c */ /* 0x000fe20000000000 */
[----:B----4-:R-:W-:-:S05]  /*51a0*/  ULEA UR7, UR7, UR4, 0x18 ;  /* 0x0000000407077291 */ /* 0x010fca000f8ec0ff */
[----:B------:R-:W-:-:S04]  /*51b0*/  ULEA UR4, UR5, UR38, 0x3 ;  /* 0x0000002605047291 */ /* 0x000fc8000f8e18ff */
[----:B------:R2:W-:Y:S05]  /*51c0*/  @P0 STS.U8 [UR7+0x1c], R0 ;  /* 0x00001c00ff000988 */ /* 0x0005ea0008000007 */
[----:B------:R-:W4:Y:S02]  /*51d0*/  SYNCS.PHASECHK.TRANS64.TRYWAIT P0, [UR4], R2 ;  /* 0x00000002ff0075a7 */ /* 0x000f240008001104 */
[----:B--2-4-:R-:W-:Y:S05]  /*51e0*/  @!P0 BRA `(.L_x_73) ;  /* 0x00000070005c8947 */ /* 0x014fea0003800000 */
.L_x_176:
[----:B------:R-:W-:-:S13]  /*51f0*/  R2UR UR4, R15 ;  /* 0x000000000f0472ca */ /* 0x000fda00000e0000 */
[----:B------:R-:W-:-:S04]  /*5200*/  UIADD3 UR4, UPT, UPT, UR4, 0x1, URZ ;  /* 0x0000000104047890 */ /* 0x000fc8000fffe0ff */
[----:B------:R-:W-:-:S04]  /*5210*/  UISETP.NE.AND UP0, UPT, UR4, 0x2, UPT ;  /* 0x000000020400788c */ /* 0x000fc8000bf05270 */
[----:B------:R-:W-:Y:S02]  /*5220*/  USEL UR5, URZ, 0x1, UP0 ;  /* 0x00000001ff057887 */ /* 0x000fe40008000000 */
[----:B------:R-:W-:-:S04]  /*5230*/  USEL UR4, UR4, URZ, UP0 ;  /* 0x000000ff04047287 */ /* 0x000fc80008000000 */
[----:B------:R-:W-:Y:S01]  /*5240*/  ULEA UR4, UR4, UR38, 0x3 ;  /* 0x0000002604047291 */ /* 0x000fe2000f8e18ff */
[----:B--2---:R-:W-:-:S04]  /*5250*/  LOP3.LUT R2, R10, UR5, RZ, 0x3c, !PT ;  /* 0x000000050a027c12 */ /* 0x004fc8000f8e3cff */
[----:B------:R-:W-:-:S04]  /*5260*/  SHF.L.U32 R2, R2, 0x1f, RZ ;  /* 0x0000001f02027819 */ /* 0x000fc800000006ff */
[----:B------:R-:W2:Y:S02]  /*5270*/  SYNCS.PHASECHK.TRANS64.TRYWAIT P0, [UR4], R2 ;  /* 0x00000002ff0075a7 */ /* 0x000ea40008001104 */
[----:B--2---:R-:W-:Y:S05]  /*5280*/  @!P0 BRA `(.L_x_74) ;  /* 0x00000070004c8947 */ /* 0x004fea0003800000 */
.L_x_178:
[----:B------:R-:W-:Y:S01]  /*5290*/  NOP ;  /* 0x0000000000007918 */ /* 0x000fe20000000000 */
[----:B--2---:R-:W2:Y:S01]  /*52a0*/  LDS R0, [UR7+0x14] ;  /* 0x00001407ff007984 */ /* 0x004ea20008000800 */
[----:B------:R-:W-:Y:S01]  /*52b0*/  ULOP3.LUT UR4, UR33, 0xffff, URZ, 0xc0, !UPT ;  /* 0x0000ffff21047892 */ /* 0x000fe2000f8ec0ff */
[----:B------:R-:W-:Y:S01]  /*52c0*/  UMOV UR5, 0xffff ;  /* 0x0000ffff00057882 */ /* 0x000fe20000000000 */
[----:B------:R-:W-:Y:S02]  /*52d0*/  UMOV UR6, 0x1 ;  /* 0x0000000100067882 */ /* 0x000fe40000000000 */
[----:B------:R-:W-:-:S04]  /*52e0*/  USHF.R.U32.HI UR4, URZ, 0x5, UR4 ;  /* 0x00000005ff047899 */ /* 0x000fc80008011604 */
[----:B------:R-:W-:Y:S02]  /*52f0*/  USHF.L.U32 UR5, UR5, UR4, URZ ;  /* 0x0000000405057299 */ /* 0x000fe400080006ff */
[----:B------:R-:W-:-:S04]  /*5300*/  USHF.L.U32 UR4, UR6, UR4, URZ ;  /* 0x0000000406047299 */ /* 0x000fc800080006ff */
[----:B--2---:R-:W-:-:S04]  /*5310*/  LOP3.LUT R0, R0, UR5, RZ, 0xc0, !PT ;  /* 0x0000000500007c12 */ /* 0x004fc8000f8ec0ff */
[----:B------:R-:W-:-:S13]  /*5320*/  ISETP.NE.AND P0, PT, R0, UR5, PT ;  /* 0x0000000500007c0c */ /* 0x000fda000bf05270 */
[----:B------:R-:W-:Y:S05]  /*5330*/  @P0 BRA `(.L_x_75) ;  /* 0x0000000000580947 */ /* 0x000fea0003800000 */
[----:B------:R-:W2:Y:S02]  /*5340*/  LDS R0, [UR7+0x18] ;  /* 0x00001807ff007984 */ /* 0x000ea40008000800 */
[----:B--2---:R-:W-:-:S04]  /*5350*/  LOP3.LUT R0, R0, UR4, RZ, 0xc0, !PT ;  /* 0x0000000400007c12 */ /* 0x004fc8000f8ec0ff */
[----:B------:R-:W-:-:S13]  /*5360*/  ISETP.NE.AND P0, PT, R0, UR4, PT ;  /* 0x0000000400007c0c */ /* 0x000fda000bf05270 */
[----:B------:R-:W-:Y:S05]  /*5370*/  @P0 BRA `(.L_x_76) ;  /* 0x00000000003c0947 */ /* 0x000fea0003800000 */
[----:B------:R-:W2:Y:S01]  /*5380*/  S2R R2, SR_LANEID ;  /* 0x0000000000027919 */ /* 0x000ea20000000000 */
[----:B------:R-:W-:-:S06]  /*5390*/  ULOP3.LUT UR5, URZ, UR5, URZ, 0x33, !UPT ;  /* 0x00000005ff057292 */ /* 0x000fcc000f8e33ff */
[----:B------:R-:W-:-:S04]  /*53a0*/  IMAD.U32 R0, RZ, RZ, UR5 ;  /* 0x00000005ff007e24 */ /* 0x000fc8000f8e00ff */
[----:B------:R4:W1:Y:S02]  /*53b0*/  REDUX UR8, R0 ;  /* 0x00000000000873c4 */ /* 0x0008640000000000 */
[----:B------:R1:W-:Y:S01]  /*53c0*/  UTCATOMSWS.AND URZ, UR5 ;  /* 0x0000000500ff79e3 */ /* 0x0003e20008000000 */
[----:B----4-:R-:W-:Y:S01]  /*53d0*/  LOP3.LUT R0, RZ, UR4, RZ, 0x33, !PT ;  /* 0x00000004ff007c12 */ /* 0x010fe2000f8e33ff */
[----:B------:R-:W-:Y:S02]  /*53e0*/  VOTEU.ANY UR4, UPT, PT ;  /* 0x0000000000047886 */ /* 0x000fe400038e0100 */
[----:B------:R-:W-:Y:S02]  /*53f0*/  UFLO.U32 UR4, UR4 ;  /* 0x00000004000472bd */ /* 0x000fe400080e0000 */
[----:B------:R-:W4:Y:S04]  /*5400*/  REDUX UR6, R0 ;  /* 0x00000000000673c4 */ /* 0x000f280000000000 */
[----:B--2---:R-:W-:-:S02]  /*5410*/  ISETP.EQ.U32.AND P0, PT, R2, UR4, PT ;  /* 0x0000000402007c0c */ /* 0x004fc4000bf02070 */
[----:B-1----:R-:W-:-:S11]  /*5420*/  MOV R2, UR8 ;  /* 0x0000000800027c02 */ /* 0x002fd60008000f00 */
[----:B------:R1:W-:Y:S01]  /*5430*/  @P0 ATOMS.AND RZ, [UR7+0x14], R2 ;  /* 0x00001402ffff098c */ /* 0x0003e2000a800007 */
[----:B----4-:R-:W-:-:S05]  /*5440*/  IMAD.U32 R0, RZ, RZ, UR6 ;  /* 0x00000006ff007e24 */ /* 0x010fca000f8e00ff */
[----:B------:R1:W-:Y:S01]  /*5450*/  @P0 ATOMS.AND RZ, [UR7+0x18], R0 ;  /* 0x00001800ffff098c */ /* 0x0003e2000a800007 */
[----:B------:R-:W-:Y:S05]  /*5460*/  BRA `(.L_x_77) ;  /* 0x0000000000147947 */ /* 0x000fea0003800000 */
.L_x_76:
[----:B------:R-:W-:Y:S02]  /*5470*/  MOV R2, 0x5490 ;  /* 0x0000549000027802 */ /* 0x000fe40000000f00 */
[----:B-1-3-5:R-:W-:Y:S05]  /*5480*/  CALL.REL.NOINC `($__internal_0_$__cuda_sm10x_tcgen05_guardrail_trap_col_being_dealloced_not_returned_by_alloc) ;  /* 0x0000007400187944 */ /* 0x02afea0003c00000 */
[----:B------:R-:W-:Y:S05]  /*5490*/  BRA `(.L_x_77) ;  /* 0x0000000000087947 */ /* 0x000fea0003800000 */
.L_x_75:
[----:B------:R-:W-:Y:S02]  /*54a0*/  MOV R2, 0x54c0 ;  /* 0x000054c000027802 */ /* 0x000fe40000000f00 */
[----:B-1-3-5:R-:W-:Y:S05]  /*54b0*/  CALL.REL.NOINC `($__internal_2_$__cuda_sm10x_tcgen05_guardrail_trap_unallocated_columns_being_dealloced) ;  /* 0x0000007400247944 */ /* 0x02afea0003c00000 */
.L_x_77:
[----:B------:R-:W-:Y:S01]  /*54c0*/  NOP ;  /* 0x0000000000007918 */ /* 0x000fe20000000000 */
[----:B------:R-:W-:Y:S05]  /*54d0*/  EXIT ;  /* 0x000000000000794d */ /* 0x000fea0003800000 */
.L_x_59:
[----:B------:R-:W-:-:S09]  /*54e0*/  UISETP.NE.OR UP0, UPT, UR19, 0x3, !UP3 ;  /* 0x000000031300788c */ /* 0x000fd2000df05670 */
[----:B------:R-:W-:Y:S05]  /*54f0*/  BRA.U UP0, `(.L_x_78) ;  /* 0x0000001500747547 */ /* 0x000fea000b800000 */
[----:B------:R-:W1:Y:S01]  /*5500*/  LDCU UR38, c[0x0][0x370] ;  /* 0x00006e00ff2677ac */ /* 0x000e620008000800 */
[----:B------:R-:W-:Y:S01]  /*5510*/  R2UR UR6, R93 ;  /* 0x000000005d0672ca */ /* 0x000fe200000e0000 */
[----:B------:R-:W2:Y:S01]  /*5520*/  LDC.64 R16, c[0x0][0x348] ;  /* 0x0000d200ff107b82 */ /* 0x000ea20000000a00 */
[----:B------:R-:W-:Y:S01]  /*5530*/  HFMA2 R13, -RZ, RZ, 0, 0 ;  /* 0x00000000ff0d7431 */ /* 0x000fe200000001ff */
[----:B------:R-:W1:Y:S01]  /*5540*/  LDCU.128 UR32, c[0x0][0xf10] ;  /* 0x0001e200ff2077ac */ /* 0x000e620008000c00 */
[----:B------:R-:W-:Y:S01]  /*5550*/  IMAD.MOV.U32 R15, RZ, RZ, 0x1 ;  /* 0x00000001ff0f7424 */ /* 0x000fe200078e00ff */
[----:B------:R-:W-:Y:S01]  /*5560*/  MOV R7, 0x1000 ;  /* 0x0000100000077802 */ /* 0x000fe20000000f00 */
[----:B------:R-:W-:Y:S01]  /*5570*/  IMAD.MOV.U32 R14, RZ, RZ, RZ ;  /* 0x000000ffff0e7224 */ /* 0x000fe200078e00ff */
[----:B------:R-:W3:Y:S02]  /*5580*/  LDCU UR31, c[0x0][0x374] ;  /* 0x00006e80ff1f77ac */ /* 0x000ee40008000800 */
[----:B------:R-:W4:Y:S01]  /*5590*/  LDC.64 R2, c[0x0][0xc88] ;  /* 0x00032200ff027b82 */ /* 0x000f220000000a00 */
[----:B------:R-:W3:Y:S01]  /*55a0*/  LDCU UR15, c[0x0][0xf0c] ;  /* 0x0001e180ff0f77ac */ /* 0x000ee20008000800 */
[----:B------:R-:W3:Y:S06]  /*55b0*/  LDCU UR42, c[0x0][0xf20] ;  /* 0x0001e400ff2a77ac */ /* 0x000eec0008000800 */
[----:B------:R-:W2:Y:S01]  /*55c0*/  LDC.64 R4, c[0x0][0xc90] ;  /* 0x00032400ff047b82 */ /* 0x000ea20000000a00 */
[----:B------:R-:W3:Y:S01]  /*55d0*/  LDCU UR4, c[0x0][0xf30] ;  /* 0x0001e600ff0477ac */ /* 0x000ee20008000800 */
[----:B------:R-:W-:Y:S01]  /*55e0*/  UMOV UR29, 0x400 ;  /* 0x00000400001d7882 */ /* 0x000fe20000000000 */
[----:B-1----:R-:W-:-:S02]  /*55f0*/  UIMAD.WIDE.U32 UR8, UR38, UR32, URZ ;  /* 0x00000020260872a5 */ /* 0x002fc4000f8e00ff */
[----:B------:R-:W-:Y:S02]  /*5600*/  ULEA UR29, UR6, UR29, 0x18 ;  /* 0x0000001d061d7291 */ /* 0x000fe4000f8ec0ff */
[----:B---3--:R-:W-:Y:S02]  /*5610*/  UIMAD.WIDE.U32 UR6, UR31, UR35, URZ ;  /* 0x000000231f0672a5 */ /* 0x008fe4000f8e00ff */
[----:B------:R-:W-:Y:S01]  /*5620*/  UPLOP3.LUT UP1, UPT, UPT, UPT, UPT, 0x40, 0x4 ;  /* 0x000000000004789c */ /* 0x000fe20003f2e870 */
[----:B------:R-:W-:Y:S01]  /*5630*/  UMOV UR8, UR9 ;  /* 0x0000000900087c82 */ /* 0x000fe20008000000 */
[----:B------:R-:W-:-:S03]  /*5640*/  UISETP.GE.AND UP0, UPT, UR39, 0x1, UPT ;  /* 0x000000012700788c */ /* 0x000fc6000bf06270 */
[----:B------:R-:W-:Y:S01]  /*5650*/  UMOV UR6, UR7 ;  /* 0x0000000700067c82 */ /* 0x000fe20008000000 */
[----:B------:R-:W-:Y:S01]  /*5660*/  UISETP.NE.AND UP4, UPT, UR39, 0x1, UPT ;  /* 0x000000012700788c */ /* 0x000fe2000bf85270 */
[----:B------:R-:W1:Y:S01]  /*5670*/  LDCU.64 UR22, c[0x0][0xf28] ;  /* 0x0001e500ff1677ac */ /* 0x000e620008000a00 */
[----:B------:R-:W-:Y:S02]  /*5680*/  UISETP.NE.AND UP6, UPT, UR15, 0x1, UPT ;  /* 0x000000010f00788c */ /* 0x000fe4000bfc5270 */
[----:B------:R-:W-:Y:S02]  /*5690*/  UISETP.NE.AND UP5, UPT, UR34, 0x1, UPT ;  /* 0x000000012200788c */ /* 0x000fe4000bfa5270 */
[----:B------:R-:W-:Y:S02]  /*56a0*/  USHF.R.U32.HI UR41, URZ, UR33, UR8 ;  /* 0x00000021ff297299 */ /* 0x000fe40008011608 */
[----:B------:R-:W-:Y:S02]  /*56b0*/  USHF.R.U32.HI UR40, URZ, UR42, UR6 ;  /* 0x0000002aff287299 */ /* 0x000fe40008011606 */
[----:B------:R-:W-:Y:S01]  /*56c0*/  UISETP.NE.AND UP3, UPT, UR4, 0x1, UPT ;  /* 0x000000010400788c */ /* 0x000fe2000bf65270 */
[----:B------:R-:W-:-:S10]  /*56d0*/  UMOV UR12, URZ ;  /* 0x000000ff000c7c82 */ /* 0x000fd40008000000 */
.L_x_89:
[C---:B------:R-:W-:Y:S02]  /*56e0*/  LEA R12, R14.reuse, UR29, 0x3 ;  /* 0x0000001d0e0c7c11 */ /* 0x040fe4000f8e18ff */
[----:B------:R-:W-:Y:S02]  /*56f0*/  SHF.L.U32 R0, R13, 0x1f, RZ ;  /* 0x0000001f0d007819 */ /* 0x000fe400000006ff */
[----:B------:R-:W-:Y:S02]  /*5700*/  LEA R8, R14, UR29, 0x4 ;  /* 0x0000001d0e087c11 */ /* 0x000fe4000f8e20ff */
[----:B---3--:R-:W3:Y:S02]  /*5710*/  SYNCS.PHASECHK.TRANS64.TRYWAIT P0, [R12+URZ+0x80], R0 ;  /* 0x000080000c0075a7 */ /* 0x008ee400080011ff */
[----:B---3--:R-:W-:Y:S05]  /*5720*/  @!P0 BRA `(.L_x_79) ;  /* 0x0000006c003c8947 */ /* 0x008fea0003800000 */
.L_x_179:
[----:B------:R-:W1:Y:S01]  /*5730*/  LDS.128 R8, [R8+0xf0] ;  /* 0x0000f00008087984 */ /* 0x000e620000000c00 */
[----:B------:R-:W-:Y:S01]  /*5740*/  UISETP.GE.AND UP0, UPT, UR39, 0x1, UPT ;  /* 0x000000012700788c */ /* 0x000fe2000bf06270 */
[----:B------:R-:W-:Y:S01]  /*5750*/  @!PT LDS RZ, [RZ] ;  /* 0x00000000fffff984 */ /* 0x000fe20000000800 */
[----:B------:R-:W-:Y:S01]  /*5760*/  @!PT LDS RZ, [RZ] ;  /* 0x00000000fffff984 */ /* 0x000fe20000000800 */
[----:B------:R-:W-:Y:S01]  /*5770*/  @!PT LDS RZ, [RZ] ;  /* 0x00000000fffff984 */ /* 0x000fe20000000800 */
[----:B------:R-:W-:Y:S01]  /*5780*/  @!PT LDS RZ, [RZ] ;  /* 0x00000000fffff984 */ /* 0x000fe20000000800 */
[----:B------:R2:W-:Y:S06]  /*5790*/  MEMBAR.ALL.CTA ;  /* 0x0000000000007992 */ /* 0x0005ec0000008000 */
[----:B--2---:R-:W2:Y:S01]  /*57a0*/  FENCE.VIEW.ASYNC.S ;  /* 0x00000000000073c6 */ /* 0x004ea20000000000 */
[----:B-1----:R-:W-:Y:S11]  /*57b0*/  LOP3.LUT P0, RZ, R10, 0x1, RZ, 0xc0, !PT ;  /* 0x000000010aff7812 */ /* 0x002ff6000780c0ff */
[----:B------:R-:W-:Y:S02]  /*57c0*/  @!UPT UIADD3 URZ, UPT, UPT, URZ, URZ, URZ ;  /* 0x000000fffffff290 */ /* 0x000fe4000fffe0ff */
[----:B--2---:R-:W-:Y:S01]  /*57d0*/  VOTEU.ANY UP2, P0 ;  /* 0x0000000000ff7886 */ /* 0x004fe20000040100 */
[----:B------:R-:W-:Y:S11]  /*57e0*/  PLOP3.LUT P0, PT, PT, PT, UP2, 0x80, 0x8 ;  /* 0x000000000008781c */ /* 0x000ff60003f0f028 */
[----:B------:R-:W-:Y:S02]  /*57f0*/  @!UPT UIADD3 URZ, UPT, UPT, URZ, URZ, URZ ;  /* 0x000000fffffff290 */ /* 0x000fe4000fffe0ff */
[----:B---3--:R-:W-:Y:S02]  /*5800*/  @P0 SHF.R.U32.HI R0, RZ, 0x10, R9 ;  /* 0x00000010ff000819 */ /* 0x008fe40000011609 */
[----:B------:R-:W-:Y:S02]  /*5810*/  @P0 MOV R6, R8 ;  /* 0x0000000800060202 */ /* 0x000fe40000000f00 */
[----:B------:R-:W-:Y:S01]  /*5820*/  @P0 R2UR UR4, R0 ;  /* 0x00000000000402ca */ /* 0x000fe200000e0000 */
[----:B------:R-:W-:Y:S01]  /*5830*/  VIADD R0, R12, 0x90 ;  /* 0x000000900c007836 */ /* 0x000fe20000000000 */
[----:B------:R-:W-:Y:S02]  /*5840*/  @P0 LOP3.LUT R8, R9, 0xffff, RZ, 0xc0, !PT ;  /* 0x0000ffff09080812 */ /* 0x000fe400078ec0ff */
[----:B------:R-:W-:Y:S02]  /*5850*/  @P0 R2UR UR6, R6 ;  /* 0x00000000060602ca */ /* 0x000fe400000e0000 */
[----:B------:R-:W-:Y:S02]  /*5860*/  PRMT R0, RZ, 0x654, R0 ;  /* 0x00000654ff007816 */ /* 0x000fe40000000000 */
[----:B------:R-:W-:Y:S02]  /*5870*/  @P0 R2UR UR5, R8 ;  /* 0x00000000080502ca */ /* 0x000fe400000e0000 */
[----:B------:R1:W-:Y:S03]  /*5880*/  SYNCS.ARRIVE.TRANS64.RED.A1T0 RZ, [R0+URZ], RZ ;  /* 0x000000ff00ff79a7 */ /* 0x0003e600081004ff */
[----:B------:R-:W-:Y:S04]  /*5890*/  @UP2 UMOV UR30, UR4 ;  /* 0x00000004001e2c82 */ /* 0x000fe80008000000 */
[----:B------:R-:W-:Y:S04]  /*58a0*/  @UP2 UMOV UR14, UR6 ;  /* 0x00000006000e2c82 */ /* 0x000fe80008000000 */
[----:B------:R-:W-:Y:S01]  /*58b0*/  @UP2 UMOV UR13, UR5 ;  /* 0x00000005000d2c82 */ /* 0x000fe20008000000 */
[----:B------:R-:W-:Y:S05]  /*58c0*/  BRA.U !UP0, `(.L_x_80) ;  /* 0x0000000108a47547 */ /* 0x000fea000b800000 */
[----:B------:R-:W-:Y:S02]  /*58d0*/  UIMAD.WIDE.U32 UR8, UR13, UR35, URZ ;  /* 0x000000230d0872a5 */ /* 0x000fe4000f8e00ff */
[----:B------:R-:W-:Y:S02]  /*58e0*/  UIMAD.WIDE.U32 UR10, UR14, UR32, URZ ;  /* 0x000000200e0a72a5 */ /* 0x000fe4000f8e00ff */
[----:B------:R-:W-:Y:S02]  /*58f0*/  USEL UR4, UR31, UR40, !UP5 ;  /* 0x000000281f047287 */ /* 0x000fe4000e800000 */
[----:B------:R-:W-:Y:S02]  /*5900*/  USEL UR7, UR38, UR41, !UP6 ;  /* 0x0000002926077287 */ /* 0x000fe4000f000000 */
[----:B------:R-:W-:Y:S02]  /*5910*/  UIMAD.WIDE.U32 UR16, UR4, UR22, URZ ;  /* 0x00000016041072a5 */ /* 0x000fe4000f8e00ff */
[----:B------:R-:W-:Y:S01]  /*5920*/  UIMAD.WIDE.U32 UR18, UR7, UR22, URZ ;  /* 0x00000016071272a5 */ /* 0x000fe2000f8e00ff */
[----:B------:R-:W-:Y:S02]  /*5930*/  UMOV UR5, UR9 ;  /* 0x0000000900057c82 */ /* 0x000fe40008000000 */
[----:B------:R-:W-:Y:S03]  /*5940*/  USHF.R.U32.HI UR6, URZ, UR42, UR5 ;  /* 0x0000002aff067299 */ /* 0x000fe60008011605 */
[----:B------:R-:W-:Y:S01]  /*5950*/  UMOV UR5, UR11 ;  /* 0x0000000b00057c82 */ /* 0x000fe20008000000 */
[----:B------:R-:W-:Y:S02]  /*5960*/  USEL UR6, UR13, UR6, !UP5 ;  /* 0x000000060d067287 */ /* 0x000fe4000e800000 */
[----:B------:R-:W-:Y:S02]  /*5970*/  USHF.R.U32.HI UR8, URZ, UR33, UR5 ;  /* 0x00000021ff087299 */ /* 0x000fe40008011605 */
[----:B------:R-:W-:Y:S01]  /*5980*/  UIMAD.WIDE.U32 UR10, UR6, UR22, URZ ;  /* 0x00000016060a72a5 */ /* 0x000fe2000f8e00ff */
[----:B------:R-:W-:Y:S02]  /*5990*/  UMOV UR5, UR17 ;  /* 0x0000001100057c82 */ /* 0x000fe40008000000 */
[----:B------:R-:W-:Y:S03]  /*59a0*/  @UP4 USHF.R.U32.HI UR4, URZ, UR23, UR5 ;  /* 0x00000017ff044299 */ /* 0x000fe60008011605 */
[----:B------:R-:W-:Y:S01]  /*59b0*/  UMOV UR5, UR19 ;  /* 0x0000001300057c82 */ /* 0x000fe20008000000 */
[----:B------:R-:W-:Y:S02]  /*59c0*/  UIMAD UR4, UR39, UR4, URZ ;  /* 0x00000004270472a4 */ /* 0x000fe4000f8e02ff */
[----:B------:R-:W-:Y:S02]  /*59d0*/  @UP4 USHF.R.U32.HI UR7, URZ, UR23, UR5 ;  /* 0x00000017ff074299 */ /* 0x000fe40008011605 */
[----:B------:R-:W-:Y:S02]  /*59e0*/  USEL UR5, UR14, UR8, !UP6 ;  /* 0x000000080e057287 */ /* 0x000fe4000f000000 */
[----:B------:R-:W-:Y:S02]  /*59f0*/  UIMAD UR8, UR39, UR7, URZ ;  /* 0x00000007270872a4 */ /* 0x000fe4000f8e02ff */
[----:B------:R-:W-:Y:S03]  /*5a00*/  UISETP.GE.AND UP0, UPT, UR6, UR4, UPT ;  /* 0x000000040600728c */ /* 0x000fe6000bf06270 */
[----:B------:R-:W-:Y:S01]  /*5a10*/  UMOV UR4, UR11 ;  /* 0x0000000b00047c82 */ /* 0x000fe20008000000 */
[----:B------:R-:W-:Y:S02]  /*5a20*/  UISETP.GE.OR UP0, UPT, UR5, UR8, UP0 ;  /* 0x000000080500728c */ /* 0x000fe40008706670 */
[----:B------:R-:W-:Y:S02]  /*5a30*/  USHF.R.U32.HI UR4, URZ, UR23, UR4 ;  /* 0x00000017ff047299 */ /* 0x000fe40008011604 */
[----:B------:R-:W-:Y:S02]  /*5a40*/  UIMAD.WIDE.U32 UR8, UR5, UR22, URZ ;  /* 0x00000016050872a5 */ /* 0x000fe4000f8e00ff */
[----:B------:R-:W-:Y:S04]  /*5a50*/  USEL UR10, UR6, UR4, !UP4 ;  /* 0x00000004060a7287 */ /* 0x000fe8000e000000 */
[----:B------:R-:W-:Y:S01]  /*5a60*/  UIADD3 UR11, UPT, UPT, -UR10, URZ, URZ ;  /* 0x000000ff0a0b7290 */ /* 0x000fe2000fffe1ff */
[----:B------:R-:W-:Y:S02]  /*5a70*/  @!UP0 UMOV UR4, UR9 ;  /* 0x0000000900048c82 */ /* 0x000fe40008000000 */
[----:B------:R-:W-:Y:S02]  /*5a80*/  @!UP0 USHF.R.U32.HI UR4, URZ, UR23, UR4 ;  /* 0x00000017ff048299 */ /* 0x000fe40008011604 */
[----:B------:R-:W-:Y:S02]  /*5a90*/  UIMAD UR8, UR39, UR11, UR6 ;  /* 0x0000000b270872a4 */ /* 0x000fe4000f8e0206 */
[----:B------:R-:W-:Y:S04]  /*5aa0*/  @!UP0 USEL UR4, UR5, UR4, !UP4 ;  /* 0x0000000405048287 */ /* 0x000fe8000e000000 */
[----:B------:R-:W-:Y:S02]  /*5ab0*/  @!UP0 UIMAD UR7, UR7, UR8, UR4 ;  /* 0x00000008070782a4 */ /* 0x000fe4000f8e0204 */
[----:B------:R-:W-:Y:S02]  /*5ac0*/  @!UP0 UIADD3 UR9, UPT, UPT, UR10, -UR4, URZ ;  /* 0x800000040a098290 */ /* 0x000fe4000fffe0ff */
[----:B------:R-:W-:Y:S02]  /*5ad0*/  UIADD3 UR8, UPT, UPT, -UR6, URZ, URZ ;  /* 0x000000ff06087290 */ /* 0x000fe4000fffe1ff */
[----:B------:R-:W-:Y:S02]  /*5ae0*/  UIADD3 UR4, UPT, UPT, -UR5, URZ, URZ ;  /* 0x000000ff05047290 */ /* 0x000fe4000fffe1ff */
[----:B------:R-:W-:Y:S03]  /*5af0*/  @!UP0 UIMAD UR6, UR9, UR39, UR5 ;  /* 0x00000027090682a4 */ /* 0x000fe6000f8e0205 */
[----:B------:R-:W-:Y:S01]  /*5b00*/  @!UP0 UMOV UR5, UR7 ;  /* 0x0000000700058c82 */ /* 0x000fe20008000000 */
[----:B------:R-:W-:Y:S02]  /*5b10*/  UIMAD UR7, UR15, UR4, UR14 ;  /* 0x000000040f0772a4 */ /* 0x000fe4000f8e020e */
[----:B------:R-:W-:Y:S02]  /*5b20*/  UIMAD UR4, UR34, UR8, UR13 ;  /* 0x00000008220472a4 */ /* 0x000fe4000f8e020d */
[----:B------:R-:W-:Y:S02]  /*5b30*/  UIMAD UR14, UR5, UR15, UR7 ;  /* 0x0000000f050e72a4 */ /* 0x000fe4000f8e0207 */
[----:B------:R-:W-:Y:S11]  /*5b40*/  UIMAD UR13, UR6, UR34, UR4 ;  /* 0x00000022060d72a4 */ /* 0x000ff6000f8e0204 */
[----:B------:R-:W-:Y:S01]  /*5b50*/  @!UPT UIADD3 URZ, UPT, UPT, URZ, URZ, URZ ;  /* 0x000000fffffff290 */ /* 0x000fe2000fffe0ff */
.L_x_80:
[----:B------:R-:W2:Y:S01]  /*5b60*/  @!UP3 LDCU.128 UR8, c[0x0][0xf10] ;  /* 0x0001e200ff08b7ac */ /* 0x000ea20008000c00 */
[C---:B------:R-:W-:Y:S02]  /*5b70*/  ISETP.NE.U32.AND P1, PT, R4.reuse, RZ, PT ;  /* 0x000000ff0400720c */ /* 0x040fe40003f25070 */
[----:B------:R-:W-:Y:S02]  /*5b80*/  ISETP.NE.U32.AND P0, PT, R4, RZ, PT ;  /* 0x000000ff0400720c */ /* 0x000fe40003f05070 */
[C---:B------:R-:W-:Y:S02]  /*5b90*/  ISETP.NE.AND.EX P1, PT, R5.reuse, RZ, PT, P1 ;  /* 0x000000ff0500720c */ /* 0x040fe40003f25310 */
[----:B------:R-:W-:Y:S01]  /*5ba0*/  ISETP.NE.AND.EX P0, PT, R5, RZ, PT, P0 ;  /* 0x000000ff0500720c */ /* 0x000fe20003f05300 */
[----:B------:R-:W3:Y:S01]  /*5bb0*/  @!UP3 LDCU UR5, c[0x0][0xf0c] ;  /* 0x0001e180ff05b7ac */ /* 0x000ee20008000800 */
[----:B------:R-:W-:Y:S02]  /*5bc0*/  USHF.L.U32 UR26, UR21, 0x6, URZ ;  /* 0x00000006151a7899 */ /* 0x000fe400080006ff */
[----:B------:R-:W-:Y:S02]  /*5bd0*/  USHF.L.U32 UR27, UR20, 0x7, URZ ;  /* 0x00000007141b7899 */ /* 0x000fe400080006ff */
[----:B--2---:R-:W-:Y:S07]  /*5be0*/  UIMAD.WIDE.U32 UR6, UR14, UR8, URZ ;  /* 0x000000080e0672a5 */ /* 0x004fee000f8e00ff */
[----:B------:R-:W-:Y:S01]  /*5bf0*/  @!UP3 UMOV UR4, UR7 ;  /* 0x000000070004bc82 */ /* 0x000fe20008000000 */
[----:B---3--:R-:W-:Y:S02]  /*5c00*/  @!UP3 UISETP.NE.AND UP0, UPT, UR5, 0x1, UPT ;  /* 0x000000010500b88c */ /* 0x008fe4000bf05270 */
[----:B------:R-:W-:Y:S02]  /*5c10*/  @!UP3 USHF.R.U32.HI UR4, URZ, UR9, UR4 ;  /* 0x00000009ff04b299 */ /* 0x000fe40008011604 */
[----:B------:R-:W-:Y:S02]  /*5c20*/  UIMAD.WIDE.U32 UR6, UR13, UR11, URZ ;  /* 0x0000000b0d0672a5 */ /* 0x000fe4000f8e00ff */
[----:B------:R-:W-:Y:S02]  /*5c30*/  @!UP3 USEL UR8, UR14, UR4, !UP0 ;  /* 0x000000040e08b287 */ /* 0x000fe4000c000000 */
[----:B------:R-:W-:Y:S03]  /*5c40*/  @!UP3 UISETP.NE.AND UP0, UPT, UR10, 0x1, UPT ;  /* 0x000000010a00b88c */ /* 0x000fe6000bf05270 */
[----:B------:R-:W-:Y:S02]  /*5c50*/  @!UP3 UMOV UR6, UR7 ;  /* 0x000000070006bc82 */ /* 0x000fe40008000000 */
[----:B------:R-:W2:Y:S02]  /*5c60*/  @!UP3 LDCU UR4, c[0x0][0xf20] ;  /* 0x0001e400ff04b7ac */ /* 0x000ea40008000800 */
[----:B--2---:R-:W-:Y:S04]  /*5c70*/  @!UP3 USHF.R.U32.HI UR6, URZ, UR4, UR6 ;  /* 0x00000004ff06b299 */ /* 0x004fe80008011606 */
[----:B------:R-:W-:Y:S04]  /*5c80*/  @!UP3 USEL UR6, UR13, UR6, !UP0 ;  /* 0x000000060d06b287 */ /* 0x000fe8000c000000 */
[----:B------:R-:W-:Y:S02]  /*5c90*/  @!UP3 UIADD3 UR4, UPT, UPT, -UR8, UR6, URZ ;  /* 0x000000060804b290 */ /* 0x000fe4000fffe1ff */
[----:B------:R-:W-:Y:S02]  /*5ca0*/  @!UP3 UIADD3 UR6, UPT, UPT, UR8, -UR6, URZ ;  /* 0x800000060806b290 */ /* 0x000fe4000fffe0ff */
[----:B------:R-:W-:Y:S02]  /*5cb0*/  @!UP3 UIMAD UR14, UR4, UR5, UR14 ;  /* 0x00000005040eb2a4 */ /* 0x000fe4000f8e020e */
[----:B------:R-:W-:Y:S01]  /*5cc0*/  @!UP3 UIMAD UR13, UR6, UR10, UR13 ;  /* 0x0000000a060db2a4 */ /* 0x000fe2000f8e020d */
[----:B------:R-:W-:Y:S11]  /*5cd0*/  BRA.U UP1, `(.L_x_81) ;  /* 0x0000000101107547 */ /* 0x000ff6000b800000 */
[----:B------:R-:W-:Y:S04]  /*5ce0*/  MOV R6, UR61 ;  /* 0x0000003d00067c02 */ /* 0x000fe80008000f00 */
[----:B------:R-:W-:Y:S04]  /*5cf0*/  SHF.L.U32 R6, R6, 0x1f, RZ ;  /* 0x0000001f06067819 */ /* 0x000fe800000006ff */
[----:B------:R-:W2:Y:S02]  /*5d00*/  SYNCS.PHASECHK.TRANS64.TRYWAIT P2, [UR29+0x78], R6 ;  /* 0x00007806ff0075a7 */ /* 0x000ea4000804111d */
[----:B--2---:R-:W-:Y:S05]  /*5d10*/  @!P2 BRA `(.L_x_82) ;  /* 0x0000006400d4a947 */ /* 0x004fea0003800000 */
.L_x_81:
[----:B------:R-:W-:Y:S05]  /*5d20*/  @!P1 BRA `(.L_x_83) ;  /* 0x0000000000309947 */ /* 0x000fea0003800000 */
[----:B----4-:R-:W-:Y:S01]  /*5d30*/  ISETP.NE.U32.AND P1, PT, R2, RZ, PT ;  /* 0x000000ff0200720c */ /* 0x010fe20003f25070 */
[----:B------:R-:W2:Y:S01]  /*5d40*/  LDCU.64 UR4, c[0x0][0x358] ;  /* 0x00006b00ff0477ac */ /* 0x000ea20008000a00 */
[----:B------:R-:W-:Y:S02]  /*5d50*/  IMAD.MOV.U32 R89, RZ, RZ, 0x1 ;  /* 0x00000001ff597424 */ /* 0x000fe400078e00ff */
[----:B------:R-:W-:Y:S11]  /*5d60*/  ISETP.NE.AND.EX P1, PT, R3, RZ, PT, P1 ;  /* 0x000000ff0300720c */ /* 0x000ff60003f25310 */
[----:B------:R-:W-:Y:S02]  /*5d70*/  @!UPT UIADD3 URZ, UPT, UPT, URZ, URZ, URZ ;  /* 0x000000fffffff290 */ /* 0x000fe4000fffe0ff */
[----:B------:R-:W3:Y:S01]  /*5d80*/  @P1 LDC.64 R8, c[0x0][0xc88] ;  /* 0x00032200ff081b82 */ /* 0x000ee20000000a00 */
[----:B-1----:R-:W-:Y:S04]  /*5d90*/  @P1 IMAD R0, R4, UR52, RZ ;  /* 0x0000003404001c24 */ /* 0x002fe8000f8e02ff */
[----:B---3--:R-:W-:Y:S04]  /*5da0*/  @P1 IMAD.WIDE R8, R0, 0x4, R8 ;  /* 0x0000000400081825 */ /* 0x008fe800078e0208 */
[----:B------:R-:W-:Y:S01]  /*5db0*/  HFMA2 R0, -RZ, RZ, 0, 5.9604644775390625e-08 ;  /* 0x00000001ff007431 */ /* 0x000fe200000001ff */
[----:B--2--5:R2:W5:Y:S04]  /*5dc0*/  @P1 LDG.E R45, desc[UR4][R8.64] ;  /* 0x00000004082d1981 */ /* 0x024568000c1e1900 */
[----:B------:R-:W-:Y:S01]  /*5dd0*/  @!P1 PRMT R89, R0, 0x7610, R89 ;  /* 0x0000761000599816 */ /* 0x000fe20000000059 */
[----:B--2---:R-:W3:Y:S06]  /*5de0*/  @!P1 LDC R45, c[0x0][0xc80] ;  /* 0x00032000ff2d9b82 */ /* 0x004eec0000000800 */
.L_x_83:
[----:B---3-5:R-:W-:Y:S01]  /*5df0*/  @!P0 FSETP.EQ.AND P1, PT, R45, RZ, PT ;  /* 0x000000ff2d00820b */ /* 0x028fe20003f22000 */
[----:B------:R-:W-:Y:S01]  /*5e00*/  @!UPT UIADD3 URZ, UPT, UPT, URZ, URZ, URZ ;  /* 0x000000fffffff290 */ /* 0x000fe2000fffe0ff */
[----:B------:R-:W-:Y:S11]  /*5e10*/  @!P0 BRA `(.L_x_84) ;  /* 0x0000000000188947 */ /* 0x000ff60003800000 */
[----:B------:R-:W-:Y:S02]  /*5e20*/  LOP3.LUT P0, RZ, R89, 0xff, RZ, 0xc0, !PT ;  /* 0x000000ff59ff7812 */ /* 0x000fe4000780c0ff */
[----:B----4-:R-:W-:Y:S04]  /*5e30*/  ISETP.NE.U32.AND P1, PT, R2, RZ, PT ;  /* 0x000000ff0200720c */ /* 0x010fe80003f25070 */
[----:B------:R-:W-:Y:S04]  /*5e40*/  ISETP.NE.AND.EX P1, PT, R3, RZ, PT, P1 ;  /* 0x000000ff0300720c */ /* 0x000fe80003f25310 */
[----:B------:R-:W-:Y:S03]  /*5e50*/  PLOP3.LUT P1, PT, P1, PT, PT, 0x8, 0x80 ;  /* 0x000000000080781c */ /* 0x000fe60000f2e170 */
[----:B------:R-:W-:Y:S11]  /*5e60*/  @P0 FSETP.EQ.AND P1, PT, R45, RZ, PT ;  /* 0x000000ff2d00020b */ /* 0x000ff60003f22000 */
[----:B------:R-:W-:Y:S02]  /*5e70*/  @!UPT UIADD3 URZ, UPT, UPT, URZ, URZ, URZ ;  /* 0x000000fffffff290 */ /* 0x000fe4000fffe0ff */
.L_x_84:
[----:B------:R-:W-:Y:S01]  /*5e80*/  ULEA UR4, UR12, UR29, 0x3 ;  /* 0x0000001d0c047291 */ /* 0x000fe2000f8e18ff */
[----:B------:R-:W-:Y:S02]  /*5e90*/  SHF.L.U32 R9, R15, 0x1f, RZ ;  /* 0x0000001f0f097819 */ /* 0x000fe400000006ff */
[----:B------:R-:W-:Y:S04]  /*5ea0*/  ELECT P0, URZ, PT ;  /* 0x0000000000ff782f */ /* 0x000fe80003800000 */
[----:B------:R-:W-:Y:S02]  /*5eb0*/  PLOP3.LUT P1, PT, P1, P0, PT, 0xf2, 0x2f ;  /* 0x00000000002f781c */ /* 0x000fe40000f21e72 */
[----:B------:R-:W2:Y:S11]  /*5ec0*/  SYNCS.PHASECHK.TRANS64.TRYWAIT P2, [UR4+0x58], R9 ;  /* 0x00005809ff0075a7 */ /* 0x000eb60008041104 */
[----:B------:R-:W-:Y:S05]  /*5ed0*/  @!P1 IADD3 R8, P0, PT, R16, 0x980, RZ ;  /* 0x0000098010089810 */ /* 0x000fea0007f1e0ff */
[----:B-1----:R-:W-:Y:S01]  /*5ee0*/  @!P1 IMAD.X R6, RZ, RZ, R17, P0 ;  /* 0x000000ffff069224 */ /* 0x002fe200000e0611 */
[----:B--2---:R-:W-:Y:S07]  /*5ef0*/  @!P2 BRA `(.L_x_85) ;  /* 0x000000640074a947 */ /* 0x004fee0003800000 */
.L_x_182:
[----:B------:R-:W-:Y:S01]  /*5f00*/  @!P1 R2UR UR7, R6 ;  /* 0x00000000060792ca */ /* 0x000fe200000e0000 */
[----:B------:R-:W-:Y:S01]  /*5f10*/  UIADD3 UR5, UPT, UPT, UR12, 0x1, URZ ;  /* 0x000000010c057890 */ /* 0x000fe2000fffe0ff */
[----:B------:R-:W-:Y:S01]  /*5f20*/  @!P1 R2UR UR6, R8 ;  /* 0x00000000080692ca */ /* 0x000fe200000e0000 */
[----:B------:R-:W-:Y:S01]  /*5f30*/  UIADD3 UR25, UPT, UPT, UR4, 0x40, URZ ;  /* 0x0000004004197890 */ /* 0x000fe2000fffe0ff */
[----:B------:R-:W-:Y:S01]  /*5f40*/  R2UR UR11, R93 ;  /* 0x000000005d0b72ca */ /* 0x000fe200000e0000 */
[----:B------:R-:W-:Y:S01]  /*5f50*/  UISETP.NE.AND UP0, UPT, UR5, 0x3, UPT ;  /* 0x000000030500788c */ /* 0x000fe2000bf05270 */
[----:B-1----:R-:W-:Y:S01]  /*5f60*/  @!P1 IMAD.MOV.U32 R0, RZ, RZ, 0x1000 ;  /* 0x00001000ff009424 */ /* 0x002fe200078e00ff */
[----:B------:R-:W-:Y:S01]  /*5f70*/  UMOV UR18, 0x0 ;  /* 0x0000000000127882 */ /* 0x000fe20000000000 */
[----:B------:R-:W-:Y:S01]  /*5f80*/  UMOV UR19, 0x10000000 ;  /* 0x1000000000137882 */ /* 0x000fe20000000000 */
[----:B------:R-:W-:Y:S02]  /*5f90*/  USEL UR5, UR5, URZ, UP0 ;  /* 0x000000ff05057287 */ /* 0x000fe40008000000 */
[----:B------:R-:W-:Y:S02]  /*5fa0*/  USEL UR9, URZ, 0x1, UP0 ;  /* 0x00000001ff097887 */ /* 0x000fe40008000000 */
[----:B------:R-:W-:Y:S01]  /*5fb0*/  IMAD.U32 R9, RZ, RZ, UR7 ;  /* 0x00000007ff097e24 */ /* 0x000fe2000f8e00ff */
[----:B------:R-:W-:Y:S01]  /*5fc0*/  VOTEU.ALL UP0, P1 ;  /* 0x0000000000ff7886 */ /* 0x000fe20000800000 */
[----:B------:R-:W-:Y:S01]  /*5fd0*/  IMAD.U32 R8, RZ, RZ, UR6 ;  /* 0x00000006ff087e24 */ /* 0x000fe2000f8e00ff */
[----:B------:R-:W-:Y:S01]  /*5fe0*/  UMOV UR28, UR52 ;  /* 0x00000034001c7c82 */ /* 0x000fe20008000000 */
[----:B------:R-:W-:Y:S01]  /*5ff0*/  ULEA UR7, UR5, UR29, 0x3 ;  /* 0x0000001d05077291 */ /* 0x000fe2000f8e18ff */
[----:B------:R-:W-:Y:S01]  /*6000*/  @!P1 R2UR UR17, R9 ;  /* 0x00000000091192ca */ /* 0x000fe200000e0000 */
[----:B------:R-:W-:Y:S01]  /*6010*/  @!UP0 ULEA UR6, UR12, UR29, 0xc ;  /* 0x0000001d0c068291 */ /* 0x000fe2000f8e60ff */
[----:B------:R-:W-:Y:S01]  /*6020*/  @!P1 R2UR UR16, R8 ;  /* 0x00000000081092ca */ /* 0x000fe200000e0000 */
[----:B------:R-:W-:Y:S01]  /*6030*/  @!UP0 UIADD3 UR10, UPT, UPT, UR26, 0x20, URZ ;  /* 0x000000201a0a8890 */ /* 0x000fe2000fffe0ff */
[----:B------:R-:W-:Y:S01]  /*6040*/  LOP3.LUT R9, R15, UR9, RZ, 0x3c, !PT ;  /* 0x000000090f097c12 */ /* 0x000fe2000f8e3cff */
[----:B------:R-:W-:Y:S01]  /*6050*/  @!UP0 UIADD3 UR24, UPT, UPT, UR6, 0x200, URZ ;  /* 0x0000020006188890 */ /* 0x000fe2000fffe0ff */
[----:B------:R-:W-:Y:S01]  /*6060*/  @!P1 IADD3 R8, P0, PT, R16, 0x980, RZ ;  /* 0x0000098010089810 */ /* 0x000fe20007f1e0ff */
[----:B------:R-:W-:Y:S01]  /*6070*/  @!UP0 UIADD3 UR8, UPT, UPT, UR6, 0xa00, URZ ;  /* 0x00000a0006088890 */ /* 0x000fe2000fffe0ff */
[----:B------:R-:W-:Y:S01]  /*6080*/  SHF.L.U32 R10, R9, 0x1f, RZ ;  /* 0x0000001f090a7819 */ /* 0x000fe200000006ff */
[----:B------:R-:W-:Y:S01]  /*6090*/  VOTEU.ALL UP0, P1 ;  /* 0x0000000000ff7886 */ /* 0x000fe20000800000 */
[----:B------:R-:W-:Y:S01]  /*60a0*/  UPRMT UR6, UR11, 0x654, UR25 ;  /* 0x000006540b067896 */ /* 0x000fe20008000019 */
[----:B------:R-:W-:Y:S01]  /*60b0*/  @!P1 IMAD.X R6, RZ, RZ, R17, P0 ;  /* 0x000000ffff069224 */ /* 0x000fe200000e0611 */
[----:B------:R-:W-:Y:S01]  /*60c0*/  UMOV UR12, UR52 ;  /* 0x00000034000c7c82 */ /* 0x000fe20008000000 */
[----:B------:R-:W-:Y:S01]  /*60d0*/  UMOV UR11, UR27 ;  /* 0x0000001b000b7c82 */ /* 0x000fe20008000000 */
[----:B------:R-:W-:Y:S01]  /*60e0*/  UMOV UR9, UR25 ;  /* 0x0000001900097c82 */ /* 0x000fe20008000000 */
[----:B------:R1:W-:Y:S01]  /*60f0*/  @!UP0 UTMALDG.3D [UR24], [UR16], desc[UR18] ;  /* 0x00001218100085b4 */ /* 0x0003e20008011000 */
[----:B------:R-:W-:Y:S05]  /*6100*/  VOTEU.ALL UP0, P1 ;  /* 0x0000000000ff7886 */ /* 0x000fea0000800000 */
[----:B------:R1:W-:Y:S01]  /*6110*/  @!UP0 UTMALDG.3D [UR8], [UR16], desc[UR18] ;  /* 0x00001208100085b4 */ /* 0x0003e20008011000 */
[----:B------:R1:W-:Y:S01]  /*6120*/  @!P1 SYNCS.ARRIVE.TRANS64.RED.A0TR RZ, [UR4+0x40], R0 ;  /* 0x00004000ffff99a7 */ /* 0x0003e20008300404 */
[----:B------:R-:W-:Y:S01]  /*6130*/  SYNCS.ARRIVE.TRANS64.RED.A1T0 RZ, [UR6], RZ ;  /* 0x000000ffffff79a7 */ /* 0x000fe20008100406 */
[----:B------:R-:W2:Y:S02]  /*6140*/  SYNCS.PHASECHK.TRANS64.TRYWAIT P2, [UR7+0x58], R10 ;  /* 0x0000580aff0075a7 */ /* 0x000ea40008041107 */
[----:B-12---:R-:W-:Y:S05]  /*6150*/  @!P2 BRA `(.L_x_86) ;  /* 0x0000006000f4a947 */ /* 0x006fea0003800000 */
.L_x_184:
        /* <DEDUP_REMOVED lines=9> */
[----:B------:R-:W-:Y:S01]  /*61f0*/  USEL UR9, URZ, 0x1, UP0 ;  /* 0x00000001ff097887 */ /* 0x000fe20008000000 */
[----:B------:R-:W-:Y:S01]  /*6200*/  @!P1 IADD3 R8, P0, PT, R16, 0x980, RZ ;  /* 0x0000098010089810 */ /* 0x000fe20007f1e0ff */
[----:B------:R-:W-:Y:S01]  /*6210*/  UMOV UR18, UR26 ;  /* 0x0000001a00127c82 */ /* 0x000fe20008000000 */
[----:B------:R-:W-:Y:S01]  /*6220*/  UMOV UR20, UR52 ;  /* 0x0000003400147c82 */ /* 0x000fe20008000000 */
[----:B------:R-:W-:Y:S01]  /*6230*/  IMAD.U32 R10, RZ, RZ, UR6 ;  /* 0x00000006ff0a7e24 */ /* 0x000fe2000f8e00ff */
[----:B------:R-:W-:Y:S01]  /*6240*/  USEL UR6, UR4, URZ, UP0 ;  /* 0x000000ff04067287 */ /* 0x000fe20008000000 */
[----:B------:R-:W-:Y:S01]  /*6250*/  IMAD.U32 R11, RZ, RZ, UR8 ;  /* 0x00000008ff0b7e24 */ /* 0x000fe2000f8e00ff */
[----:B------:R-:W-:Y:S01]  /*6260*/  VOTEU.ALL UP0, P1 ;  /* 0x0000000000ff7886 */ /* 0x000fe20000800000 */
[----:B------:R-:W-:Y:S01]  /*6270*/  UPRMT UR4, UR11, 0x654, UR17 ;  /* 0x000006540b047896 */ /* 0x000fe20008000011 */
[----:B------:R-:W-:Y:S01]  /*6280*/  @!P1 R2UR UR24, R10 ;  /* 0x000000000a1892ca */ /* 0x000fe200000e0000 */
[----:B------:R-:W-:Y:S01]  /*6290*/  UMOV UR12, UR52 ;  /* 0x00000034000c7c82 */ /* 0x000fe20008000000 */
[----:B------:R-:W-:Y:S01]  /*62a0*/  @!P1 R2UR UR25, R11 ;  /* 0x000000000b1992ca */ /* 0x000fe200000e0000 */
[----:B------:R-:W-:Y:S01]  /*62b0*/  @!UP0 ULEA UR5, UR5, UR29, 0xc ;  /* 0x0000001d05058291 */ /* 0x000fe2000f8e60ff */
[----:B------:R-:W-:Y:S01]  /*62c0*/  LOP3.LUT R9, R9, UR9, RZ, 0x3c, !PT ;  /* 0x0000000909097c12 */ /* 0x000fe2000f8e3cff */
[----:B------:R-:W-:Y:S01]  /*62d0*/  @!UP0 UIADD3 UR19, UPT, UPT, UR27, 0x40, URZ ;  /* 0x000000401b138890 */ /* 0x000fe2000fffe0ff */
[----:B------:R-:W-:Y:S01]  /*62e0*/  @!P1 IMAD.X R6, RZ, RZ, R17, P0 ;  /* 0x000000ffff069224 */ /* 0x000fe200000e0611 */
[----:B------:R-:W-:Y:S01]  /*62f0*/  @!UP0 UIADD3 UR16, UPT, UPT, UR5, 0x200, URZ ;  /* 0x0000020005108890 */ /* 0x000fe2000fffe0ff */
[----:B------:R-:W-:Y:S01]  /*6300*/  SHF.L.U32 R10, R9, 0x1f, RZ ;  /* 0x0000001f090a7819 */ /* 0x000fe200000006ff */
[----:B------:R-:W-:Y:S02]  /*6310*/  @!UP0 UIADD3 UR8, UPT, UPT, UR5, 0xa00, URZ ;  /* 0x00000a0005088890 */ /* 0x000fe4000fffe0ff */
[----:B------:R-:W-:Y:S01]  /*6320*/  @!UP0 UIADD3 UR10, UPT, UPT, UR26, 0x20, URZ ;  /* 0x000000201a0a8890 */ /* 0x000fe2000fffe0ff */
[----:B------:R-:W-:Y:S01]  /*6330*/  VOTEU.ALL UP0, P1 ;  /* 0x0000000000ff7886 */ /* 0x000fe20000800000 */
[----:B------:R-:W-:Y:S01]  /*6340*/  UMOV UR9, UR17 ;  /* 0x0000001100097c82 */ /* 0x000fe20008000000 */
[----:B------:R-:W-:Y:S01]  /*6350*/  UMOV UR11, UR19 ;  /* 0x00000013000b7c82 */ /* 0x000fe20008000000 */
[----:B------:R-:W-:Y:S02]  /*6360*/  ULEA UR5, UR6, UR29, 0x3 ;  /* 0x0000001d06057291 */ /* 0x000fe4000f8e18ff */
[----:B------:R1:W-:Y:S01]  /*6370*/  @!UP0 UTMALDG.3D [UR16], [UR24], desc[UR36] ;  /* 0x00002410180085b4 */ /* 0x0003e20008011000 */
[----:B------:R-:W-:Y:S05]  /*6380*/  VOTEU.ALL UP0, P1 ;  /* 0x0000000000ff7886 */ /* 0x000fea0000800000 */
[----:B------:R1:W-:Y:S01]  /*6390*/  @!UP0 UTMALDG.3D [UR8], [UR24], desc[UR36] ;  /* 0x00002408180085b4 */ /* 0x0003e20008011000 */
[----:B------:R1:W-:Y:S01]  /*63a0*/  @!P1 SYNCS.ARRIVE.TRANS64.RED.A0TR RZ, [UR7+0x40], R0 ;  /* 0x00004000ffff99a7 */ /* 0x0003e20008300407 */
[----:B------:R-:W-:Y:S01]  /*63b0*/  SYNCS.ARRIVE.TRANS64.RED.A1T0 RZ, [UR4], RZ ;  /* 0x000000ffffff79a7 */ /* 0x000fe20008100404 */
[----:B------:R-:W2:Y:S02]  /*63c0*/  SYNCS.PHASECHK.TRANS64.TRYWAIT P2, [UR5+0x58], R10 ;  /* 0x0000580aff0075a7 */ /* 0x000ea40008041105 */
[----:B-12---:R-:W-:Y:S05]  /*63d0*/  @!P2 BRA `(.L_x_87) ;  /* 0x00000060006ca947 */ /* 0x006fea0003800000 */
.L_x_186:
[----:B------:R-:W-:Y:S01]  /*63e0*/  @!P1 R2UR UR7, R6 ;  /* 0x00000000060792ca */ /* 0x000fe200000e0000 */
[----:B------:R-:W-:Y:S01]  /*63f0*/  UIADD3 UR4, UPT, UPT, UR6, 0x1, URZ ;  /* 0x0000000106047890 */ /* 0x000fe2000fffe0ff */
[----:B------:R-:W-:Y:S01]  /*6400*/  @!P1 R2UR UR8, R8 ;  /* 0x00000000080892ca */ /* 0x000fe200000e0000 */
[----:B------:R-:W-:Y:S01]  /*6410*/  UIADD3 UR18, UPT, UPT, UR26, 0x10, URZ ;  /* 0x000000101a127890 */ /* 0x000fe2000fffe0ff */
[----:B------:R-:W-:Y:S01]  /*6420*/  R2UR UR9, R93 ;  /* 0x000000005d0972ca */ /* 0x000fe200000e0000 */
[----:B------:R-:W-:Y:S01]  /*6430*/  UISETP.NE.AND UP0, UPT, UR4, 0x3, UPT ;  /* 0x000000030400788c */ /* 0x000fe2000bf05270 */
[----:B-1----:R-:W-:Y:S01]  /*6440*/  @!P1 IMAD.MOV.U32 R0, RZ, RZ, 0x1000 ;  /* 0x00001000ff009424 */ /* 0x002fe200078e00ff */
[----:B------:R-:W-:Y:S01]  /*6450*/  UIADD3 UR17, UPT, UPT, UR5, 0x40, URZ ;  /* 0x0000004005117890 */ /* 0x000fe2000fffe0ff */
[----:B------:R-:W-:Y:S01]  /*6460*/  VIADD R14, R14, 0x1 ;  /* 0x000000010e0e7836 */ /* 0x000fe20000000000 */
[----:B------:R-:W-:Y:S01]  /*6470*/  USEL UR21, UR4, URZ, UP0 ;  /* 0x000000ff04157287 */ /* 0x000fe20008000000 */
[----:B------:R-:W-:Y:S01]  /*6480*/  UMOV UR36, 0x0 ;  /* 0x0000000000247882 */ /* 0x000fe20000000000 */
[----:B------:R-:W-:Y:S02]  /*6490*/  UMOV UR37, 0x10000000 ;  /* 0x1000000000257882 */ /* 0x000fe40000000000 */
[----:B------:R-:W-:Y:S01]  /*64a0*/  IMAD.U32 R11, RZ, RZ, UR7 ;  /* 0x00000007ff0b7e24 */ /* 0x000fe2000f8e00ff */
[----:B------:R-:W-:Y:S01]  /*64b0*/  USEL UR7, URZ, 0x1, UP0 ;  /* 0x00000001ff077887 */ /* 0x000fe20008000000 */
[----:B------:R-:W-:Y:S01]  /*64c0*/  IMAD.U32 R10, RZ, RZ, UR8 ;  /* 0x00000008ff0a7e24 */ /* 0x000fe2000f8e00ff */
[----:B------:R-:W-:Y:S01]  /*64d0*/  VOTEU.ALL UP0, P1 ;  /* 0x0000000000ff7886 */ /* 0x000fe20000800000 */
[----:B------:R-:W-:Y:S01]  /*64e0*/  UMOV UR19, UR27 ;  /* 0x0000001b00137c82 */ /* 0x000fe20008000000 */
[----:B------:R-:W-:Y:S01]  /*64f0*/  @!P1 R2UR UR25, R11 ;  /* 0x000000000b1992ca */ /* 0x000fe200000e0000 */
[----:B------:R-:W-:Y:S01]  /*6500*/  UMOV UR20, UR52 ;  /* 0x0000003400147c82 */ /* 0x000fe20008000000 */
[----:B------:R-:W-:Y:S01]  /*6510*/  @!P1 R2UR UR24, R10 ;  /* 0x000000000a1892ca */ /* 0x000fe200000e0000 */
[----:B------:R-:W-:Y:S01]  /*6520*/  @!UP0 ULEA UR4, UR6, UR29, 0xc ;  /* 0x0000001d06048291 */ /* 0x000fe2000f8e60ff */
[----:B------:R-:W-:Y:S01]  /*6530*/  LOP3.LUT R9, R9, UR7, RZ, 0x3c, !PT ;  /* 0x0000000709097c12 */ /* 0x000fe2000f8e3cff */
[----:B------:R-:W-:Y:S02]  /*6540*/  @!UP0 UIADD3 UR10, UPT, UPT, UR26, 0x30, URZ ;  /* 0x000000301a0a8890 */ /* 0x000fe4000fffe0ff */
[----:B------:R-:W-:Y:S01]  /*6550*/  @!UP0 UIADD3 UR16, UPT, UPT, UR4, 0x200, URZ ;  /* 0x0000020004108890 */ /* 0x000fe2000fffe0ff */
[----:B------:R-:W-:Y:S01]  /*6560*/  SHF.L.U32 R6, R9, 0x1f, RZ ;  /* 0x0000001f09067819 */ /* 0x000fe200000006ff */
[----:B------:R-:W-:Y:S01]  /*6570*/  @!UP0 UIADD3 UR8, UPT, UPT, UR4, 0xa00, URZ ;  /* 0x00000a0004088890 */ /* 0x000fe2000fffe0ff */
[----:B------:R-:W-:Y:S01]  /*6580*/  VOTEU.ALL UP0, P1 ;  /* 0x0000000000ff7886 */ /* 0x000fe20000800000 */
[----:B------:R-:W-:Y:S01]  /*6590*/  UPRMT UR6, UR9, 0x654, UR17 ;  /* 0x0000065409067896 */ /* 0x000fe20008000011 */
[----:B------:R-:W-:Y:S01]  /*65a0*/  UMOV UR11, UR27 ;  /* 0x0000001b000b7c82 */ /* 0x000fe20008000000 */
[----:B------:R-:W-:Y:S03]  /*65b0*/  UMOV UR12, UR52 ;  /* 0x00000034000c7c82 */ /* 0x000fe60008000000 */
[----:B------:R1:W-:Y:S01]  /*65c0*/  @!UP0 UTMALDG.3D [UR16], [UR24], desc[UR36] ;  /* 0x00002410180085b4 */ /* 0x0003e20008011000 */
[----:B------:R-:W-:Y:S01]  /*65d0*/  VOTEU.ALL UP0, P1 ;  /* 0x0000000000ff7886 */ /* 0x000fe20000800000 */
[----:B------:R-:W-:Y:S01]  /*65e0*/  UMOV UR9, UR17 ;  /* 0x0000001100097c82 */ /* 0x000fe20008000000 */
[----:B------:R-:W-:Y:S03]  /*65f0*/  ULEA UR4, UR21, UR29, 0x3 ;  /* 0x0000001d15047291 */ /* 0x000fe6000f8e18ff */
[----:B------:R1:W-:Y:S01]  /*6600*/  @!UP0 UTMALDG.3D [UR8], [UR24], desc[UR36] ;  /* 0x00002408180085b4 */ /* 0x0003e20008011000 */
[----:B------:R1:W-:Y:S01]  /*6610*/  @!P1 SYNCS.ARRIVE.TRANS64.RED.A0TR RZ, [UR5+0x40], R0 ;  /* 0x00004000ffff99a7 */ /* 0x0003e20008300405 */
[----:B------:R-:W-:Y:S04]  /*6620*/  SYNCS.ARRIVE.TRANS64.RED.A1T0 RZ, [UR6], RZ ;  /* 0x000000ffffff79a7 */ /* 0x000fe80008100406 */
[----:B------:R-:W2:Y:S02]  /*6630*/  SYNCS.PHASECHK.TRANS64.TRYWAIT P0, [UR4+0x58], R6 ;  /* 0x00005806ff0075a7 */ /* 0x000ea40008001104 */
[----:B-12---:R-:W-:Y:S05]  /*6640*/  @!P0 BRA `(.L_x_88) ;  /* 0x0000005c00e88947 */ /* 0x006fea0003800000 */
.L_x_188:
[----:B------:R-:W-:Y:S01]  /*6650*/  UIADD3 UR17, UPT, UPT, UR4, 0x40, URZ ;  /* 0x0000004004117890 */ /* 0x000fe2000fffe0ff */
[----:B-1----:R-:W-:Y:S01]  /*6660*/  @!P1 IADD3 R6, P0, PT, R16, 0x980, RZ ;  /* 0x0000098010069810 */ /* 0x002fe20007f1e0ff */
[----:B------:R-:W-:Y:S01]  /*6670*/  UPLOP3.LUT UP1, UPT, UPT, UPT, UPT, 0x80, 0x8 ;  /* 0x000000000008789c */ /* 0x000fe20003f2f070 */
[----:B------:R-:W-:Y:S01]  /*6680*/  R2UR UR9, R93 ;  /* 0x000000005d0972ca */ /* 0x000fe200000e0000 */
[----:B------:R-:W-:Y:S01]  /*6690*/  UMOV UR24, 0x0 ;  /* 0x0000000000187882 */ /* 0x000fe20000000000 */
[----:B------:R-:W-:Y:S01]  /*66a0*/  @!P1 R2UR UR6, R6 ;  /* 0x00000000060692ca */ /* 0x000fe200000e0000 */
[----:B------:R-:W-:Y:S01]  /*66b0*/  @!P1 IMAD.X R0, RZ, RZ, R17, P0 ;  /* 0x000000ffff009224 */ /* 0x000fe200000e0611 */
[----:B------:R-:W-:Y:S01]  /*66c0*/  UMOV UR25, 0x10000000 ;  /* 0x1000000000197882 */ /* 0x000fe20000000000 */
[----:B------:R-:W-:Y:S01]  /*66d0*/  UMOV UR20, UR52 ;  /* 0x0000003400147c82 */ /* 0x000fe20008000000 */
[----:B------:R-:W-:Y:S01]  /*66e0*/  UMOV UR12, UR52 ;  /* 0x00000034000c7c82 */ /* 0x000fe20008000000 */
[----:B------:R-:W-:Y:S01]  /*66f0*/  VOTEU.ALL UP0, P1 ;  /* 0x0000000000ff7886 */ /* 0x000fe20000800000 */
[----:B------:R-:W-:Y:S01]  /*6700*/  @!P1 R2UR UR5, R0 ;  /* 0x00000000000592ca */ /* 0x000fe200000e0000 */
[----:B------:R-:W-:Y:S01]  /*6710*/  UMOV UR52, UR30 ;  /* 0x0000001e00347c82 */ /* 0x000fe20008000000 */
[----:B------:R-:W-:Y:S02]  /*6720*/  R2UR UR36, R95 ;  /* 0x000000005f2472ca */ /* 0x000fe400000e0000 */
[----:B------:R-:W-:Y:S01]  /*6730*/  @!UP0 UIADD3 UR19, UPT, UPT, UR27, 0x40, URZ ;  /* 0x000000401b138890 */ /* 0x000fe2000fffe0ff */
[----:B------:R-:W-:Y:S01]  /*6740*/  R2UR UR28, R100 ;  /* 0x00000000641c72ca */ /* 0x000fe200000e0000 */
[----:B------:R-:W-:Y:S01]  /*6750*/  @!UP0 UIADD3 UR10, UPT, UPT, UR26, 0x30, URZ ;  /* 0x000000301a0a8890 */ /* 0x000fe2000fffe0ff */
[----:B------:R-:W-:Y:S01]  /*6760*/  IMAD.U32 R10, RZ, RZ, UR6 ;  /* 0x00000006ff0a7e24 */ /* 0x000fe2000f8e00ff */
[----:B------:R-:W-:Y:S03]  /*6770*/  ISETP.NE.AND P0, PT, R14, 0x2, PT ;  /* 0x000000020e00780c */ /* 0x000fe60003f05270 */
[----:B------:R-:W-:Y:S01]  /*6780*/  UMOV UR11, UR19 ;  /* 0x00000013000b7c82 */ /* 0x000fe20008000000 */
[----:B------:R-:W-:Y:S01]  /*6790*/  @!P1 R2UR UR6, R10 ;  /* 0x000000000a0692ca */ /* 0x000fe200000e0000 */
[----:B------:R-:W-:Y:S01]  /*67a0*/  IMAD.U32 R11, RZ, RZ, UR5 ;  /* 0x00000005ff0b7e24 */ /* 0x000fe2000f8e00ff */
[----:B------:R-:W-:Y:S01]  /*67b0*/  @!UP0 ULEA UR5, UR21, UR29, 0xc ;  /* 0x0000001d15058291 */ /* 0x000fe2000f8e60ff */
[----:B------:R-:W-:Y:S02]  /*67c0*/  SEL R0, RZ, 0x1, P0 ;  /* 0x00000001ff007807 */ /* 0x000fe40000000000 */
[----:B------:R-:W-:Y:S01]  /*67d0*/  SEL R14, R14, RZ, P0 ;  /* 0x000000ff0e0e7207 */ /* 0x000fe20000000000 */
[----:B------:R-:W-:Y:S01]  /*67e0*/  @!UP0 UIADD3 UR16, UPT, UPT, UR5, 0x200, URZ ;  /* 0x0000020005108890 */ /* 0x000fe2000fffe0ff */
[----:B------:R-:W-:Y:S01]  /*67f0*/  @!P1 R2UR UR7, R11 ;  /* 0x000000000b0792ca */ /* 0x000fe200000e0000 */
[----:B------:R-:W-:Y:S01]  /*6800*/  @!UP0 UIADD3 UR8, UPT, UPT, UR5, 0xa00, URZ ;  /* 0x00000a0005088890 */ /* 0x000fe2000fffe0ff */
[----:B------:R-:W-:Y:S01]  /*6810*/  LOP3.LUT R13, R13, R0, RZ, 0x3c, !PT ;  /* 0x000000000d0d7212 */ /* 0x000fe200078e3cff */
[----:B------:R-:W-:Y:S01]  /*6820*/  VOTEU.ALL UP0, P1 ;  /* 0x0000000000ff7886 */ /* 0x000fe20000800000 */
[----:B------:R-:W-:Y:S03]  /*6830*/  UPRMT UR5, UR9, 0x654, UR17 ;  /* 0x0000065409057896 */ /* 0x000fe60008000011 */
[----:B------:R-:W-:Y:S06]  /*6840*/  UMOV UR9, UR17 ;  /* 0x0000001100097c82 */ /* 0x000fec0008000000 */
[----:B------:R1:W-:Y:S01]  /*6850*/  @!UP0 UTMALDG.3D [UR16], [UR6], desc[UR24] ;  /* 0x00001810060085b4 */ /* 0x0003e20008011000 */
[----:B------:R-:W-:Y:S05]  /*6860*/  VOTEU.ALL UP0, P1 ;  /* 0x0000000000ff7886 */ /* 0x000fea0000800000 */
[----:B------:R2:W-:Y:S01]  /*6870*/  @!UP0 UTMALDG.3D [UR8], [UR6], desc[UR24] ;  /* 0x00001808060085b4 */ /* 0x0005e20008011000 */
[----:B------:R3:W-:Y:S01]  /*6880*/  @!P1 SYNCS.ARRIVE.TRANS64.RED.A0TR RZ, [UR4+0x40], R7 ;  /* 0x00004007ffff99a7 */ /* 0x0007e20008300404 */
[----:B------:R-:W-:Y:S02]  /*6890*/  UIADD3 UR4, UPT, UPT, UR21, 0x1, URZ ;  /* 0x0000000115047890 */ /* 0x000fe4000fffe0ff */
[----:B------:R-:W-:Y:S02]  /*68a0*/  UIADD3 UR21, UPT, UPT, UR13, UR36, URZ ;  /* 0x000000240d157290 */ /* 0x000fe4000fffe0ff */
[----:B------:R-:W-:Y:S01]  /*68b0*/  UISETP.NE.AND UP0, UPT, UR4, 0x3, UPT ;  /* 0x000000030400788c */ /* 0x000fe2000bf05270 */
[----:B------:R-:W-:Y:S03]  /*68c0*/  SYNCS.ARRIVE.TRANS64.RED.A1T0 RZ, [UR5], RZ ;  /* 0x000000ffffff79a7 */ /* 0x000fe60008100405 */
[----:B------:R-:W-:Y:S06]  /*68d0*/  USEL UR5, URZ, 0x1, UP0 ;  /* 0x00000001ff057887 */ /* 0x000fec0008000000 */
[----:B------:R-:W-:Y:S01]  /*68e0*/  LOP3.LUT R15, R9, UR5, RZ, 0x3c, !PT ;  /* 0x00000005090f7c12 */ /* 0x000fe2000f8e3cff */
[----:B-1----:R-:W-:Y:S02]  /*68f0*/  UIADD3 UR20, UPT, UPT, UR14, UR28, URZ ;  /* 0x0000001c0e147290 */ /* 0x002fe4000fffe0ff */
[----:B--2---:R-:W-:Y:S01]  /*6900*/  USEL UR12, UR4, URZ, UP0 ;  /* 0x000000ff040c7287 */ /* 0x004fe20008000000 */
[----:B------:R-:W-:Y:S11]  /*6910*/  BRA.U UP2, `(.L_x_89) ;  /* 0xffffffed02707547 */ /* 0x000ff6000b83ffff */
[----:B------:R-:W-:Y:S01]  /*6920*/  UIADD3 UR29, UPT, UPT, UR29, 0x58, URZ ;  /* 0x000000581d1d7890 */ /* 0x000fe2000fffe0ff */
[----:B----4-:R-:W-:-:S03]  /*6930*/  SHF.L.U32 R2, R15, 0x1f, RZ ;  /* 0x0000001f0f027819 */ /* 0x010fc600000006ff */
[----:B------:R-:W-:-:S09]  /*6940*/  ULEA UR4, UR12, UR29, 0x3 ;  /* 0x0000001d0c047291 */ /* 0x000fd2000f8e18ff */
[----:B------:R-:W1:Y:S02]  /*6950*/  SYNCS.PHASECHK.TRANS64.TRYWAIT P0, [UR4], R2 ;  /* 0x00000002ff0075a7 */ /* 0x000e640008001104 */
[----:B-1----:R-:W-:Y:S05]  /*6960*/  @!P0 BRA `(.L_x_90) ;  /* 0x0000005c00388947 */ /* 0x002fea0003800000 */
.L_x_190:
        /* <DEDUP_REMOVED lines=9> */
.L_x_192:
[----:B------:R-:W-:-:S04]  /*6a00*/  UIADD3 UR4, UPT, UPT, UR4, 0x1, URZ ;  /* 0x0000000104047890 */ /* 0x000fc8000fffe0ff */
[----:B------:R-:W-:-:S04]  /*6a10*/  UISETP.NE.AND UP0, UPT, UR4, 0x3, UPT ;  /* 0x000000030400788c */ /* 0x000fc8000bf05270 */
[----:B------:R-:W-:Y:S02]  /*6a20*/  USEL UR5, URZ, 0x1, UP0 ;  /* 0x00000001ff057887 */ /* 0x000fe40008000000 */
[----:B------:R-:W-:-:S04]  /*6a30*/  USEL UR4, UR4, URZ, UP0 ;  /* 0x000000ff04047287 */ /* 0x000fc80008000000 */
[----:B------:R-:W-:Y:S01]  /*6a40*/  ULEA UR4, UR4, UR29, 0x3 ;  /* 0x0000001d04047291 */ /* 0x000fe2000f8e18ff */
[----:B-1----:R-:W-:-:S04]  /*6a50*/  LOP3.LUT R2, R15, UR5, RZ, 0x3c, !PT ;  /* 0x000000050f027c12 */ /* 0x002fc8000f8e3cff */
[----:B------:R-:W-:Y:S01]  /*6a60*/  SHF.L.U32 R2, R2, 0x1f, RZ ;  /* 0x0000001f02027819 */ /* 0x000fe200000006ff */
[----:B------:R-:W-:-:S07]  /*6a70*/  IMAD.U32 R0, RZ, RZ, UR4 ;  /* 0x00000004ff007e24 */ /* 0x000fce000f8e00ff */
.L_x_92:
[----:B-1----:R1:W2:Y:S02]  /*6a80*/  SYNCS.PHASECHK.TRANS64.TRYWAIT P0, [R0+URZ], R2 ;  /* 0x00000002000075a7 */ /* 0x0022a400080011ff */
[----:B--2---:R-:W-:Y:S05]  /*6a90*/  @!P0 NANOSLEEP.SYNCS 0x989680 ;  /* 0x009896800000895d */ /* 0x004fea0003900000 */
[----:B------:R-:W2:Y:S02]  /*6aa0*/  @!P0 SYNCS.PHASECHK.TRANS64 P0, [R0+URZ], R2 ;  /* 0x00000002000085a7 */ /* 0x000ea400080010ff */
[----:B--2---:R-:W-:Y:S05]  /*6ab0*/  @P0 EXIT ;  /* 0x000000000000094d */ /* 0x004fea0003800000 */
[----:B------:R-:W-:Y:S05]  /*6ac0*/  BRA `(.L_x_92) ;  /* 0xfffffffc00ec7947 */ /* 0x000fea000383ffff */
.L_x_78:
[----:B------:R-:W-:-:S06]  /*6ad0*/  UISETP.GE.AND UP0, UPT, UR19, 0x4, UPT ;  /* 0x000000041300788c */ /* 0x000fcc000bf06270 */
[----:B------:R-:W-:-:S13]  /*6ae0*/  PLOP3.LUT P0, PT, PT, PT, UP0, 0x80, 0x8 ;  /* 0x000000000008781c */ /* 0x000fda0003f0f008 */
[----:B------:R-:W-:Y:S05]  /*6af0*/  @!P0 EXIT ;  /* 0x000000000000894d */ /* 0x000fea0003800000 */
[----:B------:R-:W-:Y:S01]  /*6b00*/  BAR.SYNC.DEFER_BLOCKING 0x6, 0xa0 ;  /* 0x0182800000007b1d */ /* 0x000fe20000010000 */
[----:B------:R-:W-:Y:S01]  /*6b10*/  R2UR UR4, R93 ;  /* 0x000000005d0472ca */ /* 0x000fe200000e0000 */
[C---:B------:R-:W-:Y:S01]  /*6b20*/  IMAD.SHL.U32 R87, R85.reuse, 0x10, RZ ;  /* 0x0000001055577824 */ /* 0x040fe200078e00ff */
[C---:B------:R-:W-:Y:S01]  /*6b30*/  LOP3.LUT R88, R90.reuse, 0x3, RZ, 0xc0, !PT ;  /* 0x000000035a587812 */ /* 0x040fe200078ec0ff */
[C---:B------:R-:W-:Y:S01]  /*6b40*/  IMAD.SHL.U32 R86, R85.reuse, 0x2, RZ ;  /* 0x0000000255567824 */ /* 0x040fe200078e00ff */
[----:B------:R-:W-:Y:S01]  /*6b50*/  CS2R R82, SRZ ;  /* 0x0000000000527805 */ /* 0x000fe2000001ff00 */
[----:B------:R-:W-:Y:S02]  /*6b60*/  UMOV UR43, 0x400 ;  /* 0x00000400002b7882 */ /* 0x000fe40000000000 */
[----:B------:R-:W1:Y:S01]  /*6b70*/  LDC.64 R76, c[0x0][0xc88] ;  /* 0x00032200ff4c7b82 */ /* 0x000e620000000a00 */
[----:B------:R-:W-:Y:S01]  /*6b80*/  IMAD.U32 R85, R85, 0x10000, RZ ;  /* 0x0001000055557824 */ /* 0x000fe200078e00ff */
[C---:B------:R-:W-:Y:S01]  /*6b90*/  LOP3.LUT R6, R87.reuse, 0x40, RZ, 0xc0, !PT ;  /* 0x0000004057067812 */ /* 0x040fe200078ec0ff */
[----:B------:R-:W-:Y:S01]  /*6ba0*/  IMAD.SHL.U32 R2, R90, 0x200, RZ ;  /* 0x000002005a027824 */ /* 0x000fe200078e00ff */
[----:B------:R-:W-:Y:S01]  /*6bb0*/  LOP3.LUT R3, R87, 0x1b0, RZ, 0xc0, !PT ;  /* 0x000001b057037812 */ /* 0x000fe200078ec0ff */
[----:B------:R-:W-:Y:S01]  /*6bc0*/  IMAD.MOV.U32 R84, RZ, RZ, RZ ;  /* 0x000000ffff547224 */ /* 0x000fe200078e00ff */
[----:B------:R-:W-:Y:S01]  /*6bd0*/  LOP3.LUT R85, R85, 0x200000, RZ, 0xc0, !PT ;  /* 0x0020000055557812 */ /* 0x000fe200078ec0ff */
[----:B------:R-:W-:Y:S01]  /*6be0*/  ULEA UR43, UR4, UR43, 0x18 ;  /* 0x0000002b042b7291 */ /* 0x000fe2000f8ec0ff */
[----:B------:R-:W2:Y:S01]  /*6bf0*/  LDC.64 R78, c[0x0][0xc90] ;  /* 0x00032400ff4e7b82 */ /* 0x000ea20000000a00 */
[----:B------:R-:W3:Y:S01]  /*6c00*/  LDCU UR4, c[0x0][0x370] ;  /* 0x00006e00ff0477ac */ /* 0x000ee20008000800 */
[----:B------:R-:W-:Y:S01]  /*6c10*/  LOP3.LUT R86, R6, 0x8, R86, 0xf8, !PT ;  /* 0x0000000806567812 */ /* 0x000fe200078ef856 */
[----:B------:R-:W-:Y:S01]  /*6c20*/  IMAD.MOV.U32 R81, RZ, RZ, RZ ;  /* 0x000000ffff517224 */ /* 0x000fe200078e00ff */
[----:B------:R-:W-:Y:S01]  /*6c30*/  LOP3.LUT R2, R3, 0x200, R2, 0xf8, !PT ;  /* 0x0000020003027812 */ /* 0x000fe200078ef802 */
[----:B------:R-:W4:Y:S01]  /*6c40*/  LDCU UR42, c[0x0][0xf0c] ;  /* 0x0001e180ff2a77ac */ /* 0x000f220008000800 */
[----:B------:R-:W-:-:S02]  /*6c50*/  LOP3.LUT P0, RZ, R87, 0x40, RZ, 0xc0, !PT ;  /* 0x0000004057ff7812 */ /* 0x000fc4000780c0ff */
[----:B------:R-:W1:Y:S01]  /*6c60*/  LDC.64 R74, c[0x0][0xcb0] ;  /* 0x00032c00ff4a7b82 */ /* 0x000e620000000a00 */
[----:B------:R-:W4:Y:S01]  /*6c70*/  LDS R0, [UR43+0x110] ;  /* 0x0001102bff007984 */ /* 0x000f220008000800 */
[----:B------:R-:W-:Y:S01]  /*6c80*/  LOP3.LUT R86, R2, R86, RZ, 0xfc, !PT ;  /* 0x0000005602567212 */ /* 0x000fe200078efcff */
[----:B------:R-:W1:Y:S01]  /*6c90*/  LDCU UR38, c[0x0][0xf30] ;  /* 0x0001e600ff2677ac */ /* 0x000e620008000800 */
[----:B------:R-:W1:Y:S04]  /*6ca0*/  LDCU.64 UR40, c[0x0][0xf28] ;  /* 0x0001e500ff2877ac */ /* 0x000e680008000a00 */
[----:B------:R-:W1:Y:S01]  /*6cb0*/  LDC.64 R72, c[0x0][0xca8] ;  /* 0x00032a00ff487b82 */ /* 0x000e620000000a00 */
[----:B---3--:R-:W-:Y:S01]  /*6cc0*/  IMAD.U32 R94, RZ, RZ, UR4 ;  /* 0x00000004ff5e7e24 */ /* 0x008fe2000f8e00ff */
[----:B------:R-:W3:Y:S01]  /*6cd0*/  LDCU.64 UR4, c[0x0][0xc88] ;  /* 0x00019100ff0477ac */ /* 0x000ee20008000a00 */
[----:B------:R-:W1:Y:S01]  /*6ce0*/  LDCU.128 UR60, c[0x0][0xf10] ;  /* 0x0001e200ff3c77ac */ /* 0x000e620008000c00 */
[----:B------:R-:W1:Y:S01]  /*6cf0*/  LDCU UR55, c[0x0][0x374] ;  /* 0x00006e80ff3777ac */ /* 0x000e620008000800 */
[----:B------:R-:W-:Y:S01]  /*6d00*/  UMOV UR54, 0x1 ;  /* 0x0000000100367882 */ /* 0x000fe20000000000 */
[----:B------:R-:W-:Y:S01]  /*6d10*/  UMOV UR44, URZ ;  /* 0x000000ff002c7c82 */ /* 0x000fe20008000000 */
[----:B------:R-:W-:Y:S01]  /*6d20*/  UMOV UR53, URZ ;  /* 0x000000ff00357c82 */ /* 0x000fe20008000000 */
[----:B------:R-:W-:Y:S01]  /*6d30*/  UMOV UR47, URZ ;  /* 0x000000ff002f7c82 */ /* 0x000fe20008000000 */
[----:B---3--:R-:W-:Y:S01]  /*6d40*/  IMAD.U32 R92, RZ, RZ, UR4 ;  /* 0x00000004ff5c7e24 */ /* 0x008fe2000f8e00ff */
[----:B------:R-:W-:Y:S01]  /*6d50*/  UIADD3 UR4, UPT, UPT, UR43, 0x200, URZ ;  /* 0x000002002b047890 */ /* 0x000fe2000fffe0ff */
[----:B------:R-:W-:-:S05]  /*6d60*/  IMAD.U32 R91, RZ, RZ, UR5 ;  /* 0x00000005ff5b7e24 */ /* 0x000fca000f8e00ff */
[----:B------:R-:W-:Y:S02]  /*6d70*/  IMAD.U32 R102, RZ, RZ, UR4 ;  /* 0x00000004ff667e24 */ /* 0x000fe4000f8e00ff */
[----:B----4-:R-:W-:Y:S01]  /*6d80*/  IMAD.IADD R85, R0, 0x1, R85 ;  /* 0x0000000100557824 */ /* 0x010fe200078e0255 */
[----:B--2---:R-:W-:-:S07]  /*6d90*/  P2R R0, PR, RZ, 0x1 ;  /* 0x00000001ff007803 */ /* 0x004fce0000000000 */
.L_x_151:
[C---:B------:R-:W-:Y:S02]  /*6da0*/  LEA R0, R81.reuse, UR43, 0x3 ;  /* 0x0000002b51007c11 */ /* 0x040fe4000f8e18ff */
[----:B------:R-:W-:Y:S02]  /*6db0*/  SHF.L.U32 R2, R82, 0x1f, RZ ;  /* 0x0000001f52027819 */ /* 0x000fe400000006ff */
[----:B------:R-:W-:Y:S02]  /*6dc0*/  LEA R4, R81, UR43, 0x4 ;  /* 0x0000002b51047c11 */ /* 0x000fe4000f8e20ff */
[----:B------:R-:W2:Y:S02]  /*6dd0*/  SYNCS.PHASECHK.TRANS64.TRYWAIT P0, [R0+URZ+0x80], R2 ;  /* 0x00008002000075a7 */ /* 0x000ea400080011ff */
[----:B-12---:R-:W-:Y:S05]  /*6de0*/  @!P0 BRA `(.L_x_93) ;  /* 0x0000005800488947 */ /* 0x006fea0003800000 */
.L_x_193:
[----:B------:R-:W-:Y:S01]  /*6df0*/  R2UR UR7, R101 ;  /* 0x00000000650772ca */ /* 0x000fe200000e0000 */
[----:B------:R-:W3:Y:S01]  /*6e00*/  LDS.128 R4, [R4+0xf0] ;  /* 0x0000f00004047984 */ /* 0x000ee20000000c00 */
[----:B--2---:R-:W-:Y:S01]  /*6e10*/  VIADD R0, R0, 0x90 ;  /* 0x0000009000007836 */ /* 0x004fe20000000000 */
[----:B------:R-:W-:Y:S04]  /*6e20*/  UISETP.GE.AND UP0, UPT, UR39, 0x1, UPT ;  /* 0x000000012700788c */ /* 0x000fe8000bf06270 */
[----:B------:R-:W-:Y:S01]  /*6e30*/  PRMT R0, RZ, 0x654, R0 ;  /* 0x00000654ff007816 */ /* 0x000fe20000000000 */
[----:B------:R-:W-:Y:S01]  /*6e40*/  @!PT LDS RZ, [RZ] ;  /* 0x00000000fffff984 */ /* 0x000fe20000000800 */
[----:B------:R-:W-:Y:S01]  /*6e50*/  @!PT LDS RZ, [RZ] ;  /* 0x00000000fffff984 */ /* 0x000fe20000000800 */
[----:B------:R-:W-:Y:S01]  /*6e60*/  @!PT LDS RZ, [RZ] ;  /* 0x00000000fffff984 */ /* 0x000fe20000000800 */
[----:B------:R-:W-:Y:S01]  /*6e70*/  @!PT LDS RZ, [RZ] ;  /* 0x00000000fffff984 */ /* 0x000fe20000000800 */
[----:B------:R2:W-:Y:S06]  /*6e80*/  MEMBAR.ALL.CTA ;  /* 0x0000000000007992 */ /* 0x0005ec0000008000 */
[----:B--2---:R-:W2:Y:S02]  /*6e90*/  FENCE.VIEW.ASYNC.S ;  /* 0x00000000000073c6 */ /* 0x004ea40000000000 */
[----:B--2---:R2:W-:Y:S01]  /*6ea0*/  SYNCS.ARRIVE.TRANS64.RED.A1T0 RZ, [R0+URZ], RZ ;  /* 0x000000ff00ff79a7 */ /* 0x0045e200081004ff */
[----:B---3--:R-:W-:Y:S11]  /*6eb0*/  LOP3.LUT P0, RZ, R6, 0x1, RZ, 0xc0, !PT ;  /* 0x0000000106ff7812 */ /* 0x008ff6000780c0ff */
[----:B------:R-:W-:Y:S02]  /*6ec0*/  @!UPT UIADD3 URZ, UPT, UPT, URZ, URZ, URZ ;  /* 0x000000fffffff290 */ /* 0x000fe4000fffe0ff */
[----:B------:R-:W-:Y:S01]  /*6ed0*/  VOTEU.ANY UP1, P0 ;  /* 0x0000000000ff7886 */ /* 0x000fe20000020100 */
[----:B------:R-:W-:Y:S01]  /*6ee0*/  PLOP3.LUT P0, PT, PT, PT, UP1, 0x80, 0x8 ;  /* 0x000000000008781c */ /* 0x000fe20003f0f018 */
[----:B------:R-:W-:Y:S06]  /*6ef0*/  UP2UR UR4, UPR, URZ, 0x2 ;  /* 0x00000002ff047883 */ /* 0x000fec0008000000 */
[----:B------:R-:W-:Y:S06]  /*6f00*/  IMAD.U32 R103, RZ, RZ, UR4 ;  /* 0x00000004ff677e24 */ /* 0x000fec000f8e00ff */
[----:B------:R-:W-:Y:S02]  /*6f10*/  @P0 SHF.R.U32.HI R2, RZ, 0x10, R5 ;  /* 0x00000010ff020819 */ /* 0x000fe40000011605 */
[----:B------:R-:W-:Y:S02]  /*6f20*/  @P0 MOV R3, R4 ;  /* 0x0000000400030202 */ /* 0x000fe40000000f00 */
[----:B------:R-:W-:Y:S02]  /*6f30*/  @P0 R2UR UR4, R2 ;  /* 0x00000000020402ca */ /* 0x000fe400000e0000 */
[----:B------:R-:W-:Y:S02]  /*6f40*/  @P0 LOP3.LUT R4, R5, 0xffff, RZ, 0xc0, !PT ;  /* 0x0000ffff05040812 */ /* 0x000fe400078ec0ff */
[----:B------:R-:W-:Y:S02]  /*6f50*/  @P0 R2UR UR6, R3 ;  /* 0x00000000030602ca */ /* 0x000fe400000e0000 */
[----:B------:R-:W-:Y:S07]  /*6f60*/  @P0 R2UR UR5, R4 ;  /* 0x00000000040502ca */ /* 0x000fee00000e0000 */
[----:B------:R-:W-:Y:S02]  /*6f70*/  @UP1 UMOV UR7, UR4 ;  /* 0x0000000400071c82 */ /* 0x000fe40008000000 */
[----:B------:R-:W-:Y:S02]  /*6f80*/  IMAD.U32 R101, RZ, RZ, UR7 ;  /* 0x00000007ff657e24 */ /* 0x000fe4000f8e00ff */
[----:B------:R-:W-:Y:S02]  /*6f90*/  @UP1 UMOV UR37, UR6 ;  /* 0x0000000600251c82 */ /* 0x000fe40008000000 */
[----:B------:R-:W-:Y:S01]  /*6fa0*/  @UP1 UMOV UR36, UR5 ;  /* 0x0000000500241c82 */ /* 0x000fe20008000000 */
[----:B--2---:R-:W-:Y:S05]  /*6fb0*/  BRA.U !UP0, `(.L_x_94) ;  /* 0x0000000108d07547 */ /* 0x004fea000b800000 */
[----:B------:R-:W2:Y:S01]  /*6fc0*/  LDCU UR13, c[0x0][0xf20] ;  /* 0x0001e400ff0d77ac */ /* 0x000ea20008000800 */
[----:B------:R-:W-:Y:S01]  /*6fd0*/  R2UR UR12, R94 ;  /* 0x000000005e0c72ca */ /* 0x000fe200000e0000 */
[----:B-1----:R-:W-:Y:S02]  /*6fe0*/  UIMAD.WIDE.U32 UR4, UR55, UR63, URZ ;  /* 0x0000003f370472a5 */ /* 0x002fe4000f8e00ff */
[----:B------:R-:W-:Y:S02]  /*6ff0*/  UISETP.NE.AND UP0, UPT, UR62, 0x1, UPT ;  /* 0x000000013e00788c */ /* 0x000fe4000bf05270 */
[----:B------:R-:W-:Y:S02]  /*7000*/  UIMAD.WIDE.U32 UR8, UR36, UR63, URZ ;  /* 0x0000003f240872a5 */ /* 0x000fe4000f8e00ff */
[----:B------:R-:W-:Y:S02]  /*7010*/  UISETP.NE.AND UP1, UPT, UR42, 0x1, UPT ;  /* 0x000000012a00788c */ /* 0x000fe4000bf25270 */
[----:B------:R-:W-:Y:S04]  /*7020*/  UIMAD.WIDE.U32 UR10, UR37, UR60, URZ ;  /* 0x0000003c250a72a5 */ /* 0x000fe8000f8e00ff */
[----:B------:R-:W-:Y:S02]  /*7030*/  UIMAD.WIDE.U32 UR6, UR12, UR60, URZ ;  /* 0x0000003c0c0672a5 */ /* 0x000fe4000f8e00ff */
[----:B------:R-:W-:Y:S01]  /*7040*/  UISETP.NE.AND UP2, UPT, UR39, 0x1, UPT ;  /* 0x000000012700788c */ /* 0x000fe2000bf45270 */
[----:B------:R-:W-:Y:S02]  /*7050*/  UMOV UR4, UR5 ;  /* 0x0000000500047c82 */ /* 0x000fe40008000000 */
[----:B--2---:R-:W-:Y:S03]  /*7060*/  USHF.R.U32.HI UR5, URZ, UR13, UR4 ;  /* 0x0000000dff057299 */ /* 0x004fe60008011604 */
[----:B------:R-:W-:Y:S02]  /*7070*/  UMOV UR4, UR7 ;  /* 0x0000000700047c82 */ /* 0x000fe40008000000 */
[----:B------:R-:W-:Y:S02]  /*7080*/  USHF.R.U32.HI UR7, URZ, UR61, UR4 ;  /* 0x0000003dff077299 */ /* 0x000fe40008011604 */
[----:B------:R-:W-:Y:S02]  /*7090*/  USEL UR4, UR55, UR5, !UP0 ;  /* 0x0000000537047287 */ /* 0x000fe4000c000000 */
[----:B------:R-:W-:Y:S01]  /*70a0*/  USEL UR7, UR12, UR7, !UP1 ;  /* 0x000000070c077287 */ /* 0x000fe2000c800000 */
[----:B------:R-:W-:Y:S01]  /*70b0*/  UMOV UR5, UR9 ;  /* 0x0000000900057c82 */ /* 0x000fe20008000000 */
[----:B------:R-:W-:Y:S02]  /*70c0*/  UIMAD.WIDE.U32 UR8, UR4, UR40, URZ ;  /* 0x00000028040872a5 */ /* 0x000fe4000f8e00ff */
[----:B------:R-:W-:Y:S03]  /*70d0*/  USHF.R.U32.HI UR6, URZ, UR13, UR5 ;  /* 0x0000000dff067299 */ /* 0x000fe60008011605 */
[----:B------:R-:W-:Y:S01]  /*70e0*/  UMOV UR5, UR11 ;  /* 0x0000000b00057c82 */ /* 0x000fe20008000000 */
[----:B------:R-:W-:Y:S02]  /*70f0*/  UIMAD.WIDE.U32 UR10, UR7, UR40, URZ ;  /* 0x00000028070a72a5 */ /* 0x000fe4000f8e00ff */
[----:B------:R-:W-:Y:S02]  /*7100*/  USEL UR6, UR36, UR6, !UP0 ;  /* 0x0000000624067287 */ /* 0x000fe4000c000000 */
[----:B------:R-:W-:Y:S01]  /*7110*/  USHF.R.U32.HI UR5, URZ, UR61, UR5 ;  /* 0x0000003dff057299 */ /* 0x000fe20008011605 */
[----:B------:R-:W-:Y:S02]  /*7120*/  UMOV UR8, UR9 ;  /* 0x0000000900087c82 */ /* 0x000fe40008000000 */
[----:B------:R-:W-:Y:S01]  /*7130*/  UMOV UR10, UR11 ;  /* 0x0000000b000a7c82 */ /* 0x000fe20008000000 */
[----:B------:R-:W-:Y:S02]  /*7140*/  @UP2 USHF.R.U32.HI UR4, URZ, UR41, UR8 ;  /* 0x00000029ff042299 */ /* 0x000fe40008011608 */
[----:B------:R-:W-:Y:S02]  /*7150*/  @UP2 USHF.R.U32.HI UR7, URZ, UR41, UR10 ;  /* 0x00000029ff072299 */ /* 0x000fe4000801160a */
[----:B------:R-:W-:Y:S02]  /*7160*/  UIMAD UR4, UR39, UR4, URZ ;  /* 0x00000004270472a4 */ /* 0x000fe4000f8e02ff */
[----:B------:R-:W-:Y:S02]  /*7170*/  UIMAD.WIDE.U32 UR10, UR6, UR40, URZ ;  /* 0x00000028060a72a5 */ /* 0x000fe4000f8e00ff */
[----:B------:R-:W-:Y:S02]  /*7180*/  USEL UR5, UR37, UR5, !UP1 ;  /* 0x0000000525057287 */ /* 0x000fe4000c800000 */
[----:B------:R-:W-:Y:S02]  /*7190*/  UIMAD UR8, UR39, UR7, URZ ;  /* 0x00000007270872a4 */ /* 0x000fe4000f8e02ff */
[----:B------:R-:W-:Y:S03]  /*71a0*/  UISETP.GE.AND UP0, UPT, UR6, UR4, UPT ;  /* 0x000000040600728c */ /* 0x000fe6000bf06270 */
[----:B------:R-:W-:Y:S01]  /*71b0*/  UMOV UR4, UR11 ;  /* 0x0000000b00047c82 */ /* 0x000fe20008000000 */
[----:B------:R-:W-:Y:S02]  /*71c0*/  UISETP.GE.OR UP0, UPT, UR5, UR8, UP0 ;  /* 0x000000080500728c */ /* 0x000fe40008706670 */
[----:B------:R-:W-:Y:S02]  /*71d0*/  USHF.R.U32.HI UR4, URZ, UR41, UR4 ;  /* 0x00000029ff047299 */ /* 0x000fe40008011604 */
[----:B------:R-:W-:Y:S02]  /*71e0*/  UIMAD.WIDE.U32 UR8, UR5, UR40, URZ ;  /* 0x00000028050872a5 */ /* 0x000fe4000f8e00ff */
[----:B------:R-:W-:Y:S02]  /*71f0*/  USEL UR11, UR6, UR4, !UP2 ;  /* 0x00000004060b7287 */ /* 0x000fe4000d000000 */
[----:B------:R-:W-:Y:S02]  /*7200*/  UIADD3 UR8, UPT, UPT, -UR5, URZ, URZ ;  /* 0x000000ff05087290 */ /* 0x000fe4000fffe1ff */
[----:B------:R-:W-:Y:S01]  /*7210*/  UIADD3 UR10, UPT, UPT, -UR11, URZ, URZ ;  /* 0x000000ff0b0a7290 */ /* 0x000fe2000fffe1ff */
[----:B------:R-:W-:Y:S01]  /*7220*/  @!UP0 UMOV UR4, UR9 ;  /* 0x0000000900048c82 */ /* 0x000fe20008000000 */
[----:B------:R-:W-:Y:S02]  /*7230*/  UIADD3 UR9, UPT, UPT, -UR6, URZ, URZ ;  /* 0x000000ff06097290 */ /* 0x000fe4000fffe1ff */
[----:B------:R-:W-:Y:S02]  /*7240*/  @!UP0 USHF.R.U32.HI UR4, URZ, UR41, UR4 ;  /* 0x00000029ff048299 */ /* 0x000fe40008011604 */
[----:B------:R-:W-:Y:S02]  /*7250*/  UIMAD UR10, UR39, UR10, UR6 ;  /* 0x0000000a270a72a4 */ /* 0x000fe4000f8e0206 */
[----:B------:R-:W-:Y:S04]  /*7260*/  @!UP0 USEL UR4, UR5, UR4, !UP2 ;  /* 0x0000000405048287 */ /* 0x000fe8000d000000 */
[----:B------:R-:W-:Y:S02]  /*7270*/  @!UP0 UIMAD UR10, UR7, UR10, UR4 ;  /* 0x0000000a070a82a4 */ /* 0x000fe4000f8e0204 */
[----:B------:R-:W-:Y:S02]  /*7280*/  @!UP0 UIADD3 UR11, UPT, UPT, UR11, -UR4, URZ ;  /* 0x800000040b0b8290 */ /* 0x000fe4000fffe0ff */
[----:B------:R-:W-:Y:S02]  /*7290*/  UIMAD UR7, UR42, UR8, UR37 ;  /* 0x000000082a0772a4 */ /* 0x000fe4000f8e0225 */
[----:B------:R-:W-:Y:S02]  /*72a0*/  @!UP0 UIMAD UR6, UR11, UR39, UR5 ;  /* 0x000000270b0682a4 */ /* 0x000fe4000f8e0205 */
[----:B------:R-:W-:Y:S01]  /*72b0*/  UIMAD UR4, UR62, UR9, UR36 ;  /* 0x000000093e0472a4 */ /* 0x000fe2000f8e0224 */
[----:B------:R-:W-:Y:S02]  /*72c0*/  @!UP0 UMOV UR5, UR10 ;  /* 0x0000000a00058c82 */ /* 0x000fe40008000000 */
[----:B------:R-:W-:Y:S02]  /*72d0*/  UIMAD UR37, UR5, UR42, UR7 ;  /* 0x0000002a052572a4 */ /* 0x000fe4000f8e0207 */
[----:B------:R-:W-:Y:S11]  /*72e0*/  UIMAD UR36, UR6, UR62, UR4 ;  /* 0x0000003e062472a4 */ /* 0x000ff6000f8e0204 */
[----:B------:R-:W-:Y:S01]  /*72f0*/  @!UPT UIADD3 URZ, UPT, UPT, URZ, URZ, URZ ;  /* 0x000000fffffff290 */ /* 0x000fe2000fffe0ff */
.L_x_94:
[----:B-1----:R-:W-:Y:S01]  /*7300*/  UISETP.NE.AND UP0, UPT, UR38, 0x1, UPT ;  /* 0x000000012600788c */ /* 0x002fe2000bf05270 */
[----:B------:R-:W-:Y:S01]  /*7310*/  R2UR UR11, R102 ;  /* 0x00000000660b72ca */ /* 0x000fe200000e0000 */
[----:B------:R-:W-:Y:S01]  /*7320*/  USHF.L.U32 UR50, UR20, 0x7, URZ ;  /* 0x0000000714327899 */ /* 0x000fe200080006ff */
[----:B------:R-:W-:Y:S01]  /*7330*/  IADD3 R81, PT, PT, R81, 0x1, RZ ;  /* 0x0000000151517810 */ /* 0x000fe20007ffe0ff */
[----:B------:R-:W-:Y:S07]  /*7340*/  USHF.L.U32 UR49, UR21, 0x6, URZ ;  /* 0x0000000615317899 */ /* 0x000fee00080006ff */
[----:B------:R-:W1:Y:S01]  /*7350*/  @!UP0 LDCU.128 UR12, c[0x0][0xf10] ;  /* 0x0001e200ff0c87ac */ /* 0x000e620008000c00 */
[----:B------:R-:W2:Y:S01]  /*7360*/  @!UP0 LDCU UR5, c[0x0][0xf0c] ;  /* 0x0001e180ff0587ac */ /* 0x000ea20008000800 */
[----:B------:R-:W3:Y:S01]  /*7370*/  @!UP0 LDCU UR10, c[0x0][0xf20] ;  /* 0x0001e400ff0a87ac */ /* 0x000ee20008000800 */
[----:B-1----:R-:W-:Y:S02]  /*7380*/  UIMAD.WIDE.U32 UR8, UR37, UR12, URZ ;  /* 0x0000000c250872a5 */ /* 0x002fe4000f8e00ff */
[----:B------:R-:W-:Y:S02]  /*7390*/  UIMAD.WIDE.U32 UR6, UR36, UR15, URZ ;  /* 0x0000000f240672a5 */ /* 0x000fe4000f8e00ff */
[----:B------:R-:W-:Y:S03]  /*73a0*/  @!UP0 UISETP.NE.AND UP1, UPT, UR14, 0x1, UPT ;  /* 0x000000010e00888c */ /* 0x000fe6000bf25270 */
[----:B------:R-:W-:Y:S01]  /*73b0*/  @!UP0 UMOV UR4, UR9 ;  /* 0x0000000900048c82 */ /* 0x000fe20008000000 */
[----:B--2---:R-:W-:Y:S02]  /*73c0*/  @!UP0 UISETP.NE.AND UP2, UPT, UR5, 0x1, UPT ;  /* 0x000000010500888c */ /* 0x004fe4000bf45270 */
[----:B------:R-:W-:Y:S01]  /*73d0*/  @!UP0 USHF.R.U32.HI UR4, URZ, UR13, UR4 ;  /* 0x0000000dff048299 */ /* 0x000fe20008011604 */
[----:B------:R-:W-:Y:S02]  /*73e0*/  @!UP0 UMOV UR6, UR7 ;  /* 0x0000000700068c82 */ /* 0x000fe40008000000 */
[----:B---3--:R-:W-:Y:S02]  /*73f0*/  @!UP0 USHF.R.U32.HI UR6, URZ, UR10, UR6 ;  /* 0x0000000aff068299 */ /* 0x008fe40008011606 */
[----:B------:R-:W-:Y:S02]  /*7400*/  @!UP0 USEL UR7, UR37, UR4, !UP2 ;  /* 0x0000000425078287 */ /* 0x000fe4000d000000 */
[----:B------:R-:W-:Y:S04]  /*7410*/  @!UP0 USEL UR6, UR36, UR6, !UP1 ;  /* 0x0000000624068287 */ /* 0x000fe8000c800000 */
[----:B------:R-:W-:Y:S02]  /*7420*/  @!UP0 UIADD3 UR4, UPT, UPT, -UR7, UR6, URZ ;  /* 0x0000000607048290 */ /* 0x000fe4000fffe1ff */
[----:B------:R-:W-:Y:S02]  /*7430*/  @!UP0 UIADD3 UR6, UPT, UPT, UR7, -UR6, URZ ;  /* 0x8000000607068290 */ /* 0x000fe4000fffe0ff */
[----:B------:R-:W-:Y:S02]  /*7440*/  @!UP0 UIMAD UR37, UR4, UR5, UR37 ;  /* 0x00000005042582a4 */ /* 0x000fe4000f8e0225 */
[----:B------:R-:W-:Y:S02]  /*7450*/  @!UP0 UIMAD UR36, UR6, UR14, UR36 ;  /* 0x0000000e062482a4 */ /* 0x000fe4000f8e0224 */
[----:B------:R-:W-:Y:S09]  /*7460*/  ULOP3.LUT UP0, URZ, UR11, 0x90, URZ, 0xc0, !UPT ;  /* 0x000000900bff7892 */ /* 0x000ff2000f80c0ff */
[----:B------:R-:W-:Y:S05]  /*7470*/  BRA.U !UP0, `(.L_x_95) ;  /* 0x00000001087c7547 */ /* 0x000fea000b800000 */
[----:B------:R-:W1:Y:S01]  /*7480*/  LDCU.64 UR8, c[0x4][0x80] ;  /* 0x01001000ff0877ac */ /* 0x000e620008000a00 */
[----:B------:R-:W-:Y:S01]  /*7490*/  MOV R2, 0x0 ;  /* 0x0000000000027802 */ /* 0x000fe20000000f00 */
[----:B------:R-:W-:Y:S02]  /*74a0*/  HFMA2 R12, -RZ, RZ, 0, 5.9604644775390625e-08 ;  /* 0x00000001ff0c7431 */ /* 0x000fe400000001ff */
[----:B------:R-:W-:Y:S01]  /*74b0*/  IMAD.MOV.U32 R8, RZ, RZ, 0x70 ;  /* 0x00000070ff087424 */ /* 0x000fe200078e00ff */
[----:B------:R2:W3:Y:S01]  /*74c0*/  LDC.64 R14, c[0x4][R2] ;  /* 0x01000000020e7b82 */ /* 0x0004e20000000a00 */
[----:B------:R-:W4:Y:S01]  /*74d0*/  LDCU.64 UR6, c[0x4][0x88] ;  /* 0x01001100ff0677ac */ /* 0x000f220008000a00 */
[----:B------:R-:W-:Y:S01]  /*74e0*/  IMAD.MOV.U32 R13, RZ, RZ, RZ ;  /* 0x000000ffff0d7224 */ /* 0x000fe200078e00ff */
[----:B------:R-:W2:Y:S01]  /*74f0*/  LDCU.64 UR4, c[0x4][0x8] ;  /* 0x01000100ff0477ac */ /* 0x000ea20008000a00 */
[----:B-1----:R-:W-:Y:S01]  /*7500*/  MOV R5, UR9 ;  /* 0x0000000900057c02 */ /* 0x002fe20008000f00 */
[----:B------:R-:W-:Y:S01]  /*7510*/  IMAD.U32 R4, RZ, RZ, UR8 ;  /* 0x00000008ff047e24 */ /* 0x000fe2000f8e00ff */
[----:B----4-:R-:W-:Y:S01]  /*7520*/  MOV R7, UR7 ;  /* 0x0000000700077c02 */ /* 0x010fe20008000f00 */
[----:B------:R-:W-:Y:S01]  /*7530*/  IMAD.U32 R6, RZ, RZ, UR6 ;  /* 0x00000006ff067e24 */ /* 0x000fe2000f8e00ff */
[----:B--2---:R-:W-:Y:S01]  /*7540*/  MOV R11, UR5 ;  /* 0x00000005000b7c02 */ /* 0x004fe20008000f00 */
[----:B------:R-:W-:Y:S02]  /*7550*/  IMAD.U32 R10, RZ, RZ, UR4 ;  /* 0x00000004ff0a7e24 */ /* 0x000fe4000f8e00ff */
[----:B------:R-:W-:Y:S07]  /*7560*/  LEPC R20, `(.L_x_96) ;  /* 0x000000001014794e */ /* 0x000fee0000000000 */
[----:B---3-5:R-:W-:Y:S05]  /*7570*/  CALL.ABS.NOINC R14 ;  /* 0x000000000e007343 */ /* 0x028fea0003c00000 */
.L_x_96:
[----:B------:R-:W1:Y:S01]  /*7580*/  LDCU.64 UR8, c[0x4][0x80] ;  /* 0x01001000ff0877ac */ /* 0x000e620008000a00 */
[----:B------:R-:W2:Y:S01]  /*7590*/  LDC.64 R2, c[0x4][R2] ;  /* 0x0100000002027b82 */ /* 0x000ea20000000a00 */
[----:B------:R-:W-:Y:S02]  /*75a0*/  HFMA2 R12, -RZ, RZ, 0, 5.9604644775390625e-08 ;  /* 0x00000001ff0c7431 */ /* 0x000fe400000001ff */
[----:B------:R-:W-:Y:S02]  /*75b0*/  IMAD.MOV.U32 R8, RZ, RZ, 0x70 ;  /* 0x00000070ff087424 */ /* 0x000fe400078e00ff */
[----:B------:R-:W-:Y:S01]  /*75c0*/  IMAD.MOV.U32 R13, RZ, RZ, RZ ;  /* 0x000000ffff0d7224 */ /* 0x000fe200078e00ff */
[----:B------:R-:W3:Y:S01]  /*75d0*/  LDCU.64 UR6, c[0x4][0x88] ;  /* 0x01001100ff0677ac */ /* 0x000ee20008000a00 */
[----:B------:R-:W4:Y:S01]  /*75e0*/  LDCU.64 UR4, c[0x4][0x8] ;  /* 0x01000100ff0477ac */ /* 0x000f220008000a00 */
[----:B-1----:R-:W-:Y:S02]  /*75f0*/  MOV R4, UR8 ;  /* 0x0000000800047c02 */ /* 0x002fe40008000f00 */
[----:B------:R-:W-:Y:S02]  /*7600*/  MOV R5, UR9 ;  /* 0x0000000900057c02 */ /* 0x000fe40008000f00 */
[----:B---3--:R-:W-:Y:S01]  /*7610*/  MOV R7, UR7 ;  /* 0x0000000700077c02 */ /* 0x008fe20008000f00 */
[----:B------:R-:W-:Y:S01]  /*7620*/  IMAD.U32 R6, RZ, RZ, UR6 ;  /* 0x00000006ff067e24 */ /* 0x000fe2000f8e00ff */
[----:B----4-:R-:W-:Y:S01]  /*7630*/  MOV R11, UR5 ;  /* 0x00000005000b7c02 */ /* 0x010fe20008000f00 */
[----:B------:R-:W-:Y:S02]  /*7640*/  IMAD.U32 R10, RZ, RZ, UR4 ;  /* 0x00000004ff0a7e24 */ /* 0x000fe4000f8e00ff */
[----:B------:R-:W-:Y:S07]  /*7650*/  LEPC R20, `(.L_x_95) ;  /* 0x000000001014794e */ /* 0x000fee0000000000 */
[----:B--2---:R-:W-:Y:S05]  /*7660*/  CALL.ABS.NOINC R2 ;  /* 0x0000000002007343 */ /* 0x004fea0003c00000 */
.L_x_95:
[----:B------:R-:W-:Y:S02]  /*7670*/  R2UR UR5, R92 ;  /* 0x000000005c0572ca */ /* 0x000fe400000e0000 */
[----:B------:R-:W-:Y:S02]  /*7680*/  R2UR UR4, R91 ;  /* 0x000000005b0472ca */ /* 0x000fe400000e0000 */
[C---:B------:R-:W-:Y:S02]  /*7690*/  ISETP.NE.U32.AND P1, PT, R78.reuse, RZ, PT ;  /* 0x000000ff4e00720c */ /* 0x040fe40003f25070 */
[----:B------:R-:W-:Y:S02]  /*76a0*/  ISETP.NE.U32.AND P4, PT, R78, RZ, PT ;  /* 0x000000ff4e00720c */ /* 0x000fe40003f85070 */
[C---:B------:R-:W-:Y:S02]  /*76b0*/  ISETP.NE.AND.EX P1, PT, R79.reuse, RZ, PT, P1 ;  /* 0x000000ff4f00720c */ /* 0x040fe40003f25310 */
[----:B------:R-:W-:Y:S02]  /*76c0*/  ISETP.NE.U32.AND P5, PT, R74, RZ, PT ;  /* 0x000000ff4a00720c */ /* 0x000fe40003fa5070 */
[----:B------:R-:W-:Y:S02]  /*76d0*/  PLOP3.LUT P2, PT, PT, PT, PT, 0x8, 0x80 ;  /* 0x000000000080781c */ /* 0x000fe40003f4e170 */
[----:B------:R-:W-:Y:S02]  /*76e0*/  ISETP.NE.U32.AND P0, PT, RZ, UR5, PT ;  /* 0x00000005ff007c0c */ /* 0x000fe4000bf05070 */
[----:B------:R-:W-:Y:S02]  /*76f0*/  ISETP.NE.U32.AND P3, PT, RZ, UR5, PT ;  /* 0x00000005ff007c0c */ /* 0x000fe4000bf65070 */
[----:B------:R-:W-:Y:S02]  /*7700*/  ISETP.NE.AND.EX P0, PT, RZ, UR4, PT, P0 ;  /* 0x00000004ff007c0c */ /* 0x000fe4000bf05300 */
[----:B------:R-:W-:Y:S02]  /*7710*/  ISETP.NE.AND.EX P3, PT, RZ, UR4, PT, P3 ;  /* 0x00000004ff007c0c */ /* 0x000fe4000bf65330 */
[----:B------:R-:W-:Y:S02]  /*7720*/  ISETP.NE.AND.EX P4, PT, R79, RZ, P0, P4 ;  /* 0x000000ff4f00720c */ /* 0x000fe40000785340 */
[----:B------:R-:W-:Y:S11]  /*7730*/  ISETP.NE.AND.EX P5, PT, R75, RZ, PT, P5 ;  /* 0x000000ff4b00720c */ /* 0x000ff60003fa5350 */
[----:B------:R-:W-:Y:S01]  /*7740*/  @!P4 PLOP3.LUT P2, PT, P1, PT, PT, 0x80, 0x8 ;  /* 0x000000000008c81c */ /* 0x000fe20000f4f070 */
[----:B------:R-:W-:Y:S01]  /*7750*/  @!UPT UIADD3 URZ, UPT, UPT, URZ, URZ, URZ ;  /* 0x000000fffffff290 */ /* 0x000fe2000fffe0ff */
[----:B------:R-:W-:Y:S11]  /*7760*/  @!P1 BRA `(.L_x_97) ;  /* 0x0000000000309947 */ /* 0x000ff60003800000 */
[----:B------:R-:W-:Y:S01]  /*7770*/  ISETP.NE.U32.AND P0, PT, R76, RZ, PT ;  /* 0x000000ff4c00720c */ /* 0x000fe20003f05070 */
[----:B------:R-:W1:Y:S01]  /*7780*/  LDCU.64 UR4, c[0x0][0x358] ;  /* 0x00006b00ff0477ac */ /* 0x000e620008000a00 */
[----:B------:R-:W-:Y:S02]  /*7790*/  IMAD.MOV.U32 R89, RZ, RZ, 0x1 ;  /* 0x00000001ff597424 */ /* 0x000fe400078e00ff */
[----:B------:R-:W-:Y:S11]  /*77a0*/  ISETP.NE.AND.EX P0, PT, R77, RZ, PT, P0 ;  /* 0x000000ff4d00720c */ /* 0x000ff60003f05300 */
[----:B------:R-:W-:Y:S02]  /*77b0*/  @!UPT UIADD3 URZ, UPT, UPT, URZ, URZ, URZ ;  /* 0x000000fffffff290 */ /* 0x000fe4000fffe0ff */
[----:B------:R-:W2:Y:S01]  /*77c0*/  @P0 LDC.64 R2, c[0x0][0xc88] ;  /* 0x00032200ff020b82 */ /* 0x000ea20000000a00 */
[----:B------:R-:W-:Y:S04]  /*77d0*/  @P0 IMAD R0, R78, UR52, RZ ;  /* 0x000000344e000c24 */ /* 0x000fe8000f8e02ff */
[----:B--2---:R-:W-:Y:S04]  /*77e0*/  @P0 IMAD.WIDE R2, R0, 0x4, R2 ;  /* 0x0000000400020825 */ /* 0x004fe800078e0202 */
[----:B------:R-:W-:Y:S01]  /*77f0*/  HFMA2 R0, -RZ, RZ, 0, 5.9604644775390625e-08 ;  /* 0x00000001ff007431 */ /* 0x000fe200000001ff */
[----:B-1---5:R1:W5:Y:S04]  /*7800*/  @P0 LDG.E R45, desc[UR4][R2.64] ;  /* 0x00000004022d0981 */ /* 0x022368000c1e1900 */
[----:B------:R-:W-:Y:S01]  /*7810*/  @!P0 PRMT R89, R0, 0x7610, R89 ;  /* 0x0000761000598816 */ /* 0x000fe20000000059 */
[----:B-1----:R-:W2:Y:S06]  /*7820*/  @!P0 LDC R45, c[0x0][0xc80] ;  /* 0x00032000ff2d8b82 */ /* 0x002eac0000000800 */
.L_x_97:
[----:B------:R-:W-:Y:S05]  /*7830*/  @!P5 BRA `(.L_x_98) ;  /* 0x000000000024d947 */ /* 0x000fea0003800000 */
[----:B------:R-:W-:Y:S01]  /*7840*/  ISETP.NE.U32.AND P0, PT, R72, RZ, PT ;  /* 0x000000ff4800720c */ /* 0x000fe20003f05070 */
[----:B------:R-:W1:Y:S03]  /*7850*/  LDCU.64 UR4, c[0x0][0x358] ;  /* 0x00006b00ff0477ac */ /* 0x000e660008000a00 */
[----:B------:R-:W-:Y:S11]  /*7860*/  ISETP.NE.AND.EX P0, PT, R73, RZ, PT, P0 ;  /* 0x000000ff4900720c */ /* 0x000ff60003f05300 */
[----:B------:R-:W-:Y:S02]  /*7870*/  @!UPT UIADD3 URZ, UPT, UPT, URZ, URZ, URZ ;  /* 0x000000fffffff290 */ /* 0x000fe4000fffe0ff */
[----:B------:R-:W3:Y:S01]  /*7880*/  @P0 LDC.64 R2, c[0x0][0xca8] ;  /* 0x00032a00ff020b82 */ /* 0x000ee20000000a00 */
[----:B------:R-:W-:Y:S04]  /*7890*/  @P0 IMAD R0, R74, UR52, RZ ;  /* 0x000000344a000c24 */ /* 0x000fe8000f8e02ff */
[----:B---3--:R-:W-:Y:S05]  /*78a0*/  @P0 IMAD.WIDE R2, R0, 0x4, R2 ;  /* 0x0000000400020825 */ /* 0x008fea00078e0202 */
[----:B-1---5:R1:W5:Y:S02]  /*78b0*/  @P0 LDG.E R43, desc[UR4][R2.64] ;  /* 0x00000004022b0981 */ /* 0x022364000c1e1900 */
[----:B-1----:R-:W3:Y:S02]  /*78c0*/  @!P0 LDC R43, c[0x0][0xca0] ;  /* 0x00032800ff2b8b82 */ /* 0x002ee40000000800 */
.L_x_98:
[----:B--2--5:R-:W-:Y:S01]  /*78d0*/  FSETP.NEU.AND P0, PT, R45, RZ, PT ;  /* 0x000000ff2d00720b */ /* 0x024fe20003f0d000 */
[----:B------:R-:W-:Y:S01]  /*78e0*/  ULOP3.LUT UR4, UR54, 0x1, URZ, 0x3c, !UPT ;  /* 0x0000000136047892 */ /* 0x000fe2000f8e3cff */
[----:B------:R-:W-:Y:S01]  /*78f0*/  SEL R4, RZ, 0xffffffff, P3 ;  /* 0xffffffffff047807 */ /* 0x000fe20001800000 */
[----:B------:R-:W-:Y:S01]  /*7900*/  IMAD.U32 R51, RZ, RZ, UR44 ;  /* 0x0000002cff337e24 */ /* 0x000fe2000f8e00ff */
[----:B------:R-:W-:Y:S01]  /*7910*/  @!P4 LOP3.LUT P3, RZ, R89, 0xff, RZ, 0xc0, !PT ;  /* 0x000000ff59ffc812 */ /* 0x000fe2000786c0ff */
[----:B------:R-:W-:Y:S01]  /*7920*/  IMAD.MOV.U32 R105, RZ, RZ, 0x10 ;  /* 0x00000010ff697424 */ /* 0x000fe200078e00ff */
[----:B------:R-:W-:Y:S01]  /*7930*/  @!P4 SEL R0, RZ, 0xffffffff, P0 ;  /* 0xffffffffff00c807 */ /* 0x000fe20000000000 */
[----:B------:R-:W-:Y:S01]  /*7940*/  IMAD.U32 R115, RZ, RZ, UR4 ;  /* 0x00000004ff737e24 */ /* 0x000fe2000f8e00ff */
[----:B------:R-:W-:Y:S01]  /*7950*/  LEA R107, R84, UR43, 0x3 ;  /* 0x0000002b546b7c11 */ /* 0x000fe2000f8e18ff */
[----:B------:R-:W-:Y:S01]  /*7960*/  IMAD.SHL.U32 R106, R86, 0x2, RZ ;  /* 0x00000002566a7824 */ /* 0x000fe200078e00ff */
[----:B------:R-:W-:Y:S01]  /*7970*/  @P2 SEL R0, R4, R0, !P3 ;  /* 0x0000000004002207 */ /* 0x000fe20005800000 */
[----:B------:R-:W-:Y:S01]  /*7980*/  IMAD.SHL.U32 R51, R51, 0x1000, RZ ;  /* 0x0000100033337824 */ /* 0x000fe200078e00ff */
[----:B------:R-:W-:Y:S01]  /*7990*/  SEL R3, RZ, 0xffffffff, P0 ;  /* 0xffffffffff037807 */ /* 0x000fe20000000000 */
[----:B------:R-:W-:Y:S01]  /*79a0*/  BSSY B1, `(.L_x_99) ;  /* 0x000003a000017945 */ /* 0x000fe20003800000 */
[----:B------:R-:W-:Y:S01]  /*79b0*/  @!P4 LOP3.LUT R0, R0, 0x1, RZ, 0xc0, !PT ;  /* 0x000000010000c812 */ /* 0x000fe200078ec0ff */
[----:B------:R-:W-:Y:S01]  /*79c0*/  IMAD.MOV.U32 R114, RZ, RZ, 0x1 ;  /* 0x00000001ff727424 */ /* 0x000fe200078e00ff */
[----:B------:R-:W-:Y:S01]  /*79d0*/  LOP3.LUT P6, RZ, R87, 0x40, RZ, 0xc0, !PT ;  /* 0x0000004057ff7812 */ /* 0x000fe200078cc0ff */
[----:B------:R-:W-:Y:S01]  /*79e0*/  IMAD R112, R84, 0x40, R85 ;  /* 0x0000004054707824 */ /* 0x000fe200078e0255 */
[----:B------:R-:W-:Y:S01]  /*79f0*/  ISETP.NE.U32.OR P5, PT, R0, 0x1, P4 ;  /* 0x000000010000780c */ /* 0x000fe200027a5470 */
[----:B------:R-:W-:Y:S01]  /*7a00*/  IMAD.U32 R0, RZ, RZ, UR44 ;  /* 0x0000002cff007e24 */ /* 0x000fe2000f8e00ff */
[----:B------:R-:W-:Y:S01]  /*7a10*/  LOP3.LUT P4, R80, R89, 0xff, RZ, 0xc0, !PT ;  /* 0x000000ff59507812 */ /* 0x000fe2000788c0ff */
[----:B------:R-:W-:Y:S01]  /*7a20*/  IMAD.U32 R113, RZ, RZ, UR44 ;  /* 0x0000002cff717e24 */ /* 0x000fe2000f8e00ff */
[----:B------:R-:W-:Y:S02]  /*7a30*/  SEL R105, R105, 0xfffffff0, !P6 ;  /* 0xfffffff069697807 */ /* 0x000fe40007000000 */
[----:B------:R-:W-:Y:S02]  /*7a40*/  CS2R R70, SRZ ;  /* 0x0000000000467805 */ /* 0x000fe4000001ff00 */
[----:B------:R-:W-:Y:S02]  /*7a50*/  LEA R0, R0, UR43, 0x3 ;  /* 0x0000002b00007c11 */ /* 0x000fe4000f8e18ff */
[----:B------:R-:W-:Y:S02]  /*7a60*/  CS2R R68, SRZ ;  /* 0x0000000000447805 */ /* 0x000fe4000001ff00 */
[----:B------:R-:W-:Y:S02]  /*7a70*/  @P1 SEL R3, R4, R3, !P4 ;  /* 0x0000000304031207 */ /* 0x000fe40006000000 */
[----:B------:R-:W-:Y:S02]  /*7a80*/  CS2R R66, SRZ ;  /* 0x0000000000427805 */ /* 0x000fe4000001ff00 */
[----:B------:R-:W-:Y:S02]  /*7a90*/  IADD3 R50, PT, PT, R51, UR43, R106 ;  /* 0x0000002b33327c10 */ /* 0x000fe4000fffe06a */
[----:B------:R-:W-:Y:S02]  /*7aa0*/  CS2R R64, SRZ ;  /* 0x0000000000407805 */ /* 0x000fe4000001ff00 */
[----:B------:R-:W-:Y:S02]  /*7ab0*/  LOP3.LUT R3, R3, 0x1, RZ, 0xc0, !PT ;  /* 0x0000000103037812 */ /* 0x000fe400078ec0ff */
[----:B------:R-:W-:Y:S02]  /*7ac0*/  CS2R R58, SRZ ;  /* 0x00000000003a7805 */ /* 0x000fe4000001ff00 */
[----:B------:R-:W-:Y:S02]  /*7ad0*/  @P5 SHF.L.U32 R2, R115, 0x1f, RZ ;  /* 0x0000001f73025819 */ /* 0x000fe400000006ff */
[----:B------:R-:W-:Y:S02]  /*7ae0*/  CS2R R56, SRZ ;  /* 0x0000000000387805 */ /* 0x000fe4000001ff00 */
[----:B------:R-:W-:Y:S02]  /*7af0*/  ISETP.NE.U32.AND P0, PT, R3, 0x1, PT ;  /* 0x000000010300780c */ /* 0x000fe40003f05070 */
[----:B------:R-:W-:Y:S01]  /*7b00*/  CS2R R54, SRZ ;  /* 0x0000000000367805 */ /* 0x000fe2000001ff00 */
[----:B------:R1:W2:Y:S01]  /*7b10*/  @P5 SYNCS.PHASECHK.TRANS64.TRYWAIT P3, [R0+URZ+0x40], R2 ;  /* 0x00004002000055a7 */ /* 0x0002a200080611ff */
[----:B------:R-:W-:Y:S02]  /*7b20*/  P2R R104, PR, RZ, 0x20 ;  /* 0x00000020ff687803 */ /* 0x000fe40000000000 */
[----:B------:R-:W-:Y:S02]  /*7b30*/  CS2R R52, SRZ ;  /* 0x0000000000347805 */ /* 0x000fe4000001ff00 */
[----:B------:R-:W-:Y:S01]  /*7b40*/  P2R R116, PR, RZ, 0x1 ;  /* 0x00000001ff747803 */ /* 0x000fe20000000000 */
[----:B------:R-:W-:Y:S01]  /*7b50*/  IMAD.IADD R49, R50, 0x1, R105 ;  /* 0x0000000132317824 */ /* 0x000fe200078e0269 */
[----:B-1----:R-:W-:Y:S04]  /*7b60*/  SHF.L.U32 R2, R83, 0x1f, RZ ;  /* 0x0000001f53027819 */ /* 0x002fe800000006ff */
[----:B------:R1:W4:Y:S01]  /*7b70*/  SYNCS.PHASECHK.TRANS64.TRYWAIT P2, [R107+URZ+0xa0], R2 ;  /* 0x0000a0026b0075a7 */ /* 0x00032200080411ff */
[----:B--2---:R-:W-:Y:S01]  /*7b80*/  @P5 SEL R114, RZ, 0x1, !P3 ;  /* 0x00000001ff725807 */ /* 0x004fe20005800000 */
[----:B-1----:R-:W-:Y:S06]  /*7b90*/  @!P5 BRA `(.L_x_100) ;  /* 0x000000000068d947 */ /* 0x002fec0003800000 */
[----:B------:R-:W-:Y:S01]  /*7ba0*/  ISETP.NE.AND P0, PT, R114, RZ, PT ;  /* 0x000000ff7200720c */ /* 0x000fe20003f05270 */
[----:B------:R-:W-:Y:S01]  /*7bb0*/  BSSY B0, `(.L_x_101) ;  /* 0x000000d000007945 */ /* 0x000fe20003800000 */
[----:B------:R-:W-:Y:S02]  /*7bc0*/  CS2R R54, SRZ ;  /* 0x0000000000367805 */ /* 0x000fe4000001ff00 */
[----:B------:R-:W-:Y:S02]  /*7bd0*/  CS2R R52, SRZ ;  /* 0x0000000000347805 */ /* 0x000fe4000001ff00 */
[----:B------:R-:W-:Y:S02]  /*7be0*/  CS2R R58, SRZ ;  /* 0x00000000003a7805 */ /* 0x000fe4000001ff00 */
[----:B------:R-:W-:Y:S02]  /*7bf0*/  CS2R R56, SRZ ;  /* 0x0000000000387805 */ /* 0x000fe4000001ff00 */
[----:B------:R-:W-:Y:S02]  /*7c00*/  CS2R R66, SRZ ;  /* 0x0000000000427805 */ /* 0x000fe4000001ff00 */
[----:B------:R-:W-:Y:S02]  /*7c10*/  CS2R R64, SRZ ;  /* 0x0000000000407805 */ /* 0x000fe4000001ff00 */
[----:B------:R-:W-:Y:S02]  /*7c20*/  CS2R R70, SRZ ;  /* 0x0000000000467805 */ /* 0x000fe4000001ff00 */
[----:B------:R-:W-:Y:S01]  /*7c30*/  CS2R R68, SRZ ;  /* 0x0000000000447805 */ /* 0x000fe2000001ff00 */
[----:B------:R-:W-:Y:S06]  /*7c40*/  @P0 BRA `(.L_x_102) ;  /* 0x00000000000c0947 */ /* 0x000fec0003800000 */
[----:B------:R-:W-:Y:S04]  /*7c50*/  SHF.L.U32 R3, R115, 0x1f, RZ ;  /* 0x0000001f73037819 */ /* 0x000fe800000006ff */
[----:B------:R-:W1:Y:S02]  /*7c60*/  SYNCS.PHASECHK.TRANS64.TRYWAIT P0, [R0+URZ+0x40], R3 ;  /* 0x00004003000075a7 */ /* 0x000e6400080011ff */
[----:B-1----:R-:W-:Y:S05]  /*7c70*/  @!P0 BRA `(.L_x_103) ;  /* 0x0000004800b88947 */ /* 0x002fea0003800000 */
.L_x_102:
[----:B------:R-:W-:Y:S05]  /*7c80*/  BSYNC B0 ;  /* 0x0000000000007941 */ /* 0x000fea0003800000 */
.L_x_101:
[----:B------:R-:W-:Y:S01]  /*7c90*/  ISETP.NE.AND P0, PT, R116, RZ, PT ;  /* 0x000000ff7400720c */ /* 0x000fe20003f05270 */
[----:B------:R-:W-:Y:S04]  /*7ca0*/  UIADD3 UR4, UPT, UPT, UR44, 0x1, URZ ;  /* 0x000000012c047890 */ /* 0x000fe8000fffe0ff */
[----:B------:R-:W-:Y:S04]  /*7cb0*/  UISETP.NE.AND UP0, UPT, UR4, 0x3, UPT ;  /* 0x000000030400788c */ /* 0x000fe8000bf05270 */
[----:B------:R-:W-:Y:S02]  /*7cc0*/  USEL UR5, URZ, 0x1, UP0 ;  /* 0x00000001ff057887 */ /* 0x000fe40008000000 */
[----:B------:R-:W-:Y:S02]  /*7cd0*/  USEL UR4, UR4, URZ, UP0 ;  /* 0x000000ff04047287 */ /* 0x000fe40008000000 */
[----:B------:R2:W1:Y:S02]  /*7ce0*/  @P0 LDS.128 R52, [R50+0x200] ;  /* 0x0002000032340984 */ /* 0x0004640000000c00 */
[----:B------:R-:W-:Y:S02]  /*7cf0*/  LOP3.LUT R115, R115, UR5, RZ, 0x3c, !PT ;  /* 0x0000000573737c12 */ /* 0x000fe4000f8e3cff */
[----:B------:R2:W1:Y:S01]  /*7d00*/  @P0 LDS.128 R56, [R49+0x200] ;  /* 0x0002000031380984 */ /* 0x0004620000000c00 */
[----:B------:R-:W-:Y:S03]  /*7d10*/  IMAD.U32 R113, RZ, RZ, UR4 ;  /* 0x00000004ff717e24 */ /* 0x000fe6000f8e00ff */
[----:B------:R2:W1:Y:S04]  /*7d20*/  @P0 LDS.128 R64, [R50+0xa00] ;  /* 0x000a000032400984 */ /* 0x0004680000000c00 */
[----:B------:R2:W1:Y:S02]  /*7d30*/  @P0 LDS.128 R68, [R49+0xa00] ;  /* 0x000a000031440984 */ /* 0x0004640000000c00 */
.L_x_100:
[----:B------:R-:W-:Y:S05]  /*7d40*/  BSYNC B1 ;  /* 0x0000000000017941 */ /* 0x000fea0003800000 */
.L_x_99:
[----:B------:R-:W-:Y:S01]  /*7d50*/  HFMA2 R39, -RZ, RZ, 0, 0 ;  /* 0x00000000ff277431 */ /* 0x000fe200000001ff */
[----:B-1----:R-:W-:Y:S01]  /*7d60*/  SHF.R.U32.HI R0, RZ, 0x15, R112 ;  /* 0x00000015ff007819 */ /* 0x002fe20000011670 */
[----:B----4-:R-:W-:Y:S06]  /*7d70*/  @P2 BRA `(.L_x_104) ;  /* 0x0000000000082947 */ /* 0x010fec0003800000 */
[----:B------:R-:W1:Y:S02]  /*7d80*/  SYNCS.PHASECHK.TRANS64.TRYWAIT P0, [R107+URZ+0xa0], R2 ;  /* 0x0000a0026b0075a7 */ /* 0x000e6400080011ff */
[----:B-1----:R-:W-:Y:S05]  /*7d90*/  @!P0 BRA `(.L_x_105) ;  /* 0x0000004800848947 */ /* 0x002fea0003800000 */
.L_x_104:
[----:B-1----:R-:W-:Y:S01]  /*7da0*/  LOP3.LUT R2, R0, 0x3, RZ, 0xc0, !PT ;  /* 0x0000000300027812 */ /* 0x002fe200078ec0ff */
[----:B------:R-:W-:Y:S01]  /*7db0*/  IMAD.MOV.U32 R38, RZ, RZ, RZ ;  /* 0x000000ffff267224 */ /* 0x000fe200078e00ff */
[----:B------:R-:W-:Y:S02]  /*7dc0*/  CS2R R36, SRZ ;  /* 0x0000000000247805 */ /* 0x000fe4000001ff00 */
[----:B------:R-:W-:Y:S02]  /*7dd0*/  CS2R R34, SRZ ;  /* 0x0000000000227805 */ /* 0x000fe4000001ff00 */
[----:B------:R-:W-:Y:S02]  /*7de0*/  ISETP.NE.AND P0, PT, R88, R2, PT ;  /* 0x000000025800720c */ /* 0x000fe40003f05270 */
[----:B------:R-:W-:Y:S02]  /*7df0*/  CS2R R32, SRZ ;  /* 0x0000000000207805 */ /* 0x000fe4000001ff00 */
        /* <DEDUP_REMOVED lines=13> */
[----:B------:R-:W-:Y:S11]  /*7ed0*/  LOP3.LUT P0, RZ, R0, 0x3, R90, 0x48, !PT ;  /* 0x0000000300ff7812 */ /* 0x000ff6000780485a */
[----:B------:R-:W-:Y:S02]  /*7ee0*/  @!UPT UIADD3 URZ, UPT, UPT, URZ, URZ, URZ ;  /* 0x000000fffffff290 */ /* 0x000fe4000fffe0ff */
[----:B------:R-:W-:Y:S05]  /*7ef0*/  @!P0 BRA `(.L_x_107) ;  /* 0x0000000000408947 */ /* 0x000fea0003800000 */
[----:B------:R-:W1:Y:S01]  /*7f00*/  LDCU.64 UR8, c[0x4][0x70] ;  /* 0x01000e00ff0877ac */ /* 0x000e620008000a00 */
[----:B------:R-:W-:Y:S01]  /*7f10*/  MOV R15, 0x0 ;  /* 0x00000000000f7802 */ /* 0x000fe20000000f00 */
[----:B------:R-:W-:Y:S02]  /*7f20*/  HFMA2 R12, -RZ, RZ, 0, 5.9604644775390625e-08 ;  /* 0x00000001ff0c7431 */ /* 0x000fe400000001ff */
[----:B------:R-:W-:Y:S02]  /*7f30*/  IMAD.MOV.U32 R8, RZ, RZ, 0x192 ;  /* 0x00000192ff087424 */ /* 0x000fe400078e00ff */
[----:B------:R-:W-:Y:S01]  /*7f40*/  IMAD.MOV.U32 R13, RZ, RZ, RZ ;  /* 0x000000ffff0d7224 */ /* 0x000fe200078e00ff */
[----:B------:R-:W4:Y:S01]  /*7f50*/  LDCU.64 UR6, c[0x4][0x78] ;  /* 0x01000f00ff0677ac */ /* 0x000f220008000a00 */
[----:B------:R-:W2:Y:S01]  /*7f60*/  LDC.64 R14, c[0x4][R15] ;  /* 0x010000000f0e7b82 */ /* 0x000ea20000000a00 */
[----:B------:R-:W5:Y:S01]  /*7f70*/  LDCU.64 UR4, c[0x4][0x10] ;  /* 0x01000200ff0477ac */ /* 0x000f620008000a00 */
[----:B-1----:R-:W-:Y:S01]  /*7f80*/  MOV R5, UR9 ;  /* 0x0000000900057c02 */ /* 0x002fe20008000f00 */
[----:B------:R-:W-:Y:S01]  /*7f90*/  IMAD.U32 R4, RZ, RZ, UR8 ;  /* 0x00000008ff047e24 */ /* 0x000fe2000f8e00ff */
[----:B----4-:R-:W-:Y:S01]  /*7fa0*/  MOV R7, UR7 ;  /* 0x0000000700077c02 */ /* 0x010fe20008000f00 */
[----:B------:R-:W-:Y:S01]  /*7fb0*/  IMAD.U32 R6, RZ, RZ, UR6 ;  /* 0x00000006ff067e24 */ /* 0x000fe2000f8e00ff */
[----:B-----5:R-:W-:Y:S01]  /*7fc0*/  MOV R11, UR5 ;  /* 0x00000005000b7c02 */ /* 0x020fe20008000f00 */
[----:B------:R-:W-:Y:S02]  /*7fd0*/  IMAD.U32 R10, RZ, RZ, UR4 ;  /* 0x00000004ff0a7e24 */ /* 0x000fe4000f8e00ff */
[----:B------:R-:W-:Y:S07]  /*7fe0*/  LEPC R20, `(.L_x_107) ;  /* 0x000000001014794e */ /* 0x000fee0000000000 */
[----:B--23--:R-:W-:Y:S05]  /*7ff0*/  CALL.ABS.NOINC R14 ;  /* 0x000000000e007343 */ /* 0x00cfea0003c00000 */
.L_x_107:
[----:B------:R-:W-:Y:S05]  /*8000*/  WARPSYNC.ALL ;  /* 0x0000000000007948 */ /* 0x000fea0003800000 */
[C---:B------:R-:W-:Y:S01]  /*8010*/  R2UR UR4, R112.reuse ;  /* 0x00000000700472ca */ /* 0x040fe200000e0000 */
[----:B------:R-:W-:Y:S05]  /*8020*/  VIADD R0, R112, 0x20 ;  /* 0x0000002070007836 */ /* 0x000fea0000000000 */
[----:B------:R-:W-:Y:S04]  /*8030*/  SHF.R.U32.HI R0, RZ, 0x15, R0 ;  /* 0x00000015ff007819 */ /* 0x000fe80000011600 */
[----:B------:R-:W-:Y:S03]  /*8040*/  LOP3.LUT P0, RZ, R0, 0x3, R90, 0x48, !PT ;  /* 0x0000000300ff7812 */ /* 0x000fe6000780485a */
[----:B------:R-:W1:Y:S10]  /*8050*/  LDTM.x16 R24, tmem[UR4] ;  /* 0x00000004001879ee */ /* 0x000e740008240000 */
[----:B-1----:R-:W-:Y:S05]  /*8060*/  @!P0 BRA `(.L_x_108) ;  /* 0x0000000000408947 */ /* 0x002fea0003800000 */
        /* <DEDUP_REMOVED lines=16> */
.L_x_108:
[----:B------:R-:W-:Y:S05]  /*8170*/  WARPSYNC.ALL ;  /* 0x0000000000007948 */ /* 0x000fea0003800000 */
[----:B------:R-:W-:Y:S11]  /*8180*/  R2UR UR4, R112 ;  /* 0x00000000700472ca */ /* 0x000ff600000e0000 */
[----:B------:R-:W-:Y:S02]  /*8190*/  @!UPT UIADD3 URZ, UPT, UPT, URZ, URZ, URZ ;  /* 0x000000fffffff290 */ /* 0x000fe4000fffe0ff */
[----:B------:R-:W1:Y:S02]  /*81a0*/  LDTM.x16 R4, tmem[UR4+0x20] ;  /* 0x00002004000479ee */ /* 0x000e640008240000 */
[----:B-1----:R-:W-:Y:S01]  /*81b0*/  NOP ;  /* 0x0000000000007918 */ /* 0x002fe20000000000 */
.L_x_106:
[----:B------:R-:W-:Y:S01]  /*81c0*/  SHF.L.U32 R20, R52, 0x10, RZ ;  /* 0x0000001034147819 */ /* 0x000fe200000006ff */
[C---:B---3--:R-:W-:Y:S01]  /*81d0*/  FMUL R0, R43.reuse, R24 ;  /* 0x000000182b007220 */ /* 0x048fe20000400000 */
[----:B------:R-:W-:Y:S01]  /*81e0*/  ISETP.NE.AND P0, PT, R88, R2, PT ;  /* 0x000000025800720c */ /* 0x000fe20003f05270 */
[----:B------:R-:W-:Y:S01]  /*81f0*/  FMUL R2, R43, R25 ;  /* 0x000000192b027220 */ /* 0x000fe20000400000 */
[----:B------:R-:W-:Y:S01]  /*8200*/  LOP3.LUT R21, R52, 0xffff0000, RZ, 0xc0, !PT ;  /* 0xffff000034157812 */ /* 0x000fe200078ec0ff */
[----:B------:R-:W-:Y:S01]  /*8210*/  FFMA R0, R45, R20, R0 ;  /* 0x000000142d007223 */ /* 0x000fe20000000000 */
[----:B------:R-:W-:Y:S01]  /*8220*/  SHF.L.U32 R22, R53, 0x10, RZ ;  /* 0x0000001035167819 */ /* 0x000fe200000006ff */
[----:B------:R-:W-:Y:S01]  /*8230*/  FMUL R3, R43, R26 ;  /* 0x0000001a2b037220 */ /* 0x000fe20000400000 */
[----:B------:R-:W-:Y:S01]  /*8240*/  LOP3.LUT R23, R53, 0xffff0000, RZ, 0xc0, !PT ;  /* 0xffff000035177812 */ /* 0x000fe200078ec0ff */
[----:B------:R-:W-:Y:S01]  /*8250*/  FFMA R2, R45, R21, R2 ;  /* 0x000000152d027223 */ /* 0x000fe20000000002 */
[C---:B------:R-:W-:Y:S01]  /*8260*/  SHF.L.U32 R40, R54.reuse, 0x10, RZ ;  /* 0x0000001036287819 */ /* 0x040fe200000006ff */
[----:B------:R-:W-:Y:S01]  /*8270*/  FMUL R20, R43, R27 ;  /* 0x0000001b2b147220 */ /* 0x000fe20000400000 */
[----:B------:R-:W-:Y:S01]  /*8280*/  LOP3.LUT R41, R54, 0xffff0000, RZ, 0xc0, !PT ;  /* 0xffff000036297812 */ /* 0x000fe200078ec0ff */
[----:B------:R-:W-:Y:S01]  /*8290*/  FFMA R3, R45, R22, R3 ;  /* 0x000000162d037223 */ /* 0x000fe20000000003 */
[----:B------:R-:W-:Y:S01]  /*82a0*/  F2FP.BF16.F32.PACK_AB R60, R2, R0 ;  /* 0x00000000023c723e */ /* 0x000fe200000010ff */
[----:B------:R-:W-:Y:S01]  /*82b0*/  FMUL R21, R43, R28 ;  /* 0x0000001c2b157220 */ /* 0x000fe20000400000 */
[----:B------:R-:W-:Y:S01]  /*82c0*/  LOP3.LUT R42, R69, 0xffff0000, RZ, 0xc0, !PT ;  /* 0xffff0000452a7812 */ /* 0x000fe200078ec0ff */
[----:B------:R-:W-:Y:S01]  /*82d0*/  FMUL R22, R43, R29 ;  /* 0x0000001d2b167220 */ /* 0x000fe20000400000 */
[----:B------:R-:W-:Y:S01]  /*82e0*/  SHF.L.U32 R44, R70, 0x10, RZ ;  /* 0x00000010462c7819 */ /* 0x000fe200000006ff */
[----:B------:R-:W-:Y:S01]  /*82f0*/  FFMA R20, R45, R23, R20 ;  /* 0x000000172d147223 */ /* 0x000fe20000000014 */
[----:B------:R-:W-:Y:S01]  /*8300*/  SHF.L.U32 R23, R55, 0x10, RZ ;  /* 0x0000001037177819 */ /* 0x000fe200000006ff */
[----:B------:R-:W-:Y:S01]  /*8310*/  FFMA R21, R45, R40, R21 ;  /* 0x000000282d157223 */ /* 0x000fe20000000015 */
[----:B------:R-:W-:Y:S01]  /*8320*/  LOP3.LUT R40, R55, 0xffff0000, RZ, 0xc0, !PT ;  /* 0xffff000037287812 */ /* 0x000fe200078ec0ff */
[----:B------:R-:W-:Y:S01]  /*8330*/  FFMA R22, R45, R41, R22 ;  /* 0x000000292d167223 */ /* 0x000fe20000000016 */
[----:B------:R-:W-:Y:S01]  /*8340*/  F2FP.BF16.F32.PACK_AB R61, R20, R3 ;  /* 0x00000003143d723e */ /* 0x000fe200000010ff */
[C---:B------:R-:W-:Y:S01]  /*8350*/  FMUL R0, R43.reuse, R30 ;  /* 0x0000001e2b007220 */ /* 0x040fe20000400000 */
[----:B------:R-:W-:Y:S01]  /*8360*/  LOP3.LUT R41, R58, 0xffff0000, RZ, 0xc0, !PT ;  /* 0xffff00003a297812 */ /* 0x000fe200078ec0ff */
[----:B------:R-:W-:Y:S01]  /*8370*/  FMUL R2, R43, R31 ;  /* 0x0000001f2b027220 */ /* 0x000fe20000400000 */
[----:B------:R-:W-:Y:S01]  /*8380*/  F2FP.BF16.F32.PACK_AB R62, R22, R21 ;  /* 0x00000015163e723e */ /* 0x000fe200000010ff */
[C---:B------:R-:W-:Y:S01]  /*8390*/  FFMA R0, R45.reuse, R23, R0 ;  /* 0x000000172d007223 */ /* 0x040fe20000000000 */
[C---:B------:R-:W-:Y:S01]  /*83a0*/  SHF.L.U32 R22, R56.reuse, 0x10, RZ ;  /* 0x0000001038167819 */ /* 0x040fe200000006ff */
[----:B------:R-:W-:Y:S01]  /*83b0*/  FFMA R2, R45, R40, R2 ;  /* 0x000000282d027223 */ /* 0x000fe20000000002 */
[----:B------:R-:W-:Y:S01]  /*83c0*/  LOP3.LUT R23, R56, 0xffff0000, RZ, 0xc0, !PT ;  /* 0xffff000038177812 */ /* 0x000fe200078ec0ff */
[----:B------:R-:W-:Y:S01]  /*83d0*/  FMUL R3, R43, R32 ;  /* 0x000000202b037220 */ /* 0x000fe20000400000 */
[----:B------:R-:W-:Y:S01]  /*83e0*/  SHF.L.U32 R40, R57, 0x10, RZ ;  /* 0x0000001039287819 */ /* 0x000fe200000006ff */
[C---:B------:R-:W-:Y:S01]  /*83f0*/  FMUL R20, R43.reuse, R33 ;  /* 0x000000212b147220 */ /* 0x040fe20000400000 */
[----:B------:R-:W-:Y:S01]  /*8400*/  F2FP.BF16.F32.PACK_AB R63, R2, R0 ;  /* 0x00000000023f723e */ /* 0x000fe200000010ff */
[----:B------:R-:W-:Y:S01]  /*8410*/  FMUL R21, R43, R34 ;  /* 0x000000222b157220 */ /* 0x000fe20000400000 */
[----:B------:R-:W-:Y:S01]  /*8420*/  LOP3.LUT R46, R70, 0xffff0000, RZ, 0xc0, !PT ;  /* 0xffff0000462e7812 */ /* 0x000fe200078ec0ff */
[----:B------:R-:W-:Y:S01]  /*8430*/  FFMA R3, R45, R22, R3 ;  /* 0x000000162d037223 */ /* 0x000fe20000000003 */
[----:B------:R-:W-:Y:S01]  /*8440*/  SHF.L.U32 R47, R71, 0x10, RZ ;  /* 0x00000010472f7819 */ /* 0x000fe200000006ff */
[----:B------:R-:W-:Y:S01]  /*8450*/  FFMA R20, R45, R23, R20 ;  /* 0x000000172d147223 */ /* 0x000fe20000000014 */
[----:B------:R-:W-:Y:S01]  /*8460*/  LOP3.LUT R23, R57, 0xffff0000, RZ, 0xc0, !PT ;  /* 0xffff000039177812 */ /* 0x000fe200078ec0ff */
[----:B------:R-:W-:Y:S01]  /*8470*/  FFMA R21, R45, R40, R21 ;  /* 0x000000282d157223 */ /* 0x000fe20000000015 */
[----:B------:R-:W-:Y:S01]  /*8480*/  SHF.L.U32 R40, R58, 0x10, RZ ;  /* 0x000000103a287819 */ /* 0x000fe200000006ff */
[C---:B------:R-:W-:Y:S01]  /*8490*/  FMUL R0, R43.reuse, R35 ;  /* 0x000000232b007220 */ /* 0x040fe20000400000 */
[----:B------:R-:W-:Y:S01]  /*84a0*/  F2FP.BF16.F32.PACK_AB R96, R20, R3 ;  /* 0x000000031460723e */ /* 0x000fe200000010ff */
[----:B------:R-:W-:Y:S01]  /*84b0*/  FMUL R2, R43, R36 ;  /* 0x000000242b027220 */ /* 0x000fe20000400000 */
[----:B------:R-:W-:Y:S01]  /*84c0*/  LOP3.LUT R48, R71, 0xffff0000, RZ, 0xc0, !PT ;  /* 0xffff000047307812 */ /* 0x000fe200078ec0ff */
[----:B------:R-:W-:Y:S01]  /*84d0*/  FMUL R22, R43, R37 ;  /* 0x000000252b167220 */ /* 0x000fe20000400000 */
[----:B------:R-:W-:Y:S01]  /*84e0*/  ISETP.NE.AND P1, PT, R88, RZ, PT ;  /* 0x000000ff5800720c */ /* 0x000fe20003f25270 */
[----:B------:R-:W-:Y:S01]  /*84f0*/  FFMA R0, R45, R23, R0 ;  /* 0x000000172d007223 */ /* 0x000fe20000000000 */
[----:B------:R-:W-:Y:S01]  /*8500*/  SHF.L.U32 R23, R59, 0x10, RZ ;  /* 0x000000103b177819 */ /* 0x000fe200000006ff */
[----:B------:R-:W-:Y:S01]  /*8510*/  FFMA R2, R45, R40, R2 ;  /* 0x000000282d027223 */ /* 0x000fe20000000002 */
[----:B------:R-:W-:Y:S01]  /*8520*/  LOP3.LUT R40, R59, 0xffff0000, RZ, 0xc0, !PT ;  /* 0xffff00003b287812 */ /* 0x000fe200078ec0ff */
[----:B------:R1:W-:Y:S01]  /*8530*/  @!P0 STS.128 [R50+0x200], R60 ;  /* 0x0002003c32008388 */ /* 0x0003e20000000c00 */
[----:B------:R-:W-:Y:S01]  /*8540*/  F2FP.BF16.F32.PACK_AB R97, R0, R21 ;  /* 0x000000150061723e */ /* 0x000fe200000010ff */
[----:B------:R-:W-:Y:S01]  /*8550*/  FFMA R22, R45, R41, R22 ;  /* 0x000000292d167223 */ /* 0x000fe20000000016 */
[----:B------:R-:W-:Y:S01]  /*8560*/  LOP3.LUT R41, R66, 0xffff0000, RZ, 0xc0, !PT ;  /* 0xffff000042297812 */ /* 0x000fe200078ec0ff */
[C---:B------:R-:W-:Y:S01]  /*8570*/  FMUL R3, R43.reuse, R38 ;  /* 0x000000262b037220 */ /* 0x040fe20000400000 */
[C---:B------:R-:W-:Y:S01]  /*8580*/  FMUL R20, R43.reuse, R39 ;  /* 0x000000272b147220 */ /* 0x040fe20000400000 */
        /* <DEDUP_REMOVED lines=8> */
[----:B------:R-:W-:Y:S01]  /*8610*/  FMUL R21, R43, R6 ;  /* 0x000000062b157220 */ /* 0x000fe20000400000 */
[C---:B------:R-:W-:Y:S01]  /*8620*/  FFMA R0, R45.reuse, R22, R0 ;  /* 0x000000162d007223 */ /* 0x040fe20000000000 */
[C---:B------:R-:W-:Y:S01]  /*8630*/  FFMA R2, R45.reuse, R23, R2 ;  /* 0x000000172d027223 */ /* 0x040fe20000000002 */
[----:B------:R-:W-:Y:S01]  /*8640*/  F2FP.BF16.F32.PACK_AB R99, R20, R3 ;  /* 0x000000031463723e */ /* 0x000fe200000010ff */
[----:B------:R-:W-:Y:S01]  /*8650*/  FFMA R21, R45, R40, R21 ;  /* 0x000000282d157223 */ /* 0x000fe20000000015 */
[----:B------:R-:W-:Y:S01]  /*8660*/  LOP3.LUT R23, R65, 0xffff0000, RZ, 0xc0, !PT ;  /* 0xffff000041177812 */ /* 0x000fe200078ec0ff */
[C---:B------:R-:W-:Y:S01]  /*8670*/  FMUL R3, R43.reuse, R7 ;  /* 0x000000072b037220 */ /* 0x040fe20000400000 */
[----:B------:R-:W-:Y:S01]  /*8680*/  SHF.L.U32 R40, R66, 0x10, RZ ;  /* 0x0000001042287819 */ /* 0x000fe200000006ff */
[----:B------:R1:W-:Y:S01]  /*8690*/  @!P0 STS.128 [R49+0x200], R96 ;  /* 0x0002006031008388 */ /* 0x0003e20000000c00 */
[C---:B------:R-:W-:Y:S01]  /*86a0*/  FMUL R20, R43.reuse, R8 ;  /* 0x000000082b147220 */ /* 0x040fe20000400000 */
[----:B------:R-:W-:Y:S01]  /*86b0*/  FMUL R22, R43, R9 ;  /* 0x000000092b167220 */ /* 0x000fe20000400000 */
[C---:B------:R-:W-:Y:S01]  /*86c0*/  FFMA R3, R45.reuse, R23, R3 ;  /* 0x000000172d037223 */ /* 0x040fe20000000003 */
[----:B------:R-:W-:Y:S01]  /*86d0*/  F2FP.BF16.F32.PACK_AB R108, R2, R0 ;  /* 0x00000000026c723e */ /* 0x000fe200000010ff */
[----:B------:R-:W-:Y:S01]  /*86e0*/  FFMA R20, R45, R40, R20 ;  /* 0x000000282d147223 */ /* 0x000fe20000000014 */
[----:B------:R-:W-:Y:S01]  /*86f0*/  SHF.L.U32 R23, R67, 0x10, RZ ;  /* 0x0000001043177819 */ /* 0x000fe200000006ff */
[----:B------:R-:W-:Y:S01]  /*8700*/  FMUL R0, R43, R10 ;  /* 0x0000000a2b007220 */ /* 0x000fe20000400000 */
[----:B------:R-:W-:Y:S01]  /*8710*/  LOP3.LUT R40, R67, 0xffff0000, RZ, 0xc0, !PT ;  /* 0xffff000043287812 */ /* 0x000fe200078ec0ff */
[----:B------:R-:W-:Y:S01]  /*8720*/  FFMA R22, R45, R41, R22 ;  /* 0x000000292d167223 */ /* 0x000fe20000000016 */
[----:B------:R-:W-:Y:S01]  /*8730*/  FMUL R2, R43, R11 ;  /* 0x0000000b2b027220 */ /* 0x000fe20000400000 */
[----:B------:R-:W-:Y:S01]  /*8740*/  FFMA R0, R45, R23, R0 ;  /* 0x000000172d007223 */ /* 0x000fe20000000000 */
[----:B------:R-:W-:Y:S01]  /*8750*/  F2FP.BF16.F32.PACK_AB R109, R3, R21 ;  /* 0x00000015036d723e */ /* 0x000fe200000010ff */
[----:B------:R-:W-:Y:S01]  /*8760*/  FMUL R3, R43, R12 ;  /* 0x0000000c2b037220 */ /* 0x000fe20000400000 */
[----:B------:R-:W-:Y:S01]  /*8770*/  FFMA R2, R45, R40, R2 ;  /* 0x000000282d027223 */ /* 0x000fe20000000002 */
[----:B------:R-:W-:Y:S01]  /*8780*/  SHF.L.U32 R23, R68, 0x10, RZ ;  /* 0x0000001044177819 */ /* 0x000fe200000006ff */
[C---:B------:R-:W-:Y:S01]  /*8790*/  FMUL R21, R43.reuse, R14 ;  /* 0x0000000e2b157220 */ /* 0x040fe20000400000 */
[----:B------:R-:W-:Y:S01]  /*87a0*/  F2FP.BF16.F32.PACK_AB R110, R22, R20 ;  /* 0x00000014166e723e */ /* 0x000fe200000010ff */
[C---:B------:R-:W-:Y:S01]  /*87b0*/  FMUL R20, R43.reuse, R13 ;  /* 0x0000000d2b147220 */ /* 0x040fe20000400000 */
[----:B------:R-:W-:Y:S01]  /*87c0*/  LOP3.LUT R40, R68, 0xffff0000, RZ, 0xc0, !PT ;  /* 0xffff000044287812 */ /* 0x000fe200078ec0ff */
[----:B------:R-:W-:Y:S01]  /*87d0*/  FMUL R22, R43, R15 ;  /* 0x0000000f2b167220 */ /* 0x000fe20000400000 */
[----:B------:R-:W-:Y:S01]  /*87e0*/  SHF.L.U32 R41, R69, 0x10, RZ ;  /* 0x0000001045297819 */ /* 0x000fe200000006ff */
[----:B------:R-:W-:Y:S01]  /*87f0*/  FFMA R3, R45, R23, R3 ;  /* 0x000000172d037223 */ /* 0x000fe20000000003 */
[----:B------:R-:W-:Y:S01]  /*8800*/  FMUL R23, R43, R16 ;  /* 0x000000102b177220 */ /* 0x000fe20000400000 */
[----:B------:R-:W-:Y:S01]  /*8810*/  FFMA R20, R45, R40, R20 ;  /* 0x000000282d147223 */ /* 0x000fe20000000014 */
[----:B------:R-:W-:Y:S01]  /*8820*/  FMUL R40, R43, R17 ;  /* 0x000000112b287220 */ /* 0x000fe20000400000 */
[C---:B------:R-:W-:Y:S01]  /*8830*/  FFMA R21, R45.reuse, R41, R21 ;  /* 0x000000292d157223 */ /* 0x040fe20000000015 */
[----:B------:R-:W-:Y:S01]  /*8840*/  FFMA R22, R45, R42, R22 ;  /* 0x0000002a2d167223 */ /* 0x000fe20000000016 */
[C---:B------:R-:W-:Y:S01]  /*8850*/  FMUL R41, R43.reuse, R18 ;  /* 0x000000122b297220 */ /* 0x040fe20000400000 */
[----:B------:R-:W-:Y:S01]  /*8860*/  FMUL R42, R43, R19 ;  /* 0x000000132b2a7220 */ /* 0x000fe20000400000 */
[----:B------:R-:W-:Y:S01]  /*8870*/  F2FP.BF16.F32.PACK_AB R111, R2, R0 ;  /* 0x00000000026f723e */ /* 0x000fe200000010ff */
[C---:B------:R-:W-:Y:S01]  /*8880*/  FFMA R23, R45.reuse, R44, R23 ;  /* 0x0000002c2d177223 */ /* 0x040fe20000000017 */
[C---:B------:R-:W-:Y:S01]  /*8890*/  FFMA R40, R45.reuse, R46, R40 ;  /* 0x0000002e2d287223 */ /* 0x040fe20000000028 */
[C---:B------:R-:W-:Y:S01]  /*88a0*/  FFMA R41, R45.reuse, R47, R41 ;  /* 0x0000002f2d297223 */ /* 0x040fe20000000029 */
[----:B------:R-:W-:Y:S01]  /*88b0*/  FFMA R42, R45, R48, R42 ;  /* 0x000000302d2a7223 */ /* 0x000fe2000000002a */
[----:B------:R1:W-:Y:S01]  /*88c0*/  @!P0 STS.128 [R50+0xa00], R108 ;  /* 0x000a006c32008388 */ /* 0x0003e20000000c00 */
[----:B------:R-:W-:Y:S02]  /*88d0*/  F2FP.BF16.F32.PACK_AB R21, R22, R21 ;  /* 0x000000151615723e */ /* 0x000fe400000010ff */
[----:B------:R-:W-:Y:S02]  /*88e0*/  F2FP.BF16.F32.PACK_AB R22, R40, R23 ;  /* 0x000000172816723e */ /* 0x000fe400000010ff */
[----:B------:R-:W-:Y:S02]  /*88f0*/  F2FP.BF16.F32.PACK_AB R20, R20, R3 ;  /* 0x000000031414723e */ /* 0x000fe400000010ff */
[----:B------:R-:W-:Y:S05]  /*8900*/  F2FP.BF16.F32.PACK_AB R23, R42, R41 ;  /* 0x000000292a17723e */ /* 0x000fea00000010ff */
[----:B------:R1:W-:Y:S01]  /*8910*/  @!P0 STS.128 [R49+0xa00], R20 ;  /* 0x000a001431008388 */ /* 0x0003e20000000c00 */
[----:B------:R-:W-:Y:S01]  /*8920*/  @!PT LDS RZ, [RZ] ;  /* 0x00000000fffff984 */ /* 0x000fe20000000800 */
[----:B------:R-:W-:Y:S01]  /*8930*/  @!PT LDS RZ, [RZ] ;  /* 0x00000000fffff984 */ /* 0x000fe20000000800 */
[----:B------:R-:W-:Y:S01]  /*8940*/  @!PT LDS RZ, [RZ] ;  /* 0x00000000fffff984 */ /* 0x000fe20000000800 */
[----:B------:R-:W-:Y:S01]  /*8950*/  @!PT LDS RZ, [RZ] ;  /* 0x00000000fffff984 */ /* 0x000fe20000000800 */
[----:B------:R3:W-:Y:S07]  /*8960*/  MEMBAR.ALL.CTA ;  /* 0x0000000000007992 */ /* 0x0007ee0000008000 */
[----:B---3--:R-:W3:Y:S01]  /*8970*/  FENCE.VIEW.ASYNC.S ;  /* 0x00000000000073c6 */ /* 0x008ee20000000000 */
[----:B------:R-:W-:Y:S05]  /*8980*/  WARPSYNC.ALL ;  /* 0x0000000000007948 */ /* 0x000fea0003800000 */
[----:B------:R-:W-:Y:S01]  /*8990*/  BSSY.RECONVERGENT B0, `(.L_x_109) ;  /* 0x0000011000007945 */ /* 0x000fe20003800200 */
[----:B---3--:R-:W-:Y:S06]  /*89a0*/  BAR.SYNC.DEFER_BLOCKING 0x1, 0x80 ;  /* 0x0042000000007b1d */ /* 0x008fec0000010000 */
[----:B------:R-:W-:Y:S05]  /*89b0*/  @P1 BRA `(.L_x_110) ;  /* 0x0000000000381947 */ /* 0x000fea0003800000 */
[----:B------:R-:W3:Y:S01]  /*89c0*/  LDCU.64 UR6, c[0x0][0x348] ;  /* 0x00006900ff0677ac */ /* 0x000ee20008000a00 */
[----:B------:R-:W-:Y:S01]  /*89d0*/  R2UR UR5, R51 ;  /* 0x00000000330572ca */ /* 0x000fe200000e0000 */
[----:B------:R-:W-:Y:S01]  /*89e0*/  UMOV UR51, UR52 ;  /* 0x0000003400337c82 */ /* 0x000fe20008000000 */
[----:B------:R-:W-:Y:S01]  /*89f0*/  UIADD3 UR9, UPT, UPT, UR49, 0x20, URZ ;  /* 0x0000002031097890 */ /* 0x000fe2000fffe0ff */
[----:B------:R-:W-:Y:S01]  /*8a00*/  UMOV UR10, UR50 ;  /* 0x00000032000a7c82 */ /* 0x000fe20008000000 */
[----:B------:R-:W-:Y:S09]  /*8a10*/  UMOV UR11, UR52 ;  /* 0x00000034000b7c82 */ /* 0x000ff20008000000 */
[----:B------:R-:W-:Y:S02]  /*8a20*/  UIADD3 UR5, UPT, UPT, UR43, UR5, URZ ;  /* 0x000000052b057290 */ /* 0x000fe4000fffe0ff */
[----:B---3--:R-:W-:Y:S02]  /*8a30*/  UIADD3 UR4, UP0, UPT, UR6, 0xa80, URZ ;  /* 0x00000a8006047890 */ /* 0x008fe4000ff1e0ff */
[----:B------:R-:W-:Y:S02]  /*8a40*/  UIADD3 UR48, UPT, UPT, UR5, 0x200, URZ ;  /* 0x0000020005307890 */ /* 0x000fe4000fffe0ff */
[----:B------:R-:W-:Y:S02]  /*8a50*/  UIADD3 UR8, UPT, UPT, UR5, 0xa00, URZ ;  /* 0x00000a0005087890 */ /* 0x000fe4000fffe0ff */
[----:B------:R-:W-:Y:S09]  /*8a60*/  UIADD3.X UR5, UPT, UPT, URZ, UR7, URZ, UP0, !UPT ;  /* 0x00000007ff057290 */ /* 0x000ff200087fe4ff */
[----:B------:R3:W-:Y:S01]  /*8a70*/  UTMASTG.3D [UR48], [UR4] ;  /* 0x00000030040073b5 */ /* 0x0007e20008010000 */
[----:B------:R3:W-:Y:S02]  /*8a80*/  UTMASTG.3D [UR8], [UR4] ;  /* 0x00000008040073b5 */ /* 0x0007e40008010000 */
[----:B---3--:R0:W-:Y:S02]  /*8a90*/  UTMACMDFLUSH ;  /* 0x00000000000079b7 */ /* 0x0081e40000000000 */
.L_x_110:
[----:B------:R-:W-:Y:S05]  /*8aa0*/  BSYNC.RECONVERGENT B0 ;  /* 0x0000000000007941 */ /* 0x000fea0003800200 */
.L_x_109:
[----:B------:R-:W-:Y:S01]  /*8ab0*/  UIADD3 UR46, UPT, UPT, UR44, 0x1, URZ ;  /* 0x000000012c2e7890 */ /* 0x000fe2000fffe0ff */
[----:B------:R-:W-:Y:S03]  /*8ac0*/  BSSY.RECONVERGENT B0, `(.L_x_111) ;  /* 0x0000005000007945 */ /* 0x000fe60003800200 */
[----:B------:R-:W-:Y:S04]  /*8ad0*/  UISETP.NE.AND UP0, UPT, UR46, 0x3, UPT ;  /* 0x000000032e00788c */ /* 0x000fe8000bf05270 */
[----:B------:R-:W-:Y:S01]  /*8ae0*/  USEL UR45, UR46, URZ, UP0 ;  /* 0x000000ff2e2d7287 */ /* 0x000fe20008000000 */
[----:B------:R-:W-:Y:S11]  /*8af0*/  @P1 BRA `(.L_x_112) ;  /* 0x0000000000041947 */ /* 0x000ff60003800000 */
[----:B------:R-:W-:Y:S04]  /*8b00*/  DEPBAR.LE SB0, 0x1 ;  /* 0x000080400000791a */ /* 0x000fe80000000000 */
.L_x_112:
[----:B------:R-:W-:Y:S05]  /*8b10*/  BSYNC.RECONVERGENT B0 ;  /* 0x0000000000007941 */ /* 0x000fea0003800200 */
.L_x_111:
[----:B------:R-:W-:Y:S01]  /*8b20*/  BAR.SYNC.DEFER_BLOCKING 0x1, 0x80 ;  /* 0x0042000000007b1d */ /* 0x000fe20000010000 */
[----:B------:R-:W-:Y:S01]  /*8b30*/  ISETP.NE.AND P1, PT, R104, RZ, PT ;  /* 0x000000ff6800720c */ /* 0x000fe20003f25270 */
[----:B------:R-:W-:Y:S01]  /*8b40*/  UISETP.NE.AND UP0, UPT, UR53, URZ, UPT ;  /* 0x000000ff3500728c */ /* 0x000fe2000bf05270 */
[----:B------:R-:W-:Y:S11]  /*8b50*/  LEA R2, R113, UR43, 0x3 ;  /* 0x0000002b71027c11 */ /* 0x000ff6000f8e18ff */
[----:B------:R-:W-:Y:S01]  /*8b60*/  @P1 SHF.L.U32 R3, R115, 0x1f, RZ ;  /* 0x0000001f73031819 */ /* 0x000fe200000006ff */
[----:B------:R-:W-:Y:S06]  /*8b70*/  BRA.U !UP0, `(.L_x_113) ;  /* 0x0000000108287547 */ /* 0x000fec000b800000 */
[----:B------:R-:W-:Y:S01]  /*8b80*/  R2UR UR4, R93 ;  /* 0x000000005d0472ca */ /* 0x000fe200000e0000 */
[----:B-1----:R-:W-:Y:S05]  /*8b90*/  IMAD.U32 R20, RZ, RZ, UR47 ;  /* 0x0000002fff147e24 */ /* 0x002fea000f8e00ff */
[----:B------:R-:W-:Y:S05]  /*8ba0*/  @P1 LEA R20, R20, UR43, 0x3 ;  /* 0x0000002b14141c11 */ /* 0x000fea000f8e18ff */
[----:B------:R-:W-:Y:S02]  /*8bb0*/  @P1 VIADD R20, R20, 0x58 ;  /* 0x0000005814141836 */ /* 0x000fe40000000000 */
[----:B------:R-:W-:Y:S01]  /*8bc0*/  IMAD.U32 R0, RZ, RZ, UR4 ;  /* 0x00000004ff007e24 */ /* 0x000fe2000f8e00ff */
[----:B------:R-:W-:Y:S04]  /*8bd0*/  UIADD3 UR4, UPT, UPT, UR47, 0x1, URZ ;  /* 0x000000012f047890 */ /* 0x000fe8000fffe0ff */
[----:B------:R-:W-:Y:S01]  /*8be0*/  @P1 PRMT R0, R0, 0x654, R20 ;  /* 0x0000065400001816 */ /* 0x000fe20000000014 */
[----:B------:R-:W-:Y:S03]  /*8bf0*/  UISETP.NE.AND UP0, UPT, UR4, 0x3, UPT ;  /* 0x000000030400788c */ /* 0x000fe6000bf05270 */
[----:B------:R3:W-:Y:S01]  /*8c00*/  @P1 SYNCS.ARRIVE.TRANS64.RED.A1T0 RZ, [R0+URZ], RZ ;  /* 0x000000ff00ff19a7 */ /* 0x0007e200081004ff */
[----:B------:R-:W-:Y:S07]  /*8c10*/  USEL UR47, UR4, URZ, UP0 ;  /* 0x000000ff042f7287 */ /* 0x000fee0008000000 */
.L_x_113:
[----:B------:R-:W4:Y:S01]  /*8c20*/  @P1 SYNCS.PHASECHK.TRANS64.TRYWAIT P0, [R2+URZ+0x40], R3 ;  /* 0x00004003020015a7 */ /* 0x000f2200080011ff */
[----:B------:R-:W-:Y:S01]  /*8c30*/  BSSY B1, `(.L_x_114) ;  /* 0x0000019000017945 */ /* 0x000fe20003800000 */
[----:B----4-:R-:W-:Y:S03]  /*8c40*/  @P1 SEL R114, RZ, 0x1, !P0 ;  /* 0x00000001ff721807 */ /* 0x010fe60004000000 */
[----:B------:R-:W-:Y:S05]  /*8c50*/  @!P1 BRA `(.L_x_115) ;  /* 0x0000000000589947 */ /* 0x000fea0003800000 */
[----:B------:R-:W-:Y:S01]  /*8c60*/  ISETP.NE.AND P1, PT, R116, RZ, PT ;  /* 0x000000ff7400720c */ /* 0x000fe20003f25270 */
[----:B------:R-:W-:Y:S01]  /*8c70*/  BSSY B0, `(.L_x_116) ;  /* 0x0000009000007945 */ /* 0x000fe20003800000 */
[----:B------:R-:W-:Y:S11]  /*8c80*/  ISETP.NE.AND P0, PT, R114, RZ, PT ;  /* 0x000000ff7200720c */ /* 0x000ff60003f05270 */
[----:B-1----:R-:W-:Y:S05]  /*8c90*/  @P1 IMAD R20, R113, 0x1000, R106 ;  /* 0x0000100071141824 */ /* 0x002fea00078e026a */
[----:B------:R-:W-:Y:S05]  /*8ca0*/  @P1 IADD3 R3, PT, PT, R20, UR43, RZ ;  /* 0x0000002b14031c10 */ /* 0x000fea000fffe0ff */
[----:B------:R-:W-:Y:S01]  /*8cb0*/  @P1 IMAD.IADD R3, R105, 0x1, R3 ;  /* 0x0000000169031824 */ /* 0x000fe200078e0203 */
[----:B------:R-:W-:Y:S06]  /*8cc0*/  @P0 BRA `(.L_x_117) ;  /* 0x00000000000c0947 */ /* 0x000fec0003800000 */
[----:B---3--:R-:W-:Y:S04]  /*8cd0*/  SHF.L.U32 R0, R115, 0x1f, RZ ;  /* 0x0000001f73007819 */ /* 0x008fe800000006ff */
[----:B------:R-:W1:Y:S02]  /*8ce0*/  SYNCS.PHASECHK.TRANS64.TRYWAIT P0, [R2+URZ+0x40], R0 ;  /* 0x00004000020075a7 */ /* 0x000e6400080011ff */
[----:B-1----:R-:W-:Y:S05]  /*8cf0*/  @!P0 BRA `(.L_x_118) ;  /* 0x0000003800c08947 */ /* 0x002fea0003800000 */
.L_x_117:
[----:B------:R-:W-:Y:S05]  /*8d00*/  BSYNC B0 ;  /* 0x0000000000007941 */ /* 0x000fea0003800000 */
.L_x_116:
[----:B------:R-:W-:Y:S01]  /*8d10*/  ISETP.NE.AND P0, PT, R116, RZ, PT ;  /* 0x000000ff7400720c */ /* 0x000fe20003f05270 */
[----:B------:R-:W-:Y:S11]  /*8d20*/  VIADD R113, R113, 0x1 ;  /* 0x0000000171717836 */ /* 0x000ff60000000000 */
[----:B------:R-:W-:Y:S01]  /*8d30*/  @!UPT UIADD3 URZ, UPT, UPT, URZ, URZ, URZ ;  /* 0x000000fffffff290 */ /* 0x000fe2000fffe0ff */
[----:B------:R4:W2:Y:S04]  /*8d40*/  @P0 LDS.128 R52, [R20+UR43+0x200] ;  /* 0x0002002b14340984 */ /* 0x0008a80008000c00 */
[----:B------:R4:W2:Y:S04]  /*8d50*/  @P0 LDS.128 R64, [R20+UR43+0xa00] ;  /* 0x000a002b14400984 */ /* 0x0008a80008000c00 */
[----:B------:R4:W2:Y:S04]  /*8d60*/  @P0 LDS.128 R56, [R3+0x200] ;  /* 0x0002000003380984 */ /* 0x0008a80000000c00 */
[----:B------:R4:W2:Y:S01]  /*8d70*/  @P0 LDS.128 R68, [R3+0xa00] ;  /* 0x000a000003440984 */ /* 0x0008a20000000c00 */
[C---:B------:R-:W-:Y:S04]  /*8d80*/  ISETP.NE.AND P0, PT, R113.reuse, 0x3, PT ;  /* 0x000000037100780c */ /* 0x040fe80003f05270 */
[----:B-1-3--:R-:W-:Y:S02]  /*8d90*/  SEL R0, RZ, 0x1, P0 ;  /* 0x00000001ff007807 */ /* 0x00afe40000000000 */
[----:B------:R-:W-:Y:S02]  /*8da0*/  SEL R113, R113, RZ, P0 ;  /* 0x000000ff71717207 */ /* 0x000fe40000000000 */
[----:B------:R-:W-:Y:S02]  /*8db0*/  LOP3.LUT R115, R115, R0, RZ, 0x3c, !PT ;  /* 0x0000000073737212 */ /* 0x000fe400078e3cff */
.L_x_115:
[----:B------:R-:W-:Y:S05]  /*8dc0*/  BSYNC B1 ;  /* 0x0000000000017941 */ /* 0x000fea0003800000 */
.L_x_114:
[----:B----4-:R-:W-:Y:S05]  /*8dd0*/  VIADD R3, R112, 0x400000 ;  /* 0x0040000070037836 */ /* 0x010fea0000000000 */
[----:B---3--:R-:W-:Y:S04]  /*8de0*/  SHF.R.U32.HI R0, RZ, 0x15, R3 ;  /* 0x00000015ff007819 */ /* 0x008fe80000011603 */
[----:B------:R-:W-:Y:S04]  /*8df0*/  LOP3.LUT R2, R0, 0x3, RZ, 0xc0, !PT ;  /* 0x0000000300027812 */ /* 0x000fe800078ec0ff */
[----:B------:R-:W-:Y:S11]  /*8e00*/  ISETP.NE.AND P0, PT, R88, R2, PT ;  /* 0x000000025800720c */ /* 0x000ff60003f05270 */
[----:B------:R-:W-:Y:S02]  /*8e10*/  @!UPT UIADD3 URZ, UPT, UPT, URZ, URZ, URZ ;  /* 0x000000fffffff290 */ /* 0x000fe4000fffe0ff */
[----:B------:R-:W-:Y:S05]  /*8e20*/  @P0 BRA `(.L_x_119) ;  /* 0x0000000000bc0947 */ /* 0x000fea0003800000 */
[----:B------:R-:W-:Y:S02]  /*8e30*/  LOP3.LUT P0, RZ, R0, 0x3, R90, 0x48, !PT ;  /* 0x0000000300ff7812 */ /* 0x000fe4000780485a */
[----:B------:R-:W-:Y:S11]  /*8e40*/  MOV R16, R3 ;  /* 0x0000000300107202 */ /* 0x000ff60000000f00 */
[----:B------:R-:W-:Y:S05]  /*8e50*/  @!P0 BRA `(.L_x_120) ;  /* 0x0000000000408947 */ /* 0x000fea0003800000 */
[----:B------:R-:W3:Y:S01]  /*8e60*/  LDCU.64 UR8, c[0x4][0x70] ;  /* 0x01000e00ff0877ac */ /* 0x000ee20008000a00 */
[----:B------:R-:W-:Y:S01]  /*8e70*/  MOV R15, 0x0 ;  /* 0x00000000000f7802 */ /* 0x000fe20000000f00 */
[----:B------:R-:W-:Y:S02]  /*8e80*/  HFMA2 R12, -RZ, RZ, 0, 5.9604644775390625e-08 ;  /* 0x00000001ff0c7431 */ /* 0x000fe400000001ff */
[----:B------:R-:W-:Y:S02]  /*8e90*/  IMAD.MOV.U32 R8, RZ, RZ, 0x192 ;  /* 0x00000192ff087424 */ /* 0x000fe400078e00ff */
[----:B------:R-:W-:Y:S01]  /*8ea0*/  IMAD.MOV.U32 R13, RZ, RZ, RZ ;  /* 0x000000ffff0d7224 */ /* 0x000fe200078e00ff */
[----:B------:R-:W4:Y:S01]  /*8eb0*/  LDCU.64 UR6, c[0x4][0x78] ;  /* 0x01000f00ff0677ac */ /* 0x000f220008000a00 */
[----:B------:R-:W1:Y:S01]  /*8ec0*/  LDC.64 R14, c[0x4][R15] ;  /* 0x010000000f0e7b82 */ /* 0x000e620000000a00 */
[----:B------:R-:W5:Y:S01]  /*8ed0*/  LDCU.64 UR4, c[0x4][0x10] ;  /* 0x01000200ff0477ac */ /* 0x000f620008000a00 */
[----:B---3--:R-:W-:Y:S01]  /*8ee0*/  MOV R5, UR9 ;  /* 0x0000000900057c02 */ /* 0x008fe20008000f00 */
[----:B------:R-:W-:Y:S01]  /*8ef0*/  IMAD.U32 R4, RZ, RZ, UR8 ;  /* 0x00000008ff047e24 */ /* 0x000fe2000f8e00ff */
[----:B----4-:R-:W-:Y:S01]  /*8f00*/  MOV R7, UR7 ;  /* 0x0000000700077c02 */ /* 0x010fe20008000f00 */
[----:B------:R-:W-:Y:S01]  /*8f10*/  IMAD.U32 R6, RZ, RZ, UR6 ;  /* 0x00000006ff067e24 */ /* 0x000fe2000f8e00ff */
[----:B-----5:R-:W-:Y:S01]  /*8f20*/  MOV R11, UR5 ;  /* 0x00000005000b7c02 */ /* 0x020fe20008000f00 */
[----:B------:R-:W-:Y:S02]  /*8f30*/  IMAD.U32 R10, RZ, RZ, UR4 ;  /* 0x00000004ff0a7e24 */ /* 0x000fe4000f8e00ff */
[----:B-1----:R-:W-:Y:S07]  /*8f40*/  LEPC R20, `(.L_x_120) ;  /* 0x000000001014794e */ /* 0x002fee0000000000 */
[----:B--2---:R-:W-:Y:S05]  /*8f50*/  CALL.ABS.NOINC R14 ;  /* 0x000000000e007343 */ /* 0x004fea0003c00000 */
.L_x_120:
[----:B------:R-:W-:Y:S05]  /*8f60*/  WARPSYNC.ALL ;  /* 0x0000000000007948 */ /* 0x000fea0003800000 */
[C---:B------:R-:W-:Y:S01]  /*8f70*/  R2UR UR4, R16.reuse ;  /* 0x00000000100472ca */ /* 0x040fe200000e0000 */
[----:B------:R-:W-:Y:S05]  /*8f80*/  VIADD R0, R16, 0x20 ;  /* 0x0000002010007836 */ /* 0x000fea0000000000 */
[----:B------:R-:W-:Y:S04]  /*8f90*/  SHF.R.U32.HI R0, RZ, 0x15, R0 ;  /* 0x00000015ff007819 */ /* 0x000fe80000011600 */
[----:B------:R-:W-:Y:S03]  /*8fa0*/  LOP3.LUT P0, RZ, R0, 0x3, R90, 0x48, !PT ;  /* 0x0000000300ff7812 */ /* 0x000fe6000780485a */
[----:B------:R-:W3:Y:S10]  /*8fb0*/  LDTM.x16 R24, tmem[UR4] ;  /* 0x00000004001879ee */ /* 0x000ef40008240000 */
[----:B---3--:R-:W-:Y:S05]  /*8fc0*/  @!P0 BRA `(.L_x_121) ;  /* 0x0000000000408947 */ /* 0x008fea0003800000 */
        /* <DEDUP_REMOVED lines=16> */
.L_x_121:
[----:B------:R-:W-:Y:S05]  /*90d0*/  WARPSYNC.ALL ;  /* 0x0000000000007948 */ /* 0x000fea0003800000 */
[----:B------:R-:W-:Y:S11]  /*90e0*/  R2UR UR4, R16 ;  /* 0x00000000100472ca */ /* 0x000ff600000e0000 */
[----:B------:R-:W-:Y:S02]  /*90f0*/  @!UPT UIADD3 URZ, UPT, UPT, URZ, URZ, URZ ;  /* 0x000000fffffff290 */ /* 0x000fe4000fffe0ff */
[----:B------:R-:W3:Y:S02]  /*9100*/  LDTM.x16 R4, tmem[UR4+0x20] ;  /* 0x00002004000479ee */ /* 0x000ee40008240000 */
[----:B---3--:R-:W-:Y:S01]  /*9110*/  NOP ;  /* 0x0000000000007918 */ /* 0x008fe20000000000 */
.L_x_119:
[----:B--2---:R-:W-:Y:S01]  /*9120*/  SHF.L.U32 R3, R52, 0x10, RZ ;  /* 0x0000001034037819 */ /* 0x004fe200000006ff */
[C---:B------:R-:W-:Y:S01]  /*9130*/  FMUL R0, R43.reuse, R24 ;  /* 0x000000182b007220 */ /* 0x040fe20000400000 */
[----:B------:R-:W-:Y:S01]  /*9140*/  ISETP.NE.AND P1, PT, R88, R2, PT ;  /* 0x000000025800720c */ /* 0x000fe20003f25270 */
[----:B------:R-:W-:Y:S01]  /*9150*/  FMUL R2, R43, R25 ;  /* 0x000000192b027220 */ /* 0x000fe20000400000 */
[----:B-1----:R-:W-:Y:S01]  /*9160*/  LOP3.LUT R21, R52, 0xffff0000, RZ, 0xc0, !PT ;  /* 0xffff000034157812 */ /* 0x002fe200078ec0ff */
[----:B------:R-:W-:Y:S01]  /*9170*/  FFMA R0, R45, R3, R0 ;  /* 0x000000032d007223 */ /* 0x000fe20000000000 */
[----:B------:R-:W-:Y:S01]  /*9180*/  SHF.L.U32 R22, R53, 0x10, RZ ;  /* 0x0000001035167819 */ /* 0x000fe200000006ff */
[----:B------:R-:W-:Y:S01]  /*9190*/  FMUL R3, R43, R26 ;  /* 0x0000001a2b037220 */ /* 0x000fe20000400000 */
[----:B------:R-:W-:Y:S01]  /*91a0*/  LOP3.LUT R23, R53, 0xffff0000, RZ, 0xc0, !PT ;  /* 0xffff000035177812 */ /* 0x000fe200078ec0ff */
[----:B------:R-:W-:Y:S01]  /*91b0*/  FMUL R20, R43, R27 ;  /* 0x0000001b2b147220 */ /* 0x000fe20000400000 */
[C---:B------:R-:W-:Y:S01]  /*91c0*/  SHF.L.U32 R41, R54.reuse, 0x10, RZ ;  /* 0x0000001036297819 */ /* 0x040fe200000006ff */
[C---:B------:R-:W-:Y:S01]  /*91d0*/  FFMA R2, R45.reuse, R21, R2 ;  /* 0x000000152d027223 */ /* 0x040fe20000000002 */
[----:B------:R-:W-:Y:S01]  /*91e0*/  LOP3.LUT R42, R54, 0xffff0000, RZ, 0xc0, !PT ;  /* 0xffff0000362a7812 */ /* 0x000fe200078ec0ff */
[----:B------:R-:W-:Y:S01]  /*91f0*/  FFMA R3, R45, R22, R3 ;  /* 0x000000162d037223 */ /* 0x000fe20000000003 */
[----:B------:R-:W-:Y:S01]  /*9200*/  SHF.L.U32 R44, R55, 0x10, RZ ;  /* 0x00000010372c7819 */ /* 0x000fe200000006ff */
[----:B------:R-:W-:Y:S01]  /*9210*/  FMUL R21, R43, R28 ;  /* 0x0000001c2b157220 */ /* 0x000fe20000400000 */
[----:B------:R-:W-:Y:S01]  /*9220*/  LOP3.LUT R46, R55, 0xffff0000, RZ, 0xc0, !PT ;  /* 0xffff0000372e7812 */ /* 0x000fe200078ec0ff */
[----:B------:R-:W-:Y:S01]  /*9230*/  FFMA R20, R45, R23, R20 ;  /* 0x000000172d147223 */ /* 0x000fe20000000014 */
[----:B------:R-:W-:Y:S01]  /*9240*/  MOV R47, UR45 ;  /* 0x0000002d002f7c02 */ /* 0x000fe20008000f00 */
[C---:B------:R-:W-:Y:S01]  /*9250*/  FMUL R22, R43.reuse, R29 ;  /* 0x0000001d2b167220 */ /* 0x040fe20000400000 */
[----:B------:R-:W-:Y:S01]  /*9260*/  F2FP.BF16.F32.PACK_AB R48, R2, R0 ;  /* 0x000000000230723e */ /* 0x000fe200000010ff */
[C---:B------:R-:W-:Y:S01]  /*9270*/  FMUL R23, R43.reuse, R30 ;  /* 0x0000001e2b177220 */ /* 0x040fe20000400000 */
[----:B------:R-:W-:Y:S01]  /*9280*/  F2FP.BF16.F32.PACK_AB R49, R20, R3 ;  /* 0x000000031431723e */ /* 0x000fe200000010ff */
[----:B------:R-:W-:Y:S01]  /*9290*/  FMUL R40, R43, R31 ;  /* 0x0000001f2b287220 */ /* 0x000fe20000400000 */
[----:B------:R-:W-:Y:S01]  /*92a0*/  @!P1 LEA R47, R47, R106, 0xc ;  /* 0x0000006a2f2f9211 */ /* 0x000fe200078e60ff */
[C---:B------:R-:W-:Y:S01]  /*92b0*/  FFMA R21, R45.reuse, R41, R21 ;  /* 0x000000292d157223 */ /* 0x040fe20000000015 */
[----:B------:R-:W-:Y:S01]  /*92c0*/  SHF.L.U32 R2, R56, 0x10, RZ ;  /* 0x0000001038027819 */ /* 0x000fe200000006ff */
[----:B------:R-:W-:Y:S01]  /*92d0*/  FFMA R22, R45, R42, R22 ;  /* 0x0000002a2d167223 */ /* 0x000fe20000000016 */
[----:B------:R-:W-:Y:S01]  /*92e0*/  LOP3.LUT R41, R65, 0xffff0000, RZ, 0xc0, !PT ;  /* 0xffff000041297812 */ /* 0x000fe200078ec0ff */
[C---:B------:R-:W-:Y:S01]  /*92f0*/  FFMA R23, R45.reuse, R44, R23 ;  /* 0x0000002c2d177223 */ /* 0x040fe20000000017 */
[----:B------:R-:W-:Y:S01]  /*9300*/  LOP3.LUT R42, R66, 0xffff0000, RZ, 0xc0, !PT ;  /* 0xffff0000422a7812 */ /* 0x000fe200078ec0ff */
[----:B------:R-:W-:Y:S01]  /*9310*/  FFMA R40, R45, R46, R40 ;  /* 0x0000002e2d287223 */ /* 0x000fe20000000028 */
[----:B------:R-:W-:Y:S01]  /*9320*/  F2FP.BF16.F32.PACK_AB R50, R22, R21 ;  /* 0x000000151632723e */ /* 0x000fe200000010ff */
[C---:B------:R-:W-:Y:S01]  /*9330*/  FMUL R0, R43.reuse, R32 ;  /* 0x000000202b007220 */ /* 0x040fe20000400000 */
[----:B------:R-:W-:Y:S01]  /*9340*/  LOP3.LUT R21, R56, 0xffff0000, RZ, 0xc0, !PT ;  /* 0xffff000038157812 */ /* 0x000fe200078ec0ff */
[----:B------:R-:W-:Y:S01]  /*9350*/  FMUL R3, R43, R34 ;  /* 0x000000222b037220 */ /* 0x000fe20000400000 */
[----:B------:R-:W-:Y:S01]  /*9360*/  F2FP.BF16.F32.PACK_AB R51, R40, R23 ;  /* 0x000000172833723e */ /* 0x000fe200000010ff */
[----:B------:R-:W-:Y:S01]  /*9370*/  FFMA R0, R45, R2, R0 ;  /* 0x000000022d007223 */ /* 0x000fe20000000000 */
[----:B------:R-:W-:Y:S01]  /*9380*/  SHF.L.U32 R22, R57, 0x10, RZ ;  /* 0x0000001039167819 */ /* 0x000fe200000006ff */
[----:B------:R-:W-:Y:S01]  /*9390*/  FMUL R2, R43, R33 ;  /* 0x000000212b027220 */ /* 0x000fe20000400000 */
[----:B------:R-:W-:Y:S01]  /*93a0*/  LOP3.LUT R23, R57, 0xffff0000, RZ, 0xc0, !PT ;  /* 0xffff000039177812 */ /* 0x000fe200078ec0ff */
[----:B------:R1:W-:Y:S01]  /*93b0*/  @!P1 STS.128 [R47+UR43+0x200], R48 ;  /* 0x000200302f009988 */ /* 0x0003e20008000c2b */
[----:B------:R-:W-:Y:S01]  /*93c0*/  SHF.L.U32 R40, R58, 0x10, RZ ;  /* 0x000000103a287819 */ /* 0x000fe200000006ff */
[----:B------:R-:W-:Y:S01]  /*93d0*/  FMUL R20, R43, R35 ;  /* 0x000000232b147220 */ /* 0x000fe20000400000 */
[----:B------:R-:W-:Y:S01]  /*93e0*/  SHF.L.U32 R44, R67, 0x10, RZ ;  /* 0x00000010432c7819 */ /* 0x000fe200000006ff */
[----:B------:R-:W-:Y:S01]  /*93f0*/  FFMA R2, R45, R21, R2 ;  /* 0x000000152d027223 */ /* 0x000fe20000000002 */
[----:B------:R-:W-:Y:S01]  /*9400*/  LOP3.LUT R46, R67, 0xffff0000, RZ, 0xc0, !PT ;  /* 0xffff0000432e7812 */ /* 0x000fe200078ec0ff */
[C---:B------:R-:W-:Y:S01]  /*9410*/  FFMA R3, R45.reuse, R22, R3 ;  /* 0x000000162d037223 */ /* 0x040fe20000000003 */
[----:B------:R-:W-:Y:S01]  /*9420*/  ISETP.NE.AND P0, PT, R88, RZ, PT ;  /* 0x000000ff5800720c */ /* 0x000fe20003f05270 */
[----:B------:R-:W-:Y:S01]  /*9430*/  FFMA R20, R45, R23, R20 ;  /* 0x000000172d147223 */ /* 0x000fe20000000014 */
[----:B------:R-:W-:Y:S01]  /*9440*/  LOP3.LUT R23, R58, 0xffff0000, RZ, 0xc0, !PT ;  /* 0xffff00003a177812 */ /* 0x000fe200078ec0ff */
[C---:B------:R-:W-:Y:S01]  /*9450*/  FMUL R21, R43.reuse, R36 ;  /* 0x000000242b157220 */ /* 0x040fe20000400000 */
[----:B------:R-:W-:Y:S01]  /*9460*/  ISETP.NE.AND P2, PT, R104, RZ, PT ;  /* 0x000000ff6800720c */ /* 0x000fe20003f45270 */
[----:B------:R-:W-:Y:S02]  /*9470*/  FMUL R22, R43, R37 ;  /* 0x000000252b167220 */ /* 0x000fe40000400000 */
[C---:B------:R-:W-:Y:S01]  /*9480*/  FFMA R21, R45.reuse, R40, R21 ;  /* 0x000000282d157223 */ /* 0x040fe20000000015 */
[----:B------:R-:W-:Y:S01]  /*9490*/  SHF.L.U32 R40, R64, 0x10, RZ ;  /* 0x0000001040287819 */ /* 0x000fe200000006ff */
[----:B------:R-:W-:Y:S01]  /*94a0*/  FFMA R22, R45, R23, R22 ;  /* 0x000000172d167223 */ /* 0x000fe20000000016 */
[----:B------:R-:W-:Y:S02]  /*94b0*/  LOP3.LUT R23, R59, 0xffff0000, RZ, 0xc0, !PT ;  /* 0xffff00003b177812 */ /* 0x000fe400078ec0ff */
[----:B-1----:R-:W-:Y:S01]  /*94c0*/  F2FP.BF16.F32.PACK_AB R49, R20, R3 ;  /* 0x000000031431723e */ /* 0x002fe200000010ff */
[C---:B------:R-:W-:Y:S01]  /*94d0*/  FMUL R3, R43.reuse, R4 ;  /* 0x000000042b037220 */ /* 0x040fe20000400000 */
[----:B------:R-:W-:Y:S01]  /*94e0*/  F2FP.BF16.F32.PACK_AB R48, R2, R0 ;  /* 0x000000000230723e */ /* 0x000fe200000010ff */
[----:B------:R-:W-:Y:S01]  /*94f0*/  FMUL R0, R43, R38 ;  /* 0x000000262b007220 */ /* 0x000fe20000400000 */
[----:B------:R-:W-:Y:S01]  /*9500*/  SHF.L.U32 R20, R59, 0x10, RZ ;  /* 0x000000103b147819 */ /* 0x000fe200000006ff */
[C---:B------:R-:W-:Y:S01]  /*9510*/  FMUL R2, R43.reuse, R39 ;  /* 0x000000272b027220 */ /* 0x040fe20000400000 */
[----:B------:R-:W-:Y:S01]  /*9520*/  F2FP.BF16.F32.PACK_AB R50, R22, R21 ;  /* 0x000000151632723e */ /* 0x000fe200000010ff */
[C---:B------:R-:W-:Y:S01]  /*9530*/  FMUL R21, R43.reuse, R6 ;  /* 0x000000062b157220 */ /* 0x040fe20000400000 */
[----:B------:R-:W-:Y:S01]  /*9540*/  FMUL R22, R43, R7 ;  /* 0x000000072b167220 */ /* 0x000fe20000400000 */
[C---:B------:R-:W-:Y:S01]  /*9550*/  FFMA R0, R45.reuse, R20, R0 ;  /* 0x000000142d007223 */ /* 0x040fe20000000000 */
[C---:B------:R-:W-:Y:S01]  /*9560*/  FFMA R2, R45.reuse, R23, R2 ;  /* 0x000000172d027223 */ /* 0x040fe20000000002 */
[----:B------:R-:W-:Y:S01]  /*9570*/  LOP3.LUT R23, R64, 0xffff0000, RZ, 0xc0, !PT ;  /* 0xffff000040177812 */ /* 0x000fe200078ec0ff */
[----:B------:R-:W-:Y:S01]  /*9580*/  FFMA R3, R45, R40, R3 ;  /* 0x000000282d037223 */ /* 0x000fe20000000003 */
[----:B------:R-:W-:Y:S01]  /*9590*/  SHF.L.U32 R40, R65, 0x10, RZ ;  /* 0x0000001041287819 */ /* 0x000fe200000006ff */
[C---:B------:R-:W-:Y:S01]  /*95a0*/  FMUL R20, R43.reuse, R5 ;  /* 0x000000052b147220 */ /* 0x040fe20000400000 */
[----:B------:R-:W-:Y:S01]  /*95b0*/  F2FP.BF16.F32.PACK_AB R51, R2, R0 ;  /* 0x000000000233723e */ /* 0x000fe200000010ff */
[C---:B------:R-:W-:Y:S01]  /*95c0*/  FMUL R0, R43.reuse, R8 ;  /* 0x000000082b007220 */ /* 0x040fe20000400000 */
[----:B------:R-:W-:Y:S01]  /*95d0*/  FMUL R2, R43, R9 ;  /* 0x000000092b027220 */ /* 0x000fe20000400000 */
[C---:B------:R-:W-:Y:S01]  /*95e0*/  FFMA R20, R45.reuse, R23, R20 ;  /* 0x000000172d147223 */ /* 0x040fe20000000014 */
[C---:B------:R-:W-:Y:S01]  /*95f0*/  FFMA R21, R45.reuse, R40, R21 ;  /* 0x000000282d157223 */ /* 0x040fe20000000015 */
[----:B------:R-:W-:Y:S01]  /*9600*/  FFMA R22, R45, R41, R22 ;  /* 0x000000292d167223 */ /* 0x000fe20000000016 */
[----:B------:R-:W-:Y:S01]  /*9610*/  SHF.L.U32 R41, R66, 0x10, RZ ;  /* 0x0000001042297819 */ /* 0x000fe200000006ff */
[C---:B------:R-:W-:Y:S01]  /*9620*/  FMUL R23, R43.reuse, R10 ;  /* 0x0000000a2b177220 */ /* 0x040fe20000400000 */
[----:B------:R-:W-:Y:S01]  /*9630*/  F2FP.BF16.F32.PACK_AB R60, R20, R3 ;  /* 0x00000003143c723e */ /* 0x000fe200000010ff */
[----:B------:R-:W-:Y:S01]  /*9640*/  FMUL R40, R43, R11 ;  /* 0x0000000b2b287220 */ /* 0x000fe20000400000 */
[----:B------:R-:W-:Y:S01]  /*9650*/  F2FP.BF16.F32.PACK_AB R61, R22, R21 ;  /* 0x00000015163d723e */ /* 0x000fe200000010ff */
[C---:B------:R-:W-:Y:S01]  /*9660*/  FFMA R0, R45.reuse, R41, R0 ;  /* 0x000000292d007223 */ /* 0x040fe20000000000 */
[C---:B------:R-:W-:Y:S01]  /*9670*/  FFMA R2, R45.reuse, R42, R2 ;  /* 0x0000002a2d027223 */ /* 0x040fe20000000002 */
[C---:B------:R-:W-:Y:S01]  /*9680*/  FFMA R23, R45.reuse, R44, R23 ;  /* 0x0000002c2d177223 */ /* 0x040fe20000000017 */
[----:B------:R-:W-:Y:S01]  /*9690*/  FFMA R40, R45, R46, R40 ;  /* 0x0000002e2d287223 */ /* 0x000fe20000000028 */
[----:B------:R-:W-:Y:S01]  /*96a0*/  SHF.L.U32 R42, R68, 0x10, RZ ;  /* 0x00000010442a7819 */ /* 0x000fe200000006ff */
[C---:B------:R-:W-:Y:S01]  /*96b0*/  FMUL R41, R43.reuse, R12 ;  /* 0x0000000c2b297220 */ /* 0x040fe20000400000 */
[----:B------:R-:W-:Y:S01]  /*96c0*/  F2FP.BF16.F32.PACK_AB R62, R2, R0 ;  /* 0x00000000023e723e */ /* 0x000fe200000010ff */
[C---:B------:R-:W-:Y:S01]  /*96d0*/  FMUL R0, R43.reuse, R13 ;  /* 0x0000000d2b007220 */ /* 0x040fe20000400000 */
[----:B------:R-:W-:Y:S01]  /*96e0*/  LOP3.LUT R21, R68, 0xffff0000, RZ, 0xc0, !PT ;  /* 0xffff000044157812 */ /* 0x000fe200078ec0ff */
[C---:B------:R-:W-:Y:S01]  /*96f0*/  FMUL R2, R43.reuse, R14 ;  /* 0x0000000e2b027220 */ /* 0x040fe20000400000 */
[----:B------:R-:W-:Y:S01]  /*9700*/  F2FP.BF16.F32.PACK_AB R63, R40, R23 ;  /* 0x00000017283f723e */ /* 0x000fe200000010ff */
[----:B------:R-:W-:Y:S01]  /*9710*/  FMUL R3, R43, R15 ;  /* 0x0000000f2b037220 */ /* 0x000fe20000400000 */
[----:B------:R-:W-:Y:S01]  /*9720*/  SHF.L.U32 R22, R69, 0x10, RZ ;  /* 0x0000001045167819 */ /* 0x000fe200000006ff */
[----:B------:R-:W-:Y:S01]  /*9730*/  FFMA R41, R45, R42, R41 ;  /* 0x0000002a2d297223 */ /* 0x000fe20000000029 */
[----:B------:R-:W-:Y:S01]  /*9740*/  LOP3.LUT R23, R69, 0xffff0000, RZ, 0xc0, !PT ;  /* 0xffff000045177812 */ /* 0x000fe200078ec0ff */
[----:B------:R-:W-:Y:S01]  /*9750*/  FMUL R20, R43, R16 ;  /* 0x000000102b147220 */ /* 0x000fe20000400000 */
[C---:B------:R-:W-:Y:S01]  /*9760*/  SHF.L.U32 R40, R70.reuse, 0x10, RZ ;  /* 0x0000001046287819 */ /* 0x040fe200000006ff */
[C---:B------:R-:W-:Y:S01]  /*9770*/  FFMA R0, R45.reuse, R21, R0 ;  /* 0x000000152d007223 */ /* 0x040fe20000000000 */
[C---:B------:R-:W-:Y:S01]  /*9780*/  FFMA R2, R45.reuse, R22, R2 ;  /* 0x000000162d027223 */ /* 0x040fe20000000002 */
[----:B------:R-:W-:Y:S01]  /*9790*/  FFMA R3, R45, R23, R3 ;  /* 0x000000172d037223 */ /* 0x000fe20000000003 */
[----:B------:R-:W-:Y:S01]  /*97a0*/  FMUL R21, R43, R17 ;  /* 0x000000112b157220 */ /* 0x000fe20000400000 */
[----:B------:R-:W-:Y:S01]  /*97b0*/  FFMA R20, R45, R40, R20 ;  /* 0x000000282d147223 */ /* 0x000fe20000000014 */
[----:B------:R-:W-:Y:S01]  /*97c0*/  LOP3.LUT R40, R70, 0xffff0000, RZ, 0xc0, !PT ;  /* 0xffff000046287812 */ /* 0x000fe200078ec0ff */
[----:B------:R-:W-:Y:S01]  /*97d0*/  FMUL R22, R43, R18 ;  /* 0x000000122b167220 */ /* 0x000fe20000400000 */
[----:B------:R-:W-:Y:S01]  /*97e0*/  SHF.L.U32 R42, R71, 0x10, RZ ;  /* 0x00000010472a7819 */ /* 0x000fe200000006ff */
[----:B------:R-:W-:Y:S01]  /*97f0*/  FMUL R23, R43, R19 ;  /* 0x000000132b177220 */ /* 0x000fe20000400000 */
[----:B------:R-:W-:Y:S01]  /*9800*/  LOP3.LUT R44, R71, 0xffff0000, RZ, 0xc0, !PT ;  /* 0xffff0000472c7812 */ /* 0x000fe200078ec0ff */
[----:B------:R-:W-:Y:S01]  /*9810*/  FFMA R21, R45, R40, R21 ;  /* 0x000000282d157223 */ /* 0x000fe20000000015 */
[----:B------:R-:W-:Y:S01]  /*9820*/  @!P1 IADD3 R40, PT, PT, R47, UR43, RZ ;  /* 0x0000002b2f289c10 */ /* 0x000fe2000fffe0ff */
[C---:B------:R-:W-:Y:S01]  /*9830*/  FFMA R22, R45.reuse, R42, R22 ;  /* 0x0000002a2d167223 */ /* 0x040fe20000000016 */
[----:B------:R-:W-:Y:S01]  /*9840*/  F2FP.BF16.F32.PACK_AB R96, R0, R41 ;  /* 0x000000290060723e */ /* 0x000fe200000010ff */
[----:B------:R-:W-:Y:S01]  /*9850*/  FFMA R23, R45, R44, R23 ;  /* 0x0000002c2d177223 */ /* 0x000fe20000000017 */
[----:B------:R-:W-:Y:S02]  /*9860*/  @!P1 IADD3 R40, PT, PT, R105, R40, RZ ;  /* 0x0000002869289210 */ /* 0x000fe40007ffe0ff */
[----:B------:R-:W-:Y:S02]  /*9870*/  F2FP.BF16.F32.PACK_AB R97, R3, R2 ;  /* 0x000000020361723e */ /* 0x000fe400000010ff */
[----:B------:R-:W-:Y:S01]  /*9880*/  F2FP.BF16.F32.PACK_AB R98, R21, R20 ;  /* 0x000000141562723e */ /* 0x000fe200000010ff */
[----:B------:R1:W-:Y:S01]  /*9890*/  @!P1 STS.128 [R40+0x200], R48 ;  /* 0x0002003028009388 */ /* 0x0003e20000000c00 */
[----:B------:R-:W-:Y:S02]  /*98a0*/  F2FP.BF16.F32.PACK_AB R99, R23, R22 ;  /* 0x000000161763723e */ /* 0x000fe400000010ff */
[----:B------:R-:W-:Y:S04]  /*98b0*/  MOV R0, UR47 ;  /* 0x0000002f00007c02 */ /* 0x000fe80008000f00 */
[----:B------:R-:W-:Y:S01]  /*98c0*/  @P2 LEA R0, R0, UR43, 0x3 ;  /* 0x0000002b00002c11 */ /* 0x000fe2000f8e18ff */
[----:B------:R1:W-:Y:S08]  /*98d0*/  @!P1 STS.128 [R47+UR43+0xa00], R60 ;  /* 0x000a003c2f009988 */ /* 0x0003f00008000c2b */
[----:B------:R1:W-:Y:S01]  /*98e0*/  @!P1 STS.128 [R40+0xa00], R96 ;  /* 0x000a006028009388 */ /* 0x0003e20000000c00 */
[----:B------:R-:W-:Y:S01]  /*98f0*/  @!PT LDS RZ, [RZ] ;  /* 0x00000000fffff984 */ /* 0x000fe20000000800 */
[----:B------:R-:W-:Y:S01]  /*9900*/  @!PT LDS RZ, [RZ] ;  /* 0x00000000fffff984 */ /* 0x000fe20000000800 */
[----:B------:R-:W-:Y:S01]  /*9910*/  @!PT LDS RZ, [RZ] ;  /* 0x00000000fffff984 */ /* 0x000fe20000000800 */
[----:B------:R-:W-:Y:S01]  /*9920*/  @!PT LDS RZ, [RZ] ;  /* 0x00000000fffff984 */ /* 0x000fe20000000800 */
[----:B------:R2:W-:Y:S07]  /*9930*/  MEMBAR.ALL.CTA ;  /* 0x0000000000007992 */ /* 0x0005ee0000008000 */
[----:B--2---:R-:W2:Y:S01]  /*9940*/  FENCE.VIEW.ASYNC.S ;  /* 0x00000000000073c6 */ /* 0x004ea20000000000 */
[----:B------:R-:W-:Y:S05]  /*9950*/  WARPSYNC.ALL ;  /* 0x0000000000007948 */ /* 0x000fea0003800000 */
[----:B------:R-:W-:Y:S01]  /*9960*/  BSSY.RECONVERGENT B0, `(.L_x_122) ;  /* 0x0000012000007945 */ /* 0x000fe20003800200 */
[----:B--2---:R-:W-:Y:S06]  /*9970*/  BAR.SYNC.DEFER_BLOCKING 0x1, 0x80 ;  /* 0x0042000000007b1d */ /* 0x004fec0000010000 */
[----:B------:R-:W-:Y:S05]  /*9980*/  @P0 BRA `(.L_x_123) ;  /* 0x00000000003c0947 */ /* 0x000fea0003800000 */
[----:B------:R-:W2:Y:S01]  /*9990*/  LDCU.64 UR6, c[0x0][0x348] ;  /* 0x00006900ff0677ac */ /* 0x000ea20008000a00 */
[----:B------:R-:W-:Y:S02]  /*99a0*/  ULEA UR5, UR45, UR43, 0xc ;  /* 0x0000002b2d057291 */ /* 0x000fe4000f8e60ff */
[----:B------:R-:W-:Y:S02]  /*99b0*/  UIADD3 UR10, UPT, UPT, UR50, 0x40, URZ ;  /* 0x00000040320a7890 */ /* 0x000fe4000fffe0ff */
[----:B------:R-:W-:Y:S02]  /*99c0*/  UIADD3 UR8, UPT, UPT, UR5, 0x200, URZ ;  /* 0x0000020005087890 */ /* 0x000fe4000fffe0ff */
[----:B------:R-:W-:Y:S01]  /*99d0*/  UIADD3 UR12, UPT, UPT, UR5, 0xa00, URZ ;  /* 0x00000a00050c7890 */ /* 0x000fe2000fffe0ff */
[----:B------:R-:W-:Y:S01]  /*99e0*/  UMOV UR9, UR49 ;  /* 0x0000003100097c82 */ /* 0x000fe20008000000 */
[----:B------:R-:W-:Y:S01]  /*99f0*/  UMOV UR11, UR52 ;  /* 0x00000034000b7c82 */ /* 0x000fe20008000000 */
[----:B------:R-:W-:Y:S01]  /*9a00*/  UIADD3 UR13, UPT, UPT, UR49, 0x20, URZ ;  /* 0x00000020310d7890 */ /* 0x000fe2000fffe0ff */
[----:B------:R-:W-:Y:S01]  /*9a10*/  UMOV UR15, UR52 ;  /* 0x00000034000f7c82 */ /* 0x000fe20008000000 */
[----:B------:R-:W-:Y:S01]  /*9a20*/  UMOV UR14, UR10 ;  /* 0x0000000a000e7c82 */ /* 0x000fe20008000000 */
[----:B--2---:R-:W-:Y:S04]  /*9a30*/  UIADD3 UR4, UP0, UPT, UR6, 0xa80, URZ ;  /* 0x00000a8006047890 */ /* 0x004fe8000ff1e0ff */
[----:B------:R-:W-:Y:S09]  /*9a40*/  UIADD3.X UR5, UPT, UPT, URZ, UR7, URZ, UP0, !UPT ;  /* 0x00000007ff057290 */ /* 0x000ff200087fe4ff */
[----:B------:R2:W-:Y:S01]  /*9a50*/  UTMASTG.3D [UR8], [UR4] ;  /* 0x00000008040073b5 */ /* 0x0005e20008010000 */
[----:B------:R2:W-:Y:S02]  /*9a60*/  UTMASTG.3D [UR12], [UR4] ;  /* 0x0000000c040073b5 */ /* 0x0005e40008010000 */
[----:B--2---:R0:W-:Y:S02]  /*9a70*/  UTMACMDFLUSH ;  /* 0x00000000000079b7 */ /* 0x0041e40000000000 */
.L_x_123:
[----:B------:R-:W-:Y:S05]  /*9a80*/  BSYNC.RECONVERGENT B0 ;  /* 0x0000000000007941 */ /* 0x000fea0003800200 */
.L_x_122:
[----:B------:R-:W-:Y:S01]  /*9a90*/  UIADD3 UR4, UPT, UPT, UR45, 0x1, URZ ;  /* 0x000000012d047890 */ /* 0x000fe2000fffe0ff */
[----:B------:R-:W-:Y:S01]  /*9aa0*/  R2UR UR5, R93 ;  /* 0x000000005d0572ca */ /* 0x000fe200000e0000 */
[----:B------:R-:W-:Y:S01]  /*9ab0*/  @P2 VIADD R0, R0, 0x58 ;  /* 0x0000005800002836 */ /* 0x000fe20000000000 */
[----:B------:R-:W-:Y:S01]  /*9ac0*/  BSSY.RECONVERGENT B0, `(.L_x_124) ;  /* 0x000000b000007945 */ /* 0x000fe20003800200 */
[----:B------:R-:W-:Y:S01]  /*9ad0*/  UISETP.NE.AND UP0, UPT, UR4, 0x3, UPT ;  /* 0x000000030400788c */ /* 0x000fe2000bf05270 */
[----:B------:R-:W-:Y:S03]  /*9ae0*/  LEA R21, R113, UR43, 0x3 ;  /* 0x0000002b71157c11 */ /* 0x000fe6000f8e18ff */
[----:B------:R-:W-:Y:S02]  /*9af0*/  USEL UR44, UR4, URZ, UP0 ;  /* 0x000000ff042c7287 */ /* 0x000fe40008000000 */
[----:B------:R-:W-:Y:S04]  /*9b00*/  UISETP.EQ.XOR UP0, UPT, UR46, 0x3, !UP0 ;  /* 0x000000032e00788c */ /* 0x000fe8000c702a70 */
[----:B------:R-:W-:Y:S01]  /*9b10*/  IMAD.U32 R2, RZ, RZ, UR5 ;  /* 0x00000005ff027e24 */ /* 0x000fe2000f8e00ff */
[----:B------:R-:W-:Y:S04]  /*9b20*/  UP2UR UR48, UPR, URZ, 0x1 ;  /* 0x00000001ff307883 */ /* 0x000fe80008000000 */
[----:B------:R-:W-:Y:S02]  /*9b30*/  @P2 PRMT R2, R2, 0x654, R0 ;  /* 0x0000065402022816 */ /* 0x000fe40000000000 */
[----:B------:R-:W-:Y:S01]  /*9b40*/  @P2 SHF.L.U32 R0, R115, 0x1f, RZ ;  /* 0x0000001f73002819 */ /* 0x000fe200000006ff */
[----:B------:R-:W-:Y:S05]  /*9b50*/  @P0 BRA `(.L_x_125) ;  /* 0x0000000000040947 */ /* 0x000fea0003800000 */
[----:B------:R-:W-:Y:S04]  /*9b60*/  DEPBAR.LE SB0, 0x1 ;  /* 0x000080400000791a */ /* 0x000fe80000000000 */
.L_x_125:
[----:B------:R-:W-:Y:S05]  /*9b70*/  BSYNC.RECONVERGENT B0 ;  /* 0x0000000000007941 */ /* 0x000fea0003800200 */
.L_x_124:
[----:B------:R-:W-:Y:S01]  /*9b80*/  BAR.SYNC.DEFER_BLOCKING 0x1, 0x80 ;  /* 0x0042000000007b1d */ /* 0x000fe20000010000 */
[----:B------:R-:W-:Y:S02]  /*9b90*/  UIADD3 UR4, UPT, UPT, UR47, 0x1, URZ ;  /* 0x000000012f047890 */ /* 0x000fe4000fffe0ff */
[----:B------:R-:W-:Y:S02]  /*9ba0*/  UIADD3 UR57, UPT, UPT, UR49, 0x10, URZ ;  /* 0x0000001031397890 */ /* 0x000fe4000fffe0ff */
[----:B------:R-:W-:Y:S04]  /*9bb0*/  UISETP.NE.AND UP0, UPT, UR4, 0x3, UPT ;  /* 0x000000030400788c */ /* 0x000fe8000bf05270 */
[----:B------:R-:W-:Y:S01]  /*9bc0*/  USEL UR47, UR4, URZ, UP0 ;  /* 0x000000ff042f7287 */ /* 0x000fe20008000000 */
[----:B------:R-:W-:Y:S01]  /*9bd0*/  @P2 SYNCS.ARRIVE.TRANS64.RED.A1T0 RZ, [R2+URZ], RZ ;  /* 0x000000ff02ff29a7 */ /* 0x000fe200081004ff */
[----:B------:R-:W-:Y:S01]  /*9be0*/  BSSY B1, `(.L_x_126) ;  /* 0x000001b000017945 */ /* 0x000fe20003800000 */
[----:B------:R2:W3:Y:S02]  /*9bf0*/  @P2 SYNCS.PHASECHK.TRANS64.TRYWAIT P0, [R21+URZ+0x40], R0 ;  /* 0x00004000150025a7 */ /* 0x0004e400080011ff */
[----:B--2---:R-:W-:Y:S02]  /*9c00*/  IADD3 R0, PT, PT, R112, 0x10, RZ ;  /* 0x0000001070007810 */ /* 0x004fe40007ffe0ff */
[----:B---3--:R-:W-:Y:S01]  /*9c10*/  @P2 SEL R114, RZ, 0x1, !P0 ;  /* 0x00000001ff722807 */ /* 0x008fe20004000000 */
[----:B------:R-:W-:Y:S06]  /*9c20*/  @!P2 BRA `(.L_x_127) ;  /* 0x000000000058a947 */ /* 0x000fec0003800000 */
[----:B------:R-:W-:Y:S01]  /*9c30*/  ISETP.NE.AND P1, PT, R116, RZ, PT ;  /* 0x000000ff7400720c */ /* 0x000fe20003f25270 */
[----:B------:R-:W-:Y:S01]  /*9c40*/  BSSY B0, `(.L_x_128) ;  /* 0x0000009000007945 */ /* 0x000fe20003800000 */
[----:B------:R-:W-:Y:S11]  /*9c50*/  ISETP.NE.AND P0, PT, R114, RZ, PT ;  /* 0x000000ff7200720c */ /* 0x000ff60003f05270 */
[----:B------:R-:W-:Y:S05]  /*9c60*/  @P1 IMAD R3, R113, 0x1000, R106 ;  /* 0x0000100071031824 */ /* 0x000fea00078e026a */
[----:B------:R-:W-:Y:S05]  /*9c70*/  @P1 IADD3 R2, PT, PT, R3, UR43, RZ ;  /* 0x0000002b03021c10 */ /* 0x000fea000fffe0ff */
[----:B------:R-:W-:Y:S01]  /*9c80*/  @P1 IMAD.IADD R2, R105, 0x1, R2 ;  /* 0x0000000169021824 */ /* 0x000fe200078e0202 */
[----:B------:R-:W-:Y:S06]  /*9c90*/  @P0 BRA `(.L_x_129) ;  /* 0x00000000000c0947 */ /* 0x000fec0003800000 */
[----:B------:R-:W-:Y:S04]  /*9ca0*/  SHF.L.U32 R20, R115, 0x1f, RZ ;  /* 0x0000001f73147819 */ /* 0x000fe800000006ff */
[----:B------:R-:W2:Y:S02]  /*9cb0*/  SYNCS.PHASECHK.TRANS64.TRYWAIT P0, [R21+URZ+0x40], R20 ;  /* 0x00004014150075a7 */ /* 0x000ea400080011ff */
[----:B--2---:R-:W-:Y:S05]  /*9cc0*/  @!P0 BRA `(.L_x_130) ;  /* 0x0000002800e08947 */ /* 0x004fea0003800000 */
.L_x_129:
[----:B------:R-:W-:Y:S05]  /*9cd0*/  BSYNC B0 ;  /* 0x0000000000007941 */ /* 0x000fea0003800000 */
.L_x_128:
[----:B------:R-:W-:Y:S01]  /*9ce0*/  ISETP.NE.AND P0, PT, R116, RZ, PT ;  /* 0x000000ff7400720c */ /* 0x000fe20003f05270 */
[----:B------:R-:W-:Y:S11]  /*9cf0*/  VIADD R113, R113, 0x1 ;  /* 0x0000000171717836 */ /* 0x000ff60000000000 */
[----:B------:R-:W-:Y:S01]  /*9d00*/  @!UPT UIADD3 URZ, UPT, UPT, URZ, URZ, URZ ;  /* 0x000000fffffff290 */ /* 0x000fe2000fffe0ff */
[----:B------:R-:W3:Y:S04]  /*9d10*/  @P0 LDS.128 R52, [R3+UR43+0x200] ;  /* 0x0002002b03340984 */ /* 0x000ee80008000c00 */
[----:B------:R-:W4:Y:S04]  /*9d20*/  @P0 LDS.128 R64, [R3+UR43+0xa00] ;  /* 0x000a002b03400984 */ /* 0x000f280008000c00 */
[----:B------:R-:W1:Y:S04]  /*9d30*/  @P0 LDS.128 R56, [R2+0x200] ;  /* 0x0002000002380984 */ /* 0x000e680000000c00 */
[----:B------:R5:W1:Y:S01]  /*9d40*/  @P0 LDS.128 R68, [R2+0xa00] ;  /* 0x000a000002440984 */ /* 0x000a620000000c00 */
[C---:B------:R-:W-:Y:S04]  /*9d50*/  ISETP.NE.AND P0, PT, R113.reuse, 0x3, PT ;  /* 0x000000037100780c */ /* 0x040fe80003f05270 */
[----:B------:R-:W-:Y:S02]  /*9d60*/  SEL R113, R113, RZ, P0 ;  /* 0x000000ff71717207 */ /* 0x000fe40000000000 */
[----:B-----5:R-:W-:Y:S04]  /*9d70*/  SEL R2, RZ, 0x1, P0 ;  /* 0x00000001ff027807 */ /* 0x020fe80000000000 */
[----:B------:R-:W-:Y:S02]  /*9d80*/  LOP3.LUT R115, R115, R2, RZ, 0x3c, !PT ;  /* 0x0000000273737212 */ /* 0x000fe400078e3cff */
.L_x_127:
[----:B------:R-:W-:Y:S05]  /*9d90*/  BSYNC B1 ;  /* 0x0000000000017941 */ /* 0x000fea0003800000 */
.L_x_126:
[----:B------:R-:W-:Y:S04]  /*9da0*/  SHF.R.U32.HI R3, RZ, 0x15, R0 ;  /* 0x00000015ff037819 */ /* 0x000fe80000011600 */
[----:B------:R-:W-:Y:S04]  /*9db0*/  LOP3.LUT R2, R3, 0x3, RZ, 0xc0, !PT ;  /* 0x0000000303027812 */ /* 0x000fe800078ec0ff */
[----:B------:R-:W-:Y:S11]  /*9dc0*/  ISETP.NE.AND P0, PT, R88, R2, PT ;  /* 0x000000025800720c */ /* 0x000ff60003f05270 */
[----:B------:R-:W-:Y:S02]  /*9dd0*/  @!UPT UIADD3 URZ, UPT, UPT, URZ, URZ, URZ ;  /* 0x000000fffffff290 */ /* 0x000fe4000fffe0ff */
[----:B------:R-:W-:Y:S05]  /*9de0*/  @P0 BRA `(.L_x_131) ;  /* 0x0000000000bc0947 */ /* 0x000fea0003800000 */
[----:B------:R-:W-:Y:S02]  /*9df0*/  LOP3.LUT P0, RZ, R3, 0x3, R90, 0x48, !PT ;  /* 0x0000000303ff7812 */ /* 0x000fe4000780485a */
[----:B------:R-:W-:Y:S11]  /*9e00*/  MOV R16, R0 ;  /* 0x0000000000107202 */ /* 0x000ff60000000f00 */
[----:B------:R-:W-:Y:S05]  /*9e10*/  @!P0 BRA `(.L_x_132) ;  /* 0x0000000000408947 */ /* 0x000fea0003800000 */
[----:B------:R-:W5:Y:S01]  /*9e20*/  LDCU.64 UR8, c[0x4][0x70] ;  /* 0x01000e00ff0877ac */ /* 0x000f620008000a00 */
[----:B------:R-:W-:Y:S01]  /*9e30*/  MOV R15, 0x0 ;  /* 0x00000000000f7802 */ /* 0x000fe20000000f00 */
[----:B------:R-:W-:Y:S02]  /*9e40*/  HFMA2 R12, -RZ, RZ, 0, 5.9604644775390625e-08 ;  /* 0x00000001ff0c7431 */ /* 0x000fe400000001ff */
[----:B------:R-:W-:Y:S02]  /*9e50*/  IMAD.MOV.U32 R8, RZ, RZ, 0x192 ;  /* 0x00000192ff087424 */ /* 0x000fe400078e00ff */
[----:B------:R-:W-:Y:S01]  /*9e60*/  IMAD.MOV.U32 R13, RZ, RZ, RZ ;  /* 0x000000ffff0d7224 */ /* 0x000fe200078e00ff */
[----:B------:R-:W1:Y:S01]  /*9e70*/  LDCU.64 UR6, c[0x4][0x78] ;  /* 0x01000f00ff0677ac */ /* 0x000e620008000a00 */
[----:B------:R-:W2:Y:S01]  /*9e80*/  LDC.64 R14, c[0x4][R15] ;  /* 0x010000000f0e7b82 */ /* 0x000ea20000000a00 */
[----:B------:R-:W3:Y:S01]  /*9e90*/  LDCU.64 UR4, c[0x4][0x10] ;  /* 0x01000200ff0477ac */ /* 0x000ee20008000a00 */
[----:B-----5:R-:W-:Y:S01]  /*9ea0*/  MOV R5, UR9 ;  /* 0x0000000900057c02 */ /* 0x020fe20008000f00 */
[----:B------:R-:W-:Y:S01]  /*9eb0*/  IMAD.U32 R4, RZ, RZ, UR8 ;  /* 0x00000008ff047e24 */ /* 0x000fe2000f8e00ff */
[----:B-1----:R-:W-:Y:S01]  /*9ec0*/  MOV R7, UR7 ;  /* 0x0000000700077c02 */ /* 0x002fe20008000f00 */
[----:B------:R-:W-:Y:S01]  /*9ed0*/  IMAD.U32 R6, RZ, RZ, UR6 ;  /* 0x00000006ff067e24 */ /* 0x000fe2000f8e00ff */
[----:B---3--:R-:W-:Y:S01]  /*9ee0*/  MOV R11, UR5 ;  /* 0x00000005000b7c02 */ /* 0x008fe20008000f00 */
[----:B------:R-:W-:Y:S02]  /*9ef0*/  IMAD.U32 R10, RZ, RZ, UR4 ;  /* 0x00000004ff0a7e24 */ /* 0x000fe4000f8e00ff */
[----:B--2---:R-:W-:Y:S07]  /*9f00*/  LEPC R20, `(.L_x_132) ;  /* 0x000000001014794e */ /* 0x004fee0000000000 */
[----:B----4-:R-:W-:Y:S05]  /*9f10*/  CALL.ABS.NOINC R14 ;  /* 0x000000000e007343 */ /* 0x010fea0003c00000 */
.L_x_132:
        /* <DEDUP_REMOVED lines=12> */
[----:B------:R-:W5:Y:S01]  /*9fe0*/  LDCU.64 UR6, c[0x4][0x78] ;  /* 0x01000f00ff0677ac */ /* 0x000f620008000a00 */
[----:B------:R-:W2:Y:S01]  /*9ff0*/  LDC.64 R14, c[0x4][R15] ;  /* 0x010000000f0e7b82 */ /* 0x000ea20000000a00 */
[----:B------:R-:W3:Y:S01]  /*a000*/  LDCU.64 UR4, c[0x4][0x10] ;  /* 0x01000200ff0477ac */ /* 0x000ee20008000a00 */
[----:B-1----:R-:W-:Y:S01]  /*a010*/  MOV R5, UR9 ;  /* 0x0000000900057c02 */ /* 0x002fe20008000f00 */
[----:B------:R-:W-:Y:S01]  /*a020*/  IMAD.U32 R4, RZ, RZ, UR8 ;  /* 0x00000008ff047e24 */ /* 0x000fe2000f8e00ff */
[----:B-----5:R-:W-:Y:S01]  /*a030*/  MOV R7, UR7 ;  /* 0x0000000700077c02 */ /* 0x020fe20008000f00 */
[----:B------:R-:W-:Y:S01]  /*a040*/  IMAD.U32 R6, RZ, RZ, UR6 ;  /* 0x00000006ff067e24 */ /* 0x000fe2000f8e00ff */
[----:B---3--:R-:W-:Y:S01]  /*a050*/  MOV R11, UR5 ;  /* 0x00000005000b7c02 */ /* 0x008fe20008000f00 */
[----:B------:R-:W-:Y:S02]  /*a060*/  IMAD.U32 R10, RZ, RZ, UR4 ;  /* 0x00000004ff0a7e24 */ /* 0x000fe4000f8e00ff */
[----:B--2---:R-:W-:Y:S07]  /*a070*/  LEPC R20, `(.L_x_133) ;  /* 0x000000001014794e */ /* 0x004fee0000000000 */
[----:B----4-:R-:W-:Y:S05]  /*a080*/  CALL.ABS.NOINC R14 ;  /* 0x000000000e007343 */ /* 0x010fea0003c00000 */
.L_x_133:
[----:B------:R-:W-:Y:S05]  /*a090*/  WARPSYNC.ALL ;  /* 0x0000000000007948 */ /* 0x000fea0003800000 */
[----:B------:R-:W-:Y:S11]  /*a0a0*/  R2UR UR4, R16 ;  /* 0x00000000100472ca */ /* 0x000ff600000e0000 */
[----:B------:R-:W-:Y:S02]  /*a0b0*/  @!UPT UIADD3 URZ, UPT, UPT, URZ, URZ, URZ ;  /* 0x000000fffffff290 */ /* 0x000fe4000fffe0ff */
[----:B------:R-:W1:Y:S02]  /*a0c0*/  LDTM.x16 R4, tmem[UR4+0x20] ;  /* 0x00002004000479ee */ /* 0x000e640008240000 */
[----:B-1----:R-:W-:Y:S01]  /*a0d0*/  NOP ;  /* 0x0000000000007918 */ /* 0x002fe20000000000 */
.L_x_131:
[----:B---3--:R-:W-:Y:S01]  /*a0e0*/  SHF.L.U32 R3, R52, 0x10, RZ ;  /* 0x0000001034037819 */ /* 0x008fe200000006ff */
[C---:B------:R-:W-:Y:S01]  /*a0f0*/  FMUL R0, R43.reuse, R24 ;  /* 0x000000182b007220 */ /* 0x040fe20000400000 */
[----:B------:R-:W-:Y:S01]  /*a100*/  ISETP.NE.AND P1, PT, R88, R2, PT ;  /* 0x000000025800720c */ /* 0x000fe20003f25270 */
[----:B------:R-:W-:Y:S01]  /*a110*/  FMUL R2, R43, R25 ;  /* 0x000000192b027220 */ /* 0x000fe20000400000 */
[----:B--2---:R-:W-:Y:S01]  /*a120*/  LOP3.LUT R21, R52, 0xffff0000, RZ, 0xc0, !PT ;  /* 0xffff000034157812 */ /* 0x004fe200078ec0ff */
        /* <DEDUP_REMOVED lines=13> */
[----:B-1----:R-:W-:Y:S01]  /*a200*/  MOV R47, UR44 ;  /* 0x0000002c002f7c02 */ /* 0x002fe20008000f00 */
        /* <DEDUP_REMOVED lines=9> */
[----:B----4-:R-:W-:Y:S01]  /*a2a0*/  LOP3.LUT R41, R65, 0xffff0000, RZ, 0xc0, !PT ;  /* 0xffff000041297812 */ /* 0x010fe200078ec0ff */
        /* <DEDUP_REMOVED lines=13> */
[C---:B------:R-:W-:Y:S01]  /*a380*/  SHF.L.U32 R40, R58.reuse, 0x10, RZ ;  /* 0x000000103a287819 */ /* 0x040fe200000006ff */
[----:B------:R-:W-:Y:S01]  /*a390*/  FMUL R20, R43, R35 ;  /* 0x000000232b147220 */ /* 0x000fe20000400000 */
[----:B------:R-:W-:Y:S01]  /*a3a0*/  SHF.L.U32 R44, R67, 0x10, RZ ;  /* 0x00000010432c7819 */ /* 0x000fe200000006ff */
[----:B------:R-:W-:Y:S01]  /*a3b0*/  FFMA R2, R45, R21, R2 ;  /* 0x000000152d027223 */ /* 0x000fe20000000002 */
[----:B------:R-:W-:Y:S01]  /*a3c0*/  LOP3.LUT R46, R67, 0xffff0000, RZ, 0xc0, !PT ;  /* 0xffff0000432e7812 */ /* 0x000fe200078ec0ff */
[----:B------:R-:W-:Y:S01]  /*a3d0*/  FFMA R3, R45, R22, R3 ;  /* 0x000000162d037223 */ /* 0x000fe20000000003 */
[----:B------:R-:W-:Y:S01]  /*a3e0*/  R2UR UR4, R93 ;  /* 0x000000005d0472ca */ /* 0x000fe200000e0000 */
[----:B------:R-:W-:Y:S01]  /*a3f0*/  FFMA R20, R45, R23, R20 ;  /* 0x000000172d147223 */ /* 0x000fe20000000014 */
[----:B------:R-:W-:Y:S01]  /*a400*/  LOP3.LUT R23, R58, 0xffff0000, RZ, 0xc0, !PT ;  /* 0xffff00003a177812 */ /* 0x000fe200078ec0ff */
[C---:B------:R-:W-:Y:S01]  /*a410*/  FMUL R21, R43.reuse, R36 ;  /* 0x000000242b157220 */ /* 0x040fe20000400000 */
[----:B------:R-:W-:Y:S01]  /*a420*/  ISETP.NE.AND P0, PT, R88, RZ, PT ;  /* 0x000000ff5800720c */ /* 0x000fe20003f05270 */
[----:B------:R-:W-:Y:S01]  /*a430*/  FMUL R22, R43, R37 ;  /* 0x000000252b167220 */ /* 0x000fe20000400000 */
[----:B------:R-:W-:Y:S01]  /*a440*/  ISETP.NE.AND P2, PT, R104, RZ, PT ;  /* 0x000000ff6800720c */ /* 0x000fe20003f45270 */
        /* <DEDUP_REMOVED lines=31> */
[C---:B------:R-:W-:Y:S01]  /*a640*/  LOP3.LUT R21, R68.reuse, 0xffff0000, RZ, 0xc0, !PT ;  /* 0xffff000044157812 */ /* 0x040fe200078ec0ff */
[C---:B------:R-:W-:Y:S01]  /*a650*/  FFMA R2, R45.reuse, R42, R2 ;  /* 0x0000002a2d027223 */ /* 0x040fe20000000002 */
[C---:B------:R-:W-:Y:S01]  /*a660*/  FFMA R23, R45.reuse, R44, R23 ;  /* 0x0000002c2d177223 */ /* 0x040fe20000000017 */
[----:B------:R-:W-:Y:S01]  /*a670*/  FFMA R40, R45, R46, R40 ;  /* 0x0000002e2d287223 */ /* 0x000fe20000000028 */
[----:B------:R-:W-:Y:S01]  /*a680*/  SHF.L.U32 R42, R68, 0x10, RZ ;  /* 0x00000010442a7819 */ /* 0x000fe200000006ff */
[C---:B------:R-:W-:Y:S01]  /*a690*/  FMUL R41, R43.reuse, R12 ;  /* 0x0000000c2b297220 */ /* 0x040fe20000400000 */
[----:B------:R-:W-:Y:S01]  /*a6a0*/  F2FP.BF16.F32.PACK_AB R62, R2, R0 ;  /* 0x00000000023e723e */ /* 0x000fe200000010ff */
[C---:B------:R-:W-:Y:S01]  /*a6b0*/  FMUL R0, R43.reuse, R13 ;  /* 0x0000000d2b007220 */ /* 0x040fe20000400000 */
[----:B------:R-:W-:Y:S01]  /*a6c0*/  F2FP.BF16.F32.PACK_AB R63, R40, R23 ;  /* 0x00000017283f723e */ /* 0x000fe200000010ff */
[----:B------:R-:W-:Y:S01]  /*a6d0*/  FMUL R2, R43, R14 ;  /* 0x0000000e2b027220 */ /* 0x000fe20000400000 */
[----:B------:R-:W-:Y:S01]  /*a6e0*/  @!P1 IADD3 R46, PT, PT, R47, UR43, RZ ;  /* 0x0000002b2f2e9c10 */ /* 0x000fe2000fffe0ff */
[----:B------:R-:W-:Y:S01]  /*a6f0*/  FMUL R3, R43, R15 ;  /* 0x0000000f2b037220 */ /* 0x000fe20000400000 */
[----:B------:R-:W-:Y:S01]  /*a700*/  SHF.L.U32 R22, R69, 0x10, RZ ;  /* 0x0000001045167819 */ /* 0x000fe200000006ff */
[----:B------:R-:W-:Y:S01]  /*a710*/  FFMA R41, R45, R42, R41 ;  /* 0x0000002a2d297223 */ /* 0x000fe20000000029 */
[----:B------:R-:W-:Y:S01]  /*a720*/  LOP3.LUT R23, R69, 0xffff0000, RZ, 0xc0, !PT ;  /* 0xffff000045177812 */ /* 0x000fe200078ec0ff */
[----:B------:R-:W-:Y:S01]  /*a730*/  FMUL R20, R43, R16 ;  /* 0x000000102b147220 */ /* 0x000fe20000400000 */
[C---:B------:R-:W-:Y:S01]  /*a740*/  SHF.L.U32 R40, R70.reuse, 0x10, RZ ;  /* 0x0000001046287819 */ /* 0x040fe200000006ff */
[----:B------:R-:W-:Y:S01]  /*a750*/  FFMA R0, R45, R21, R0 ;  /* 0x000000152d007223 */ /* 0x000fe20000000000 */
[----:B------:R-:W-:Y:S01]  /*a760*/  @!P1 IADD3 R46, PT, PT, R105, R46, RZ ;  /* 0x0000002e692e9210 */ /* 0x000fe20007ffe0ff */
[C---:B------:R-:W-:Y:S01]  /*a770*/  FFMA R2, R45.reuse, R22, R2 ;  /* 0x000000162d027223 */ /* 0x040fe20000000002 */
[C---:B------:R-:W-:Y:S01]  /*a780*/  FFMA R3, R45.reuse, R23, R3 ;  /* 0x000000172d037223 */ /* 0x040fe20000000003 */
[----:B------:R-:W-:Y:S01]  /*a790*/  FFMA R20, R45, R40, R20 ;  /* 0x000000282d147223 */ /* 0x000fe20000000014 */
[----:B------:R-:W-:Y:S01]  /*a7a0*/  LOP3.LUT R40, R70, 0xffff0000, RZ, 0xc0, !PT ;  /* 0xffff000046287812 */ /* 0x000fe200078ec0ff */
[----:B------:R1:W-:Y:S01]  /*a7b0*/  @!P1 STS.128 [R46+0x200], R48 ;  /* 0x000200302e009388 */ /* 0x0003e20000000c00 */
[----:B------:R-:W-:Y:S01]  /*a7c0*/  FMUL R21, R43, R17 ;  /* 0x000000112b157220 */ /* 0x000fe20000400000 */
[----:B------:R-:W-:Y:S01]  /*a7d0*/  SHF.L.U32 R42, R71, 0x10, RZ ;  /* 0x00000010472a7819 */ /* 0x000fe200000006ff */
[----:B------:R-:W-:Y:S01]  /*a7e0*/  FMUL R22, R43, R18 ;  /* 0x000000122b167220 */ /* 0x000fe20000400000 */
[----:B------:R-:W-:Y:S01]  /*a7f0*/  LOP3.LUT R44, R71, 0xffff0000, RZ, 0xc0, !PT ;  /* 0xffff0000472c7812 */ /* 0x000fe200078ec0ff */
[----:B------:R-:W-:Y:S01]  /*a800*/  FMUL R23, R43, R19 ;  /* 0x000000132b177220 */ /* 0x000fe20000400000 */
[C---:B------:R-:W-:Y:S01]  /*a810*/  FFMA R21, R45.reuse, R40, R21 ;  /* 0x000000282d157223 */ /* 0x040fe20000000015 */
[C---:B------:R-:W-:Y:S01]  /*a820*/  FFMA R22, R45.reuse, R42, R22 ;  /* 0x0000002a2d167223 */ /* 0x040fe20000000016 */
[----:B------:R1:W-:Y:S01]  /*a830*/  @!P1 STS.128 [R47+UR43+0xa00], R60 ;  /* 0x000a003c2f009988 */ /* 0x0003e20008000c2b */
[----:B------:R-:W-:Y:S01]  /*a840*/  FFMA R23, R45, R44, R23 ;  /* 0x0000002c2d177223 */ /* 0x000fe20000000017 */
[----:B------:R-:W-:Y:S02]  /*a850*/  F2FP.BF16.F32.PACK_AB R96, R0, R41 ;  /* 0x000000290060723e */ /* 0x000fe400000010ff */
[----:B------:R-:W-:Y:S02]  /*a860*/  F2FP.BF16.F32.PACK_AB R97, R3, R2 ;  /* 0x000000020361723e */ /* 0x000fe400000010ff */
[----:B------:R-:W-:Y:S02]  /*a870*/  F2FP.BF16.F32.PACK_AB R98, R21, R20 ;  /* 0x000000141562723e */ /* 0x000fe400000010ff */
[----:B------:R-:W-:Y:S02]  /*a880*/  F2FP.BF16.F32.PACK_AB R99, R23, R22 ;  /* 0x000000161763723e */ /* 0x000fe400000010ff */
[----:B------:R-:W-:Y:S02]  /*a890*/  MOV R2, UR4 ;  /* 0x0000000400027c02 */ /* 0x000fe40008000f00 */
[----:B------:R-:W-:Y:S01]  /*a8a0*/  MOV R0, UR47 ;  /* 0x0000002f00007c02 */ /* 0x000fe20008000f00 */
[----:B------:R1:W-:Y:S03]  /*a8b0*/  @!P1 STS.128 [R46+0xa00], R96 ;  /* 0x000a00602e009388 */ /* 0x0003e60000000c00 */
[----:B------:R-:W-:Y:S01]  /*a8c0*/  @P2 LEA R0, R0, UR43, 0x3 ;  /* 0x0000002b00002c11 */ /* 0x000fe2000f8e18ff */
[----:B------:R-:W-:Y:S01]  /*a8d0*/  @!PT LDS RZ, [RZ] ;  /* 0x00000000fffff984 */ /* 0x000fe20000000800 */
[----:B------:R-:W-:Y:S01]  /*a8e0*/  @!PT LDS RZ, [RZ] ;  /* 0x00000000fffff984 */ /* 0x000fe20000000800 */
[----:B------:R-:W-:Y:S01]  /*a8f0*/  @!PT LDS RZ, [RZ] ;  /* 0x00000000fffff984 */ /* 0x000fe20000000800 */
[----:B------:R-:W-:Y:S01]  /*a900*/  @!PT LDS RZ, [RZ] ;  /* 0x00000000fffff984 */ /* 0x000fe20000000800 */
[----:B------:R2:W-:Y:S06]  /*a910*/  MEMBAR.ALL.CTA ;  /* 0x0000000000007992 */ /* 0x0005ec0000008000 */
[----:B--2---:R-:W2:Y:S01]  /*a920*/  FENCE.VIEW.ASYNC.S ;  /* 0x00000000000073c6 */ /* 0x004ea20000000000 */
[----:B------:R-:W-:Y:S05]  /*a930*/  WARPSYNC.ALL ;  /* 0x0000000000007948 */ /* 0x000fea0003800000 */
[----:B------:R-:W-:Y:S01]  /*a940*/  BSSY.RECONVERGENT B0, `(.L_x_134) ;  /* 0x0000011000007945 */ /* 0x000fe20003800200 */
[----:B--2---:R-:W-:Y:S06]  /*a950*/  BAR.SYNC.DEFER_BLOCKING 0x1, 0x80 ;  /* 0x0042000000007b1d */ /* 0x004fec0000010000 */
[----:B------:R-:W-:Y:S05]  /*a960*/  @P0 BRA `(.L_x_135) ;  /* 0x0000000000380947 */ /* 0x000fea0003800000 */
[----:B------:R-:W2:Y:S01]  /*a970*/  LDCU.64 UR6, c[0x0][0x348] ;  /* 0x00006900ff0677ac */ /* 0x000ea20008000a00 */
[----:B------:R-:W-:Y:S01]  /*a980*/  ULEA UR5, UR44, UR43, 0xc ;  /* 0x0000002b2c057291 */ /* 0x000fe2000f8e60ff */
[----:B------:R-:W-:Y:S01]  /*a990*/  UMOV UR58, UR50 ;  /* 0x00000032003a7c82 */ /* 0x000fe20008000000 */
[----:B------:R-:W-:Y:S02]  /*a9a0*/  UMOV UR59, UR52 ;  /* 0x00000034003b7c82 */ /* 0x000fe40008000000 */
[----:B------:R-:W-:Y:S02]  /*a9b0*/  UIADD3 UR56, UPT, UPT, UR5, 0x200, URZ ;  /* 0x0000020005387890 */ /* 0x000fe4000fffe0ff */
[----:B------:R-:W-:Y:S02]  /*a9c0*/  UIADD3 UR8, UPT, UPT, UR5, 0xa00, URZ ;  /* 0x00000a0005087890 */ /* 0x000fe4000fffe0ff */
        /* <DEDUP_REMOVED lines=8> */
.L_x_135:
[----:B------:R-:W-:Y:S05]  /*aa50*/  BSYNC.RECONVERGENT B0 ;  /* 0x0000000000007941 */ /* 0x000fea0003800200 */
.L_x_134:
[----:B------:R-:W-:Y:S01]  /*aa60*/  UISETP.NE.AND UP1, UPT, UR48, URZ, UPT ;  /* 0x000000ff3000728c */ /* 0x000fe2000bf25270 */
[----:B------:R-:W-:Y:S01]  /*aa70*/  @P2 VIADD R3, R0, 0x58 ;  /* 0x0000005800032836 */ /* 0x000fe20000000000 */
[----:B------:R-:W-:Y:S01]  /*aa80*/  UIADD3 UR4, UPT, UPT, UR44, 0x1, URZ ;  /* 0x000000012c047890 */ /* 0x000fe2000fffe0ff */
[----:B------:R-:W-:Y:S01]  /*aa90*/  BSSY.RECONVERGENT B0, `(.L_x_136) ;  /* 0x000000a000007945 */ /* 0x000fe20003800200 */
[----:B------:R-:W-:Y:S02]  /*aaa0*/  LEA R0, R113, UR43, 0x3 ;  /* 0x0000002b71007c11 */ /* 0x000fe4000f8e18ff */
[----:B------:R-:W-:Y:S01]  /*aab0*/  UISETP.NE.AND UP0, UPT, UR4, 0x3, UPT ;  /* 0x000000030400788c */ /* 0x000fe2000bf05270 */
[----:B------:R-:W-:Y:S01]  /*aac0*/  @P2 PRMT R3, R2, 0x654, R3 ;  /* 0x0000065402032816 */ /* 0x000fe20000000003 */
[----:B------:R-:W-:Y:S01]  /*aad0*/  UISETP.EQ.XOR UP1, UPT, UR4, 0x3, UP1 ;  /* 0x000000030400788c */ /* 0x000fe20008f22a70 */
[----:B------:R-:W-:Y:S01]  /*aae0*/  @P2 SHF.L.U32 R2, R115, 0x1f, RZ ;  /* 0x0000001f73022819 */ /* 0x000fe200000006ff */
[----:B------:R-:W-:Y:S02]  /*aaf0*/  USEL UR45, UR4, URZ, UP0 ;  /* 0x000000ff042d7287 */ /* 0x000fe40008000000 */
[----:B------:R-:W-:Y:S01]  /*ab00*/  UP2UR UR46, UPR, URZ, 0x2 ;  /* 0x00000002ff2e7883 */ /* 0x000fe20008000000 */
[----:B------:R-:W-:Y:S11]  /*ab10*/  @P0 BRA `(.L_x_137) ;  /* 0x0000000000040947 */ /* 0x000ff60003800000 */
[----:B------:R-:W-:Y:S04]  /*ab20*/  DEPBAR.LE SB0, 0x1 ;  /* 0x000080400000791a */ /* 0x000fe80000000000 */
.L_x_137:
[----:B------:R-:W-:Y:S05]  /*ab30*/  BSYNC.RECONVERGENT B0 ;  /* 0x0000000000007941 */ /* 0x000fea0003800200 */
.L_x_136:
[----:B------:R-:W-:Y:S01]  /*ab40*/  BAR.SYNC.DEFER_BLOCKING 0x1, 0x80 ;  /* 0x0042000000007b1d */ /* 0x000fe20000010000 */
[----:B------:R-:W-:Y:S04]  /*ab50*/  UIADD3 UR4, UPT, UPT, UR47, 0x1, URZ ;  /* 0x000000012f047890 */ /* 0x000fe8000fffe0ff */
[----:B------:R-:W-:Y:S04]  /*ab60*/  UISETP.NE.AND UP0, UPT, UR4, 0x3, UPT ;  /* 0x000000030400788c */ /* 0x000fe8000bf05270 */
[----:B------:R-:W-:Y:S01]  /*ab70*/  USEL UR47, UR4, URZ, UP0 ;  /* 0x000000ff042f7287 */ /* 0x000fe20008000000 */
[----:B------:R2:W-:Y:S01]  /*ab80*/  @P2 SYNCS.ARRIVE.TRANS64.RED.A1T0 RZ, [R3+URZ], RZ ;  /* 0x000000ff03ff29a7 */ /* 0x0005e200081004ff */
[----:B------:R-:W-:Y:S01]  /*ab90*/  BSSY B1, `(.L_x_138) ;  /* 0x0000015000017945 */ /* 0x000fe20003800000 */
[----:B------:R-:W3:Y:S02]  /*aba0*/  @P2 SYNCS.PHASECHK.TRANS64.TRYWAIT P0, [R0+URZ+0x40], R2 ;  /* 0x00004002000025a7 */ /* 0x000ee400080011ff */
[----:B---3--:R-:W-:Y:S01]  /*abb0*/  @P2 SEL R114, RZ, 0x1, !P0 ;  /* 0x00000001ff722807 */ /* 0x008fe20004000000 */
[----:B--2---:R-:W-:Y:S06]  /*abc0*/  @!P2 BRA `(.L_x_139) ;  /* 0x000000000044a947 */ /* 0x004fec0003800000 */
        /* <DEDUP_REMOVED lines=10> */
.L_x_141:
[----:B------:R-:W-:Y:S05]  /*ac70*/  BSYNC B0 ;  /* 0x0000000000007941 */ /* 0x000fea0003800000 */
.L_x_140:
[----:B------:R-:W-:Y:S11]  /*ac80*/  ISETP.NE.AND P0, PT, R116, RZ, PT ;  /* 0x000000ff7400720c */ /* 0x000ff60003f05270 */
[----:B------:R-:W-:Y:S02]  /*ac90*/  @!UPT UIADD3 URZ, UPT, UPT, URZ, URZ, URZ ;  /* 0x000000fffffff290 */ /* 0x000fe4000fffe0ff */
[----:B------:R3:W4:Y:S04]  /*aca0*/  @P0 LDS.128 R52, [R113+UR43+0x200] ;  /* 0x0002002b71340984 */ /* 0x0007280008000c00 */
[----:B------:R3:W1:Y:S04]  /*acb0*/  @P0 LDS.128 R64, [R113+UR43+0xa00] ;  /* 0x000a002b71400984 */ /* 0x0006680008000c00 */
[----:B------:R3:W1:Y:S04]  /*acc0*/  @P0 LDS.128 R56, [R2+0x200] ;  /* 0x0002000002380984 */ /* 0x0006680000000c00 */
[----:B------:R3:W1:Y:S02]  /*acd0*/  @P0 LDS.128 R68, [R2+0xa00] ;  /* 0x000a000002440984 */ /* 0x0006640000000c00 */
.L_x_139:
[----:B------:R-:W-:Y:S05]  /*ace0*/  BSYNC B1 ;  /* 0x0000000000017941 */ /* 0x000fea0003800000 */
.L_x_138:
[----:B------:R-:W-:Y:S05]  /*acf0*/  VIADD R112, R112, 0x400010 ;  /* 0x0040001070707836 */ /* 0x000fea0000000000 */
[----:B--2---:R-:W-:Y:S04]  /*ad00*/  SHF.R.U32.HI R0, RZ, 0x15, R112 ;  /* 0x00000015ff007819 */ /* 0x004fe80000011670 */
[----:B---3--:R-:W-:Y:S04]  /*ad10*/  LOP3.LUT R2, R0, 0x3, RZ, 0xc0, !PT ;  /* 0x0000000300027812 */ /* 0x008fe800078ec0ff */
[----:B------:R-:W-:Y:S11]  /*ad20*/  ISETP.NE.AND P0, PT, R88, R2, PT ;  /* 0x000000025800720c */ /* 0x000ff60003f05270 */
[----:B------:R-:W-:Y:S02]  /*ad30*/  @!UPT UIADD3 URZ, UPT, UPT, URZ, URZ, URZ ;  /* 0x000000fffffff290 */ /* 0x000fe4000fffe0ff */
[----:B------:R-:W-:Y:S05]  /*ad40*/  @P0 BRA `(.L_x_143) ;  /* 0x0000000000bc0947 */ /* 0x000fea0003800000 */
[----:B------:R-:W-:Y:S02]  /*ad50*/  LOP3.LUT P0, RZ, R0, 0x3, R90, 0x48, !PT ;  /* 0x0000000300ff7812 */ /* 0x000fe4000780485a */
[----:B------:R-:W-:Y:S11]  /*ad60*/  MOV R16, R112 ;  /* 0x0000007000107202 */ /* 0x000ff60000000f00 */
[----:B------:R-:W-:Y:S05]  /*ad70*/  @!P0 BRA `(.L_x_144) ;  /* 0x0000000000408947 */ /* 0x000fea0003800000 */
[----:B------:R-:W2:Y:S01]  /*ad80*/  LDCU.64 UR8, c[0x4][0x70] ;  /* 0x01000e00ff0877ac */ /* 0x000ea20008000a00 */
[----:B------:R-:W-:Y:S01]  /*ad90*/  MOV R15, 0x0 ;  /* 0x00000000000f7802 */ /* 0x000fe20000000f00 */
[----:B------:R-:W-:Y:S02]  /*ada0*/  HFMA2 R12, -RZ, RZ, 0, 5.9604644775390625e-08 ;  /* 0x00000001ff0c7431 */ /* 0x000fe400000001ff */
[----:B------:R-:W-:Y:S02]  /*adb0*/  IMAD.MOV.U32 R8, RZ, RZ, 0x192 ;  /* 0x00000192ff087424 */ /* 0x000fe400078e00ff */
[----:B------:R-:W-:Y:S01]  /*adc0*/  IMAD.MOV.U32 R13, RZ, RZ, RZ ;  /* 0x000000ffff0d7224 */ /* 0x000fe200078e00ff */
[----:B------:R-:W3:Y:S01]  /*add0*/  LDCU.64 UR6, c[0x4][0x78] ;  /* 0x01000f00ff0677ac */ /* 0x000ee20008000a00 */
[----:B------:R-:W1:Y:S01]  /*ade0*/  LDC.64 R14, c[0x4][R15] ;  /* 0x010000000f0e7b82 */ /* 0x000e620000000a00 */
[----:B------:R-:W5:Y:S01]  /*adf0*/  LDCU.64 UR4, c[0x4][0x10] ;  /* 0x01000200ff0477ac */ /* 0x000f620008000a00 */
[----:B--2---:R-:W-:Y:S01]  /*ae00*/  MOV R5, UR9 ;  /* 0x0000000900057c02 */ /* 0x004fe20008000f00 */
[----:B------:R-:W-:Y:S01]  /*ae10*/  IMAD.U32 R4, RZ, RZ, UR8 ;  /* 0x00000008ff047e24 */ /* 0x000fe2000f8e00ff */
[----:B---3--:R-:W-:Y:S01]  /*ae20*/  MOV R7, UR7 ;  /* 0x0000000700077c02 */ /* 0x008fe20008000f00 */
[----:B------:R-:W-:Y:S01]  /*ae30*/  IMAD.U32 R6, RZ, RZ, UR6 ;  /* 0x00000006ff067e24 */ /* 0x000fe2000f8e00ff */
[----:B-----5:R-:W-:Y:S01]  /*ae40*/  MOV R11, UR5 ;  /* 0x00000005000b7c02 */ /* 0x020fe20008000f00 */
[----:B------:R-:W-:Y:S02]  /*ae50*/  IMAD.U32 R10, RZ, RZ, UR4 ;  /* 0x00000004ff0a7e24 */ /* 0x000fe4000f8e00ff */
[----:B------:R-:W-:Y:S07]  /*ae60*/  LEPC R20, `(.L_x_144) ;  /* 0x000000001014794e */ /* 0x000fee0000000000 */
[----:B-1--4-:R-:W-:Y:S05]  /*ae70*/  CALL.ABS.NOINC R14 ;  /* 0x000000000e007343 */ /* 0x012fea0003c00000 */
.L_x_144:
[----:B------:R-:W-:Y:S05]  /*ae80*/  WARPSYNC.ALL ;  /* 0x0000000000007948 */ /* 0x000fea0003800000 */
[C---:B------:R-:W-:Y:S01]  /*ae90*/  R2UR UR4, R16.reuse ;  /* 0x00000000100472ca */ /* 0x040fe200000e0000 */
[----:B------:R-:W-:Y:S05]  /*aea0*/  VIADD R0, R16, 0x20 ;  /* 0x0000002010007836 */ /* 0x000fea0000000000 */
[----:B------:R-:W-:Y:S04]  /*aeb0*/  SHF.R.U32.HI R0, RZ, 0x15, R0 ;  /* 0x00000015ff007819 */ /* 0x000fe80000011600 */
[----:B------:R-:W-:Y:S03]  /*aec0*/  LOP3.LUT P0, RZ, R0, 0x3, R90, 0x48, !PT ;  /* 0x0000000300ff7812 */ /* 0x000fe6000780485a */
[----:B------:R-:W2:Y:S10]  /*aed0*/  LDTM.x16 R24, tmem[UR4] ;  /* 0x00000004001879ee */ /* 0x000eb40008240000 */
[----:B--2---:R-:W-:Y:S05]  /*aee0*/  @!P0 BRA `(.L_x_145) ;  /* 0x0000000000408947 */ /* 0x004fea0003800000 */
        /* <DEDUP_REMOVED lines=16> */
.L_x_145:
[----:B------:R-:W-:Y:S05]  /*aff0*/  WARPSYNC.ALL ;  /* 0x0000000000007948 */ /* 0x000fea0003800000 */
[----:B------:R-:W-:Y:S11]  /*b000*/  R2UR UR4, R16 ;  /* 0x00000000100472ca */ /* 0x000ff600000e0000 */
[----:B------:R-:W-:Y:S02]  /*b010*/  @!UPT UIADD3 URZ, UPT, UPT, URZ, URZ, URZ ;  /* 0x000000fffffff290 */ /* 0x000fe4000fffe0ff */
[----:B------:R-:W2:Y:S02]  /*b020*/  LDTM.x16 R4, tmem[UR4+0x20] ;  /* 0x00002004000479ee */ /* 0x000ea40008240000 */
[----:B--2---:R-:W-:Y:S01]  /*b030*/  NOP ;  /* 0x0000000000007918 */ /* 0x004fe20000000000 */
.L_x_143:
[----:B------:R-:W-:Y:S01]  /*b040*/  ISETP.NE.AND P1, PT, R88, R2, PT ;  /* 0x000000025800720c */ /* 0x000fe20003f25270 */
[----:B------:R-:W-:Y:S05]  /*b050*/  WARPSYNC.ALL ;  /* 0x0000000000007948 */ /* 0x000fea0003800000 */
[C---:B----4-:R-:W-:Y:S01]  /*b060*/  SHF.L.U32 R3, R52.reuse, 0x10, RZ ;  /* 0x0000001034037819 */ /* 0x050fe200000006ff */
[----:B------:R-:W-:Y:S01]  /*b070*/  NOP ;  /* 0x0000000000007918 */ /* 0x000fe20000000000 */
[----:B------:R-:W-:Y:S01]  /*b080*/  LOP3.LUT R40, R52, 0xffff0000, RZ, 0xc0, !PT ;  /* 0xffff000034287812 */ /* 0x000fe200078ec0ff */
[----:B------:R-:W-:Y:S01]  /*b090*/  FMUL R0, R43, R24 ;  /* 0x000000182b007220 */ /* 0x000fe20000400000 */
[----:B------:R-:W-:Y:S01]  /*b0a0*/  SHF.L.U32 R41, R53, 0x10, RZ ;  /* 0x0000001035297819 */ /* 0x000fe200000006ff */
[C---:B------:R-:W-:Y:S01]  /*b0b0*/  FMUL R20, R43.reuse, R4 ;  /* 0x000000042b147220 */ /* 0x040fe20000400000 */
[----:B------:R-:W-:Y:S01]  /*b0c0*/  MOV R4, UR45 ;  /* 0x0000002d00047c02 */ /* 0x000fe20008000f00 */
[----:B------:R-:W-:Y:S01]  /*b0d0*/  FMUL R2, R43, R25 ;  /* 0x000000192b027220 */ /* 0x000fe20000400000 */
[----:B------:R-:W-:Y:S01]  /*b0e0*/  LOP3.LUT R42, R53, 0xffff0000, RZ, 0xc0, !PT ;  /* 0xffff0000352a7812 */ /* 0x000fe200078ec0ff */
[C---:B------:R-:W-:Y:S01]  /*b0f0*/  FFMA R0, R45.reuse, R3, R0 ;  /* 0x000000032d007223 */ /* 0x040fe20000000000 */
[----:B------:R-:W-:Y:S01]  /*b100*/  @!P1 LEA R106, R4, R106, 0xc ;  /* 0x0000006a046a9211 */ /* 0x000fe200078e60ff */
[----:B------:R-:W-:Y:S01]  /*b110*/  FFMA R2, R45, R40, R2 ;  /* 0x000000282d027223 */ /* 0x000fe20000000002 */
[----:B------:R-:W-:Y:S01]  /*b120*/  R2UR UR4, R107 ;  /* 0x000000006b0472ca */ /* 0x000fe200000e0000 */
[C---:B------:R-:W-:Y:S01]  /*b130*/  FMUL R3, R43.reuse, R26 ;  /* 0x0000001a2b037220 */ /* 0x040fe20000400000 */
[----:B------:R-:W-:Y:S01]  /*b140*/  SHF.L.U32 R44, R54, 0x10, RZ ;  /* 0x00000010362c7819 */ /* 0x000fe200000006ff */
[C---:B------:R-:W-:Y:S01]  /*b150*/  FMUL R4, R43.reuse, R27 ;  /* 0x0000001b2b047220 */ /* 0x040fe20000400000 */
[----:B-1----:R-:W-:Y:S01]  /*b160*/  F2FP.BF16.F32.PACK_AB R96, R2, R0 ;  /* 0x000000000260723e */ /* 0x002fe200000010ff */
[----:B------:R-:W-:Y:S01]  /*b170*/  FMUL R21, R43, R5 ;  /* 0x000000052b157220 */ /* 0x000fe20000400000 */
[----:B------:R-:W-:Y:S01]  /*b180*/  @!P1 IADD3 R5, PT, PT, R106, UR43, RZ ;  /* 0x0000002b6a059c10 */ /* 0x000fe2000fffe0ff */
[----:B------:R-:W-:Y:S01]  /*b190*/  FFMA R3, R45, R41, R3 ;  /* 0x000000292d037223 */ /* 0x000fe20000000003 */
[----:B------:R-:W-:Y:S01]  /*b1a0*/  R2UR UR5, R93 ;  /* 0x000000005d0572ca */ /* 0x000fe200000e0000 */
[----:B------:R-:W-:Y:S01]  /*b1b0*/  FFMA R4, R45, R42, R4 ;  /* 0x0000002a2d047223 */ /* 0x000fe20000000004 */
[----:B------:R-:W-:Y:S01]  /*b1c0*/  LOP3.LUT R46, R54, 0xffff0000, RZ, 0xc0, !PT ;  /* 0xffff0000362e7812 */ /* 0x000fe200078ec0ff */
[----:B------:R-:W-:Y:S01]  /*b1d0*/  FMUL R0, R43, R28 ;  /* 0x0000001c2b007220 */ /* 0x000fe20000400000 */
[----:B------:R-:W-:Y:S01]  /*b1e0*/  SHF.L.U32 R47, R55, 0x10, RZ ;  /* 0x00000010372f7819 */ /* 0x000fe200000006ff */
[----:B------:R-:W-:Y:S01]  /*b1f0*/  FMUL R2, R43, R29 ;  /* 0x0000001d2b027220 */ /* 0x000fe20000400000 */
[----:B------:R-:W-:Y:S01]  /*b200*/  @!P1 IADD3 R105, PT, PT, R105, R5, RZ ;  /* 0x0000000569699210 */ /* 0x000fe20007ffe0ff */
[----:B------:R-:W-:Y:S01]  /*b210*/  FMUL R5, R43, R30 ;  /* 0x0000001e2b057220 */ /* 0x000fe20000400000 */
[----:B------:R-:W-:Y:S01]  /*b220*/  LOP3.LUT R48, R55, 0xffff0000, RZ, 0xc0, !PT ;  /* 0xffff000037307812 */ /* 0x000fe200078ec0ff */
[C---:B------:R-:W-:Y:S01]  /*b230*/  FMUL R22, R43.reuse, R6 ;  /* 0x000000062b167220 */ /* 0x040fe20000400000 */
[C---:B------:R-:W-:Y:S01]  /*b240*/  SHF.L.U32 R49, R56.reuse, 0x10, RZ ;  /* 0x0000001038317819 */ /* 0x040fe200000006ff */
[----:B------:R-:W-:Y:S01]  /*b250*/  FMUL R6, R43, R31 ;  /* 0x0000001f2b067220 */ /* 0x000fe20000400000 */
[----:B------:R-:W-:Y:S01]  /*b260*/  LOP3.LUT R50, R56, 0xffff0000, RZ, 0xc0, !PT ;  /* 0xffff000038327812 */ /* 0x000fe200078ec0ff */
[----:B------:R-:W-:Y:S01]  /*b270*/  FFMA R0, R45, R44, R0 ;  /* 0x0000002c2d007223 */ /* 0x000fe20000000000 */
[----:B------:R-:W-:Y:S01]  /*b280*/  F2FP.BF16.F32.PACK_AB R97, R4, R3 ;  /* 0x000000030461723e */ /* 0x000fe200000010ff */
[----:B------:R-:W-:Y:S01]  /*b290*/  FMUL R23, R43, R7 ;  /* 0x000000072b177220 */ /* 0x000fe20000400000 */
[----:B------:R-:W-:Y:S01]  /*b2a0*/  SHF.L.U32 R51, R57, 0x10, RZ ;  /* 0x0000001039337819 */ /* 0x000fe200000006ff */
[----:B------:R-:W-:Y:S01]  /*b2b0*/  FFMA R2, R45, R46, R2 ;  /* 0x0000002e2d027223 */ /* 0x000fe20000000002 */
[----:B------:R-:W-:Y:S01]  /*b2c0*/  LOP3.LUT R52, R57, 0xffff0000, RZ, 0xc0, !PT ;  /* 0xffff000039347812 */ /* 0x000fe200078ec0ff */
[C---:B------:R-:W-:Y:S01]  /*b2d0*/  FMUL R7, R43.reuse, R32 ;  /* 0x000000202b077220 */ /* 0x040fe20000400000 */
[----:B------:R-:W-:Y:S01]  /*b2e0*/  SHF.L.U32 R53, R58, 0x10, RZ ;  /* 0x000000103a357819 */ /* 0x000fe200000006ff */
[----:B------:R-:W-:Y:S01]  /*b2f0*/  FMUL R3, R43, R33 ;  /* 0x000000212b037220 */ /* 0x000fe20000400000 */
[----:B------:R-:W-:Y:S01]  /*b300*/  F2FP.BF16.F32.PACK_AB R98, R2, R0 ;  /* 0x000000000262723e */ /* 0x000fe200000010ff */
[C---:B------:R-:W-:Y:S01]  /*b310*/  FFMA R5, R45.reuse, R47, R5 ;  /* 0x0000002f2d057223 */ /* 0x040fe20000000005 */
[----:B------:R-:W-:Y:S01]  /*b320*/  LOP3.LUT R54, R58, 0xffff0000, RZ, 0xc0, !PT ;  /* 0xffff00003a367812 */ /* 0x000fe200078ec0ff */
[----:B------:R-:W-:Y:S01]  /*b330*/  FFMA R6, R45, R48, R6 ;  /* 0x000000302d067223 */ /* 0x000fe20000000006 */
[----:B------:R-:W-:Y:S01]  /*b340*/  SHF.L.U32 R55, R59, 0x10, RZ ;  /* 0x000000103b377819 */ /* 0x000fe200000006ff */
[----:B------:R-:W-:Y:S01]  /*b350*/  FFMA R7, R45, R49, R7 ;  /* 0x000000312d077223 */ /* 0x000fe20000000007 */
[----:B------:R-:W-:Y:S01]  /*b360*/  LOP3.LUT R56, R59, 0xffff0000, RZ, 0xc0, !PT ;  /* 0xffff00003b387812 */ /* 0x000fe200078ec0ff */
[----:B------:R-:W-:Y:S01]  /*b370*/  UIADD3 UR4, UPT, UPT, UR4, 0xb0, URZ ;  /* 0x000000b004047890 */ /* 0x000fe2000fffe0ff */
[----:B------:R-:W-:Y:S01]  /*b380*/  F2FP.BF16.F32.PACK_AB R99, R6, R5 ;  /* 0x000000050663723e */ /* 0x000fe200000010ff */
[----:B------:R-:W-:Y:S01]  /*b390*/  FFMA R3, R45, R50, R3 ;  /* 0x000000322d037223 */ /* 0x000fe20000000003 */
[C---:B------:R-:W-:Y:S01]  /*b3a0*/  SHF.L.U32 R57, R64.reuse, 0x10, RZ ;  /* 0x0000001040397819 */ /* 0x040fe200000006ff */
[C---:B------:R-:W-:Y:S01]  /*b3b0*/  FMUL R0, R43.reuse, R34 ;  /* 0x000000222b007220 */ /* 0x040fe20000400000 */
[----:B------:R-:W-:Y:S01]  /*b3c0*/  LOP3.LUT R58, R64, 0xffff0000, RZ, 0xc0, !PT ;  /* 0xffff0000403a7812 */ /* 0x000fe200078ec0ff */
[----:B------:R-:W-:Y:S01]  /*b3d0*/  FMUL R2, R43, R35 ;  /* 0x000000232b027220 */ /* 0x000fe20000400000 */
[----:B------:R-:W-:Y:S01]  /*b3e0*/  F2FP.BF16.F32.PACK_AB R28, R3, R7 ;  /* 0x00000007031c723e */ /* 0x000fe200000010ff */
[----:B------:R-:W-:Y:S01]  /*b3f0*/  UPRMT UR4, UR5, 0x654, UR4 ;  /* 0x0000065405047896 */ /* 0x000fe20008000004 */
[----:B------:R-:W-:Y:S01]  /*b400*/  SHF.L.U32 R59, R65, 0x10, RZ ;  /* 0x00000010413b7819 */ /* 0x000fe200000006ff */
[----:B------:R-:W-:Y:S01]  /*b410*/  FMUL R4, R43, R36 ;  /* 0x000000242b047220 */ /* 0x000fe20000400000 */
[----:B------:R-:W-:Y:S01]  /*b420*/  LOP3.LUT R60, R65, 0xffff0000, RZ, 0xc0, !PT ;  /* 0xffff0000413c7812 */ /* 0x000fe200078ec0ff */
[----:B------:R-:W-:Y:S01]  /*b430*/  FMUL R5, R43, R37 ;  /* 0x000000252b057220 */ /* 0x000fe20000400000 */
[C---:B------:R-:W-:Y:S01]  /*b440*/  SHF.L.U32 R61, R66.reuse, 0x10, RZ ;  /* 0x00000010423d7819 */ /* 0x040fe200000006ff */
[----:B------:R-:W-:Y:S01]  /*b450*/  FFMA R0, R45, R51, R0 ;  /* 0x000000332d007223 */ /* 0x000fe20000000000 */
[----:B------:R-:W-:Y:S01]  /*b460*/  LOP3.LUT R62, R66, 0xffff0000, RZ, 0xc0, !PT ;  /* 0xffff0000423e7812 */ /* 0x000fe200078ec0ff */
[----:B------:R-:W-:Y:S01]  /*b470*/  FMUL R6, R43, R38 ;  /* 0x000000262b067220 */ /* 0x000fe20000400000 */
[----:B------:R-:W-:Y:S01]  /*b480*/  FFMA R2, R45, R52, R2 ;  /* 0x000000342d027223 */ /* 0x000fe20000000002 */
[----:B------:R-:W-:Y:S01]  /*b490*/  FMUL R3, R43, R39 ;  /* 0x000000272b037220 */ /* 0x000fe20000400000 */
[C---:B------:R-:W-:Y:S01]  /*b4a0*/  FFMA R4, R45.reuse, R53, R4 ;  /* 0x000000352d047223 */ /* 0x040fe20000000004 */
[C---:B------:R-:W-:Y:S01]  /*b4b0*/  FFMA R5, R45.reuse, R54, R5 ;  /* 0x000000362d057223 */ /* 0x040fe20000000005 */
[C---:B------:R-:W-:Y:S01]  /*b4c0*/  FFMA R6, R45.reuse, R55, R6 ;  /* 0x000000372d067223 */ /* 0x040fe20000000006 */
[C---:B------:R-:W-:Y:S01]  /*b4d0*/  FFMA R3, R45.reuse, R56, R3 ;  /* 0x000000382d037223 */ /* 0x040fe20000000003 */
[----:B------:R-:W-:Y:S01]  /*b4e0*/  FFMA R20, R45, R57, R20 ;  /* 0x000000392d147223 */ /* 0x000fe20000000014 */
[----:B------:R-:W-:Y:S01]  /*b4f0*/  FMUL R8, R43, R8 ;  /* 0x000000082b087220 */ /* 0x000fe20000400000 */
[----:B------:R-:W-:Y:S01]  /*b500*/  SYNCS.ARRIVE.TRANS64.RED.A1T0 RZ, [UR4], RZ ;  /* 0x000000ffffff79a7 */ /* 0x000fe20008100404 */
[----:B------:R1:W-:Y:S01]  /*b510*/  @!P1 STS.128 [R106+UR43+0x200], R96 ;  /* 0x000200606a009988 */ /* 0x0003e20008000c2b */
[----:B------:R-:W-:Y:S01]  /*b520*/  SHF.L.U32 R63, R67, 0x10, RZ ;  /* 0x00000010433f7819 */ /* 0x000fe200000006ff */
[----:B------:R-:W-:Y:S01]  /*b530*/  FFMA R21, R45, R58, R21 ;  /* 0x0000003a2d157223 */ /* 0x000fe20000000015 */
        /* <DEDUP_REMOVED lines=8> */
[----:B------:R-:W-:Y:S01]  /*b5c0*/  F2FP.BF16.F32.PACK_AB R29, R2, R0 ;  /* 0x00000000021d723e */ /* 0x000fe200000010ff */
[----:B------:R-:W-:Y:S01]  /*b5d0*/  FFMA R8, R45, R61, R8 ;  /* 0x0000003d2d087223 */ /* 0x000fe20000000008 */
[----:B------:R-:W-:Y:S01]  /*b5e0*/  F2FP.BF16.F32.PACK_AB R30, R5, R4 ;  /* 0x00000004051e723e */ /* 0x000fe200000010ff */
[----:B------:R-:W-:Y:S01]  /*b5f0*/  FMUL R12, R43, R12 ;  /* 0x0000000c2b0c7220 */ /* 0x000fe20000400000 */
[----:B------:R-:W-:Y:S01]  /*b600*/  F2FP.BF16.F32.PACK_AB R31, R3, R6 ;  /* 0x00000006031f723e */ /* 0x000fe200000010ff */
[----:B------:R-:W-:Y:S01]  /*b610*/  FFMA R9, R45, R62, R9 ;  /* 0x0000003e2d097223 */ /* 0x000fe20000000009 */
[----:B------:R-:W-:Y:S01]  /*b620*/  FMUL R13, R43, R13 ;  /* 0x0000000d2b0d7220 */ /* 0x000fe20000400000 */
[----:B------:R-:W-:Y:S01]  /*b630*/  SHF.L.U32 R26, R69, 0x10, RZ ;  /* 0x00000010451a7819 */ /* 0x000fe200000006ff */
[----:B------:R-:W-:Y:S01]  /*b640*/  FFMA R10, R45, R63, R10 ;  /* 0x0000003f2d0a7223 */ /* 0x000fe2000000000a */
[----:B------:R1:W-:Y:S01]  /*b650*/  @!P1 STS.128 [R105+0x200], R28 ;  /* 0x0002001c69009388 */ /* 0x0003e20000000c00 */
[----:B------:R-:W-:Y:S01]  /*b660*/  FMUL R14, R43, R14 ;  /* 0x0000000e2b0e7220 */ /* 0x000fe20000400000 */
[----:B------:R-:W-:Y:S01]  /*b670*/  LOP3.LUT R40, R69, 0xffff0000, RZ, 0xc0, !PT ;  /* 0xffff000045287812 */ /* 0x000fe200078ec0ff */
[----:B------:R-:W-:Y:S01]  /*b680*/  FFMA R11, R45, R64, R11 ;  /* 0x000000402d0b7223 */ /* 0x000fe2000000000b */
[----:B------:R-:W-:Y:S01]  /*b690*/  FMUL R15, R43, R15 ;  /* 0x0000000f2b0f7220 */ /* 0x000fe20000400000 */
[C---:B------:R-:W-:Y:S01]  /*b6a0*/  SHF.L.U32 R65, R70.reuse, 0x10, RZ ;  /* 0x0000001046417819 */ /* 0x040fe200000006ff */
[----:B------:R-:W-:Y:S01]  /*b6b0*/  FFMA R12, R45, R24, R12 ;  /* 0x000000182d0c7223 */ /* 0x000fe2000000000c */
[----:B------:R-:W-:Y:S01]  /*b6c0*/  FMUL R16, R43, R16 ;  /* 0x000000102b107220 */ /* 0x000fe20000400000 */
[----:B------:R-:W-:Y:S01]  /*b6d0*/  LOP3.LUT R66, R70, 0xffff0000, RZ, 0xc0, !PT ;  /* 0xffff000046427812 */ /* 0x000fe200078ec0ff */
[----:B------:R-:W-:Y:S01]  /*b6e0*/  FFMA R13, R45, R25, R13 ;  /* 0x000000192d0d7223 */ /* 0x000fe2000000000d */
[----:B------:R-:W-:Y:S01]  /*b6f0*/  FMUL R17, R43, R17 ;  /* 0x000000112b117220 */ /* 0x000fe20000400000 */
[----:B------:R-:W-:Y:S01]  /*b700*/  SHF.L.U32 R67, R71, 0x10, RZ ;  /* 0x0000001047437819 */ /* 0x000fe200000006ff */
[----:B------:R-:W-:Y:S01]  /*b710*/  FFMA R14, R45, R26, R14 ;  /* 0x0000001a2d0e7223 */ /* 0x000fe2000000000e */
[----:B------:R-:W-:Y:S01]  /*b720*/  F2FP.BF16.F32.PACK_AB R20, R21, R20 ;  /* 0x000000141514723e */ /* 0x000fe200000010ff */
[----:B------:R-:W-:Y:S01]  /*b730*/  FMUL R18, R43, R18 ;  /* 0x000000122b127220 */ /* 0x000fe20000400000 */
[----:B------:R-:W-:Y:S01]  /*b740*/  LOP3.LUT R68, R71, 0xffff0000, RZ, 0xc0, !PT ;  /* 0xffff000047447812 */ /* 0x000fe200078ec0ff */
[----:B------:R-:W-:Y:S01]  /*b750*/  FFMA R15, R45, R40, R15 ;  /* 0x000000282d0f7223 */ /* 0x000fe2000000000f */
[----:B------:R-:W-:Y:S01]  /*b760*/  F2FP.BF16.F32.PACK_AB R21, R23, R22 ;  /* 0x000000161715723e */ /* 0x000fe200000010ff */
[----:B------:R-:W-:Y:S01]  /*b770*/  FMUL R19, R43, R19 ;  /* 0x000000132b137220 */ /* 0x000fe20000400000 */
[----:B------:R-:W-:Y:S01]  /*b780*/  F2FP.BF16.F32.PACK_AB R22, R9, R8 ;  /* 0x000000080916723e */ /* 0x000fe200000010ff */
[----:B------:R-:W-:Y:S01]  /*b790*/  FFMA R16, R45, R65, R16 ;  /* 0x000000412d107223 */ /* 0x000fe20000000010 */
[----:B------:R-:W-:Y:S01]  /*b7a0*/  F2FP.BF16.F32.PACK_AB R23, R11, R10 ;  /* 0x0000000a0b17723e */ /* 0x000fe200000010ff */
[C---:B------:R-:W-:Y:S01]  /*b7b0*/  FFMA R17, R45.reuse, R66, R17 ;  /* 0x000000422d117223 */ /* 0x040fe20000000011 */
[C---:B------:R-:W-:Y:S01]  /*b7c0*/  FFMA R18, R45.reuse, R67, R18 ;  /* 0x000000432d127223 */ /* 0x040fe20000000012 */
[----:B------:R-:W-:Y:S01]  /*b7d0*/  FFMA R19, R45, R68, R19 ;  /* 0x000000442d137223 */ /* 0x000fe20000000013 */
[----:B------:R-:W-:Y:S01]  /*b7e0*/  F2FP.BF16.F32.PACK_AB R12, R13, R12 ;  /* 0x0000000c0d0c723e */ /* 0x000fe200000010ff */
[----:B------:R1:W-:Y:S01]  /*b7f0*/  @!P1 STS.128 [R106+UR43+0xa00], R20 ;  /* 0x000a00146a009988 */ /* 0x0003e20008000c2b */
[----:B------:R-:W-:Y:S01]  /*b800*/  F2FP.BF16.F32.PACK_AB R13, R15, R14 ;  /* 0x0000000e0f0d723e */ /* 0x000fe200000010ff */
[----:B------:R-:W-:Y:S01]  /*b810*/  BSSY.RECONVERGENT B0, `(.L_x_146) ;  /* 0x000001c000007945 */ /* 0x000fe20003800200 */
[----:B------:R-:W-:Y:S02]  /*b820*/  F2FP.BF16.F32.PACK_AB R14, R17, R16 ;  /* 0x00000010110e723e */ /* 0x000fe400000010ff */
[----:B------:R-:W-:Y:S02]  /*b830*/  F2FP.BF16.F32.PACK_AB R15, R19, R18 ;  /* 0x00000012130f723e */ /* 0x000fe400000010ff */
[----:B------:R-:W-:Y:S03]  /*b840*/  ISETP.NE.AND P0, PT, R88, RZ, PT ;  /* 0x000000ff5800720c */ /* 0x000fe60003f05270 */
[----:B------:R1:W-:Y:S01]  /*b850*/  @!P1 STS.128 [R105+0xa00], R12 ;  /* 0x000a000c69009388 */ /* 0x0003e20000000c00 */
[----:B------:R-:W-:Y:S01]  /*b860*/  @!PT LDS RZ, [RZ] ;  /* 0x00000000fffff984 */ /* 0x000fe20000000800 */
[----:B------:R-:W-:Y:S01]  /*b870*/  @!PT LDS RZ, [RZ] ;  /* 0x00000000fffff984 */ /* 0x000fe20000000800 */
[----:B------:R-:W-:Y:S01]  /*b880*/  @!PT LDS RZ, [RZ] ;  /* 0x00000000fffff984 */ /* 0x000fe20000000800 */
[----:B------:R-:W-:Y:S01]  /*b890*/  @!PT LDS RZ, [RZ] ;  /* 0x00000000fffff984 */ /* 0x000fe20000000800 */
[----:B------:R2:W-:Y:S07]  /*b8a0*/  MEMBAR.ALL.CTA ;  /* 0x0000000000007992 */ /* 0x0005ee0000008000 */
[----:B--2---:R-:W2:Y:S02]  /*b8b0*/  FENCE.VIEW.ASYNC.S ;  /* 0x00000000000073c6 */ /* 0x004ea40000000000 */
        /* <DEDUP_REMOVED lines=17> */
.L_x_147:
[----:B------:R-:W-:Y:S05]  /*b9d0*/  BSYNC.RECONVERGENT B0 ;  /* 0x0000000000007941 */ /* 0x000fea0003800200 */
.L_x_146:
[----:B------:R-:W-:Y:S01]  /*b9e0*/  UISETP.NE.AND UP0, UPT, UR46, URZ, UPT ;  /* 0x000000ff2e00728c */ /* 0x000fe2000bf05270 */
[----:B------:R-:W-:Y:S01]  /*b9f0*/  BSSY.RECONVERGENT B0, `(.L_x_148) ;  /* 0x0000009000007945 */ /* 0x000fe20003800200 */
[----:B------:R-:W-:Y:S04]  /*ba00*/  UIADD3 UR4, UPT, UPT, UR45, 0x1, URZ ;  /* 0x000000012d047890 */ /* 0x000fe8000fffe0ff */
[----:B------:R-:W-:Y:S02]  /*ba10*/  UISETP.EQ.XOR UP1, UPT, UR4, 0x3, UP0 ;  /* 0x000000030400788c */ /* 0x000fe40008722a70 */
[----:B------:R-:W-:Y:S02]  /*ba20*/  UISETP.NE.AND UP0, UPT, UR4, 0x3, UPT ;  /* 0x000000030400788c */ /* 0x000fe4000bf05270 */
[----:B------:R-:W-:Y:S02]  /*ba30*/  USEL UR5, URZ, 0x1, !UP1 ;  /* 0x00000001ff057887 */ /* 0x000fe4000c800000 */
[----:B------:R-:W-:Y:S02]  /*ba40*/  USEL UR44, UR4, URZ, UP0 ;  /* 0x000000ff042c7287 */ /* 0x000fe40008000000 */
[----:B------:R-:W-:Y:S01]  /*ba50*/  ULOP3.LUT UR54, UR54, UR5, URZ, 0x3c, !UPT ;  /* 0x0000000536367292 */ /* 0x000fe2000f8e3cff */
[----:B------:R-:W-:Y:S11]  /*ba60*/  @P0 BRA `(.L_x_149) ;  /* 0x0000000000040947 */ /* 0x000ff60003800000 */
[----:B------:R-:W-:Y:S04]  /*ba70*/  DEPBAR.LE SB0, 0x1 ;  /* 0x000080400000791a */ /* 0x000fe80000000000 */
.L_x_149:
[----:B------:R-:W-:Y:S05]  /*ba80*/  BSYNC.RECONVERGENT B0 ;  /* 0x0000000000007941 */ /* 0x000fea0003800200 */
.L_x_148:
[----:B------:R-:W-:Y:S01]  /*ba90*/  BAR.SYNC.DEFER_BLOCKING 0x1, 0x80 ;  /* 0x0042000000007b1d */ /* 0x000fe20000010000 */
[----:B------:R-:W-:Y:S01]  /*baa0*/  UISETP.NE.AND UP0, UPT, UR53, -0x4, UPT ;  /* 0xfffffffc3500788c */ /* 0x000fe2000bf05270 */
[----:B------:R-:W-:Y:S08]  /*bab0*/  IADD3 R84, PT, PT, R84, 0x1, RZ ;  /* 0x0000000154547810 */ /* 0x000ff00007ffe0ff */
[----:B------:R-:W-:Y:S05]  /*bac0*/  BRA.U !UP0, `(.L_x_150) ;  /* 0x00000001082c7547 */ /* 0x000fea000b800000 */
[----:B------:R-:W-:Y:S01]  /*bad0*/  ISETP.NE.AND P0, PT, R104, RZ, PT ;  /* 0x000000ff6800720c */ /* 0x000fe20003f05270 */
[----:B------:R-:W-:Y:S01]  /*bae0*/  IMAD.U32 R2, RZ, RZ, UR47 ;  /* 0x0000002fff027e24 */ /* 0x000fe2000f8e00ff */
[----:B------:R-:W-:Y:S11]  /*baf0*/  R2UR UR4, R93 ;  /* 0x000000005d0472ca */ /* 0x000ff600000e0000 */
[----:B------:R-:W-:Y:S02]  /*bb00*/  @P0 LEA R2, R2, UR43, 0x3 ;  /* 0x0000002b02020c11 */ /* 0x000fe4000f8e18ff */
[----:B------:R-:W-:Y:S01]  /*bb10*/  IMAD.U32 R0, RZ, RZ, UR4 ;  /* 0x00000004ff007e24 */ /* 0x000fe2000f8e00ff */
[----:B------:R-:W-:Y:S02]  /*bb20*/  UIADD3 UR4, UPT, UPT, UR47, 0x1, URZ ;  /* 0x000000012f047890 */ /* 0x000fe4000fffe0ff */
[----:B------:R-:W-:Y:S02]  /*bb30*/  @P0 VIADD R2, R2, 0x58 ;  /* 0x0000005802020836 */ /* 0x000fe40000000000 */
[----:B------:R-:W-:Y:S03]  /*bb40*/  UISETP.NE.AND UP0, UPT, UR4, 0x3, UPT ;  /* 0x000000030400788c */ /* 0x000fe6000bf05270 */
[----:B------:R-:W-:Y:S01]  /*bb50*/  @P0 PRMT R0, R0, 0x654, R2 ;  /* 0x0000065400000816 */ /* 0x000fe20000000002 */
[----:B------:R-:W-:Y:S03]  /*bb60*/  USEL UR47, UR4, URZ, UP0 ;  /* 0x000000ff042f7287 */ /* 0x000fe60008000000 */
[----:B------:R2:W-:Y:S09]  /*bb70*/  @P0 SYNCS.ARRIVE.TRANS64.RED.A1T0 RZ, [R0+URZ], RZ ;  /* 0x000000ff00ff09a7 */ /* 0x0005f200081004ff */
.L_x_150:
[----:B------:R-:W-:Y:S01]  /*bb80*/  R2UR UR6, R103 ;  /* 0x00000000670672ca */ /* 0x000fe200000e0000 */
[----:B------:R-:W-:Y:S01]  /*bb90*/  UIADD3 UR53, UPT, UPT, UR53, 0x4, URZ ;  /* 0x0000000435357890 */ /* 0x000fe2000fffe0ff */
[----:B------:R-:W-:Y:S02]  /*bba0*/  R2UR UR5, R95 ;  /* 0x000000005f0572ca */ /* 0x000fe400000e0000 */
[----:B------:R-:W-:Y:S02]  /*bbb0*/  R2UR UR4, R100 ;  /* 0x00000000640472ca */ /* 0x000fe400000e0000 */
[----:B------:R-:W-:Y:S02]  /*bbc0*/  R2UR UR52, R101 ;  /* 0x00000000653472ca */ /* 0x000fe400000e0000 */
[----:B------:R-:W-:Y:S02]  /*bbd0*/  ISETP.NE.AND P0, PT, R81, 0x2, PT ;  /* 0x000000025100780c */ /* 0x000fe40003f05270 */
[----:B------:R-:W-:Y:S02]  /*bbe0*/  ISETP.NE.AND P1, PT, R84, 0x2, PT ;  /* 0x000000025400780c */ /* 0x000fe40003f25270 */
[----:B------:R-:W-:Y:S01]  /*bbf0*/  SEL R2, RZ, 0x1, P0 ;  /* 0x00000001ff027807 */ /* 0x000fe20000000000 */
[----:B------:R-:W-:Y:S01]  /*bc00*/  UISETP.NE.AND UP0, UPT, UR6, URZ, UPT ;  /* 0x000000ff0600728c */ /* 0x000fe2000bf05270 */
[----:B--2---:R-:W-:Y:S01]  /*bc10*/  SEL R0, RZ, 0x1, P1 ;  /* 0x00000001ff007807 */ /* 0x004fe20000800000 */
[----:B------:R-:W-:Y:S01]  /*bc20*/  UIADD3 UR21, UPT, UPT, UR36, UR5, URZ ;  /* 0x0000000524157290 */ /* 0x000fe2000fffe0ff */
[----:B------:R-:W-:Y:S01]  /*bc30*/  LOP3.LUT R82, R82, R2, RZ, 0x3c, !PT ;  /* 0x0000000252527212 */ /* 0x000fe200078e3cff */
[----:B------:R-:W-:Y:S01]  /*bc40*/  UIADD3 UR20, UPT, UPT, UR37, UR4, URZ ;  /* 0x0000000425147290 */ /* 0x000fe2000fffe0ff */
[----:B------:R-:W-:Y:S02]  /*bc50*/  LOP3.LUT R83, R83, R0, RZ, 0x3c, !PT ;  /* 0x0000000053537212 */ /* 0x000fe400078e3cff */
[----:B------:R-:W-:Y:S02]  /*bc60*/  SEL R81, R81, RZ, P0 ;  /* 0x000000ff51517207 */ /* 0x000fe40000000000 */
[----:B------:R-:W-:Y:S01]  /*bc70*/  SEL R84, R84, RZ, P1 ;  /* 0x000000ff54547207 */ /* 0x000fe20000800000 */
[----:B------:R-:W-:Y:S06]  /*bc80*/  BRA.U UP0, `(.L_x_151) ;  /* 0xffffffb100447547 */ /* 0x000fec000b83ffff */
[----:B------:R-:W2:Y:S01]  /*bc90*/  LDCU.64 UR4, c[0x0][0xc88] ;  /* 0x00019100ff0477ac */ /* 0x000ea20008000a00 */
[----:B------:R-:W3:Y:S01]  /*bca0*/  LDCU.64 UR6, c[0x0][0xc90] ;  /* 0x00019200ff0677ac */ /* 0x000ee20008000a00 */
[----:B--2---:R-:W-:Y:S02]  /*bcb0*/  ISETP.NE.U32.AND P2, PT, RZ, UR4, PT ;  /* 0x00000004ff007c0c */ /* 0x004fe4000bf45070 */
[----:B---3--:R-:W-:Y:S02]  /*bcc0*/  ISETP.NE.U32.AND P1, PT, RZ, UR6, PT ;  /* 0x00000006ff007c0c */ /* 0x008fe4000bf25070 */
[----:B------:R-:W-:Y:S02]  /*bcd0*/  ISETP.NE.AND.EX P2, PT, RZ, UR5, PT, P2 ;  /* 0x00000005ff007c0c */ /* 0x000fe4000bf45320 */
[----:B------:R-:W-:-:S13]  /*bce0*/  ISETP.NE.AND.EX P0, PT, RZ, UR7, PT, P1 ;  /* 0x00000007ff007c0c */ /* 0x000fda000bf05310 */
[----:B------:R-:W-:Y:S05]  /*bcf0*/  @P2 BRA P0, `(.L_x_152) ;  /* 0x00000000003c2947 */ /* 0x000fea0000000000 */
[----:B------:R-:W-:-:S13]  /*bd00*/  ISETP.NE.AND.EX P1, PT, RZ, UR7, PT, P1 ;  /* 0x00000007ff007c0c */ /* 0x000fda000bf25310 */
[----:B------:R-:W-:Y:S05]  /*bd10*/  @P1 BRA `(.L_x_153) ;  /* 0x00000000000c1947 */ /* 0x000fea0003800000 */
[----:B------:R-:W-:-:S13]  /*bd20*/  FSETP.NEU.AND P0, PT, R45, RZ, PT ;  /* 0x000000ff2d00720b */ /* 0x000fda0003f0d000 */
[----:B------:R-:W-:Y:S05]  /*bd30*/  @!P0 EXIT ;  /* 0x000000000000894d */ /* 0x000fea0003800000 */
[----:B------:R-:W-:Y:S05]  /*bd40*/  BRA `(.L_x_152) ;  /* 0x0000000000287947 */ /* 0x000fea0003800000 */
.L_x_153:
[----:B------:R-:W-:Y:S01]  /*bd50*/  ISETP.NE.AND P0, PT, R80, RZ, PT ;  /* 0x000000ff5000720c */ /* 0x000fe20003f05270 */
[----:B------:R-:W-:-:S12]  /*bd60*/  BSSY.RECONVERGENT B0, `(.L_x_152) ;  /* 0x0000008000007945 */ /* 0x000fd80003800200 */
[----:B------:R-:W-:Y:S05]  /*bd70*/  @P0 BRA `(.L_x_154) ;  /* 0x0000000000100947 */ /* 0x000fea0003800000 */
[----:B------:R-:W-:-:S04]  /*bd80*/  ISETP.NE.U32.AND P0, PT, RZ, UR4, PT ;  /* 0x00000004ff007c0c */ /* 0x000fc8000bf05070 */
[----:B------:R-:W-:-:S13]  /*bd90*/  ISETP.NE.AND.EX P0, PT, RZ, UR5, PT, P0 ;  /* 0x00000005ff007c0c */ /* 0x000fda000bf05300 */
[----:B------:R-:W-:Y:S05]  /*bda0*/  @!P0 EXIT ;  /* 0x000000000000894d */ /* 0x000fea0003800000 */
[----:B------:R-:W-:Y:S05]  /*bdb0*/  BRA `(.L_x_155) ;  /* 0x0000000000087947 */ /* 0x000fea0003800000 */
.L_x_154:
[----:B------:R-:W-:-:S13]  /*bdc0*/  FSETP.NEU.AND P0, PT, R45, RZ, PT ;  /* 0x000000ff2d00720b */ /* 0x000fda0003f0d000 */
[----:B------:R-:W-:Y:S05]  /*bdd0*/  @!P0 EXIT ;  /* 0x000000000000894d */ /* 0x000fea0003800000 */
.L_x_155:
[----:B------:R-:W-:Y:S05]  /*bde0*/  BSYNC.RECONVERGENT B0 ;  /* 0x0000000000007941 */ /* 0x000fea0003800200 */
.L_x_152:
[----:B------:R-:W-:Y:S01]  /*bdf0*/  R2UR UR7, R93 ;  /* 0x000000005d0772ca */ /* 0x000fe200000e0000 */
[----:B------:R-:W-:Y:S01]  /*be00*/  ULEA UR6, UR47, UR43, 0x3 ;  /* 0x0000002b2f067291 */ /* 0x000fe2000f8e18ff */
[----:B------:R-:W-:-:S04]  /*be10*/  DEPBAR.LE SB0, 0x0 ;  /* 0x000080000000791a */ /* 0x000fc80000000000 */
[----:B------:R-:W-:-:S07]  /*be20*/  UIADD3 UR6, UPT, UPT, UR6, 0x58, URZ ;  /* 0x0000005806067890 */ /* 0x000fce000fffe0ff */
[----:B------:R-:W-:-:S09]  /*be30*/  UPRMT UR6, UR7, 0x654, UR6 ;  /* 0x0000065407067896 */ /* 0x000fd20008000006 */
[----:B------:R-:W-:Y:S01]  /*be40*/  SYNCS.ARRIVE.TRANS64.RED.A1T0 RZ, [UR6], RZ ;  /* 0x000000ffffff79a7 */ /* 0x000fe20008100406 */
[----:B------:R-:W-:Y:S05]  /*be50*/  EXIT ;  /* 0x000000000000794d */ /* 0x000fea0003800000 */
.L_x_24:
[----:B-1----:R1:W2:Y:S02]  /*be60*/  SYNCS.PHASECHK.TRANS64.TRYWAIT P0, [R0+URZ+0xd0], R2 ;  /* 0x0000d002000075a7 */ /* 0x0022a400080011ff */
[----:B--2---:R-:W-:Y:S05]  /*be70*/  @!P0 NANOSLEEP.SYNCS 0x989680 ;  /* 0x009896800000895d */ /* 0x004fea0003900000 */
[----:B------:R-:W2:Y:S02]  /*be80*/  @!P0 SYNCS.PHASECHK.TRANS64 P0, [R0+URZ+0xd0], R2 ;  /* 0x0000d002000085a7 */ /* 0x000ea400080010ff */
[----:B--2---:R-:W-:Y:S05]  /*be90*/  @!P0 BRA `(.L_x_24) ;  /* 0xfffffffc00f08947 */ /* 0x004fea000383ffff */
[----:B------:R-:W-:Y:S05]  /*bea0*/  BRA `(.L_x_156) ;  /* 0xffffff5c00a07947 */ /* 0x000fea000383ffff */
.L_x_27:
[----:B-1----:R-:W-:-:S07]  /*beb0*/  MOV R0, UR49 ;  /* 0x0000003100007c02 */ /* 0x002fce0008000f00 */
.L_x_157:
[----:B-1----:R1:W2:Y:S02]  /*bec0*/  SYNCS.PHASECHK.TRANS64.TRYWAIT P0, [R0+URZ+0x20], R3 ;  /* 0x00002003000075a7 */ /* 0x0022a400080011ff */
[----:B--2---:R-:W-:Y:S05]  /*bed0*/  @!P0 NANOSLEEP.SYNCS 0x989680 ;  /* 0x009896800000895d */ /* 0x004fea0003900000 */
[----:B------:R-:W2:Y:S02]  /*bee0*/  @!P0 SYNCS.PHASECHK.TRANS64 P0, [R0+URZ+0x20], R3 ;  /* 0x00002003000085a7 */ /* 0x000ea400080010ff */
[----:B--2---:R-:W-:Y:S05]  /*bef0*/  @!P0 BRA `(.L_x_157) ;  /* 0xfffffffc00f08947 */ /* 0x004fea000383ffff */
[----:B------:R-:W-:Y:S05]  /*bf00*/  BRA `(.L_x_26) ;  /* 0xffffff5c00fc7947 */ /* 0x000fea000383ffff */
.L_x_36:
[----:B-1----:R-:W-:-:S07]  /*bf10*/  MOV R0, UR49 ;  /* 0x0000003100007c02 */ /* 0x002fce0008000f00 */
.L_x_158:
[----:B-1----:R1:W2:Y:S02]  /*bf20*/  SYNCS.PHASECHK.TRANS64.TRYWAIT P0, [R0+URZ+0x20], R3 ;  /* 0x00002003000075a7 */ /* 0x0022a400080011ff */
[----:B--2---:R-:W-:Y:S05]  /*bf30*/  @!P0 NANOSLEEP.SYNCS 0x989680 ;  /* 0x009896800000895d */ /* 0x004fea0003900000 */
[----:B------:R-:W2:Y:S02]  /*bf40*/  @!P0 SYNCS.PHASECHK.TRANS64 P0, [R0+URZ+0x20], R3 ;  /* 0x00002003000085a7 */ /* 0x000ea400080010ff */
[----:B--2---:R-:W-:Y:S05]  /*bf50*/  @!P0 BRA `(.L_x_158) ;  /* 0xfffffffc00f08947 */ /* 0x004fea000383ffff */
[----:B------:R-:W-:Y:S05]  /*bf60*/  BRA `(.L_x_35) ;  /* 0xffffff64004c7947 */ /* 0x000fea000383ffff */
.L_x_43:
[----:B-1----:R1:W4:Y:S02]  /*bf70*/  SYNCS.PHASECHK.TRANS64.TRYWAIT P0, [R3+URZ+0x80], R0 ;  /* 0x00008000030075a7 */ /* 0x00232400080011ff */
[----:B----4-:R-:W-:Y:S05]  /*bf80*/  @!P0 NANOSLEEP.SYNCS 0x989680 ;  /* 0x009896800000895d */ /* 0x010fea0003900000 */
[----:B------:R-:W4:Y:S02]  /*bf90*/  @!P0 SYNCS.PHASECHK.TRANS64 P0, [R3+URZ+0x80], R0 ;  /* 0x00008000030085a7 */ /* 0x000f2400080010ff */
[----:B----4-:R-:W-:Y:S05]  /*bfa0*/  @!P0 BRA `(.L_x_43) ;  /* 0xfffffffc00f08947 */ /* 0x010fea000383ffff */
[----:B------:R-:W-:Y:S05]  /*bfb0*/  BRA `(.L_x_159) ;  /* 0xffffff68007c7947 */ /* 0x000fea000383ffff */
.L_x_47:
[----:B------:R-:W-:-:S07]  /*bfc0*/  MOV R0, UR4 ;  /* 0x0000000400007c02 */ /* 0x000fce0008000f00 */
.L_x_160:
[----:B-1----:R1:W2:Y:S02]  /*bfd0*/  SYNCS.PHASECHK.TRANS64.TRYWAIT P0, [R0+URZ], R2 ;  /* 0x00000002000075a7 */ /* 0x0022a400080011ff */
[----:B--2---:R-:W-:Y:S05]  /*bfe0*/  @!P0 NANOSLEEP.SYNCS 0x989680 ;  /* 0x009896800000895d */ /* 0x004fea0003900000 */
[----:B------:R-:W2:Y:S02]  /*bff0*/  @!P0 SYNCS.PHASECHK.TRANS64 P0, [R0+URZ], R2 ;  /* 0x00000002000085a7 */ /* 0x000ea400080010ff */
[----:B--2---:R-:W-:Y:S05]  /*c000*/  @!P0 BRA `(.L_x_160) ;  /* 0xfffffffc00f08947 */ /* 0x004fea000383ffff */
[----:B------:R-:W-:Y:S05]  /*c010*/  BRA `(.L_x_161) ;  /* 0xffffff7000287947 */ /* 0x000fea000383ffff */
.L_x_48:
[----:B------:R-:W-:-:S07]  /*c020*/  MOV R0, UR5 ;  /* 0x0000000500007c02 */ /* 0x000fce0008000f00 */
.L_x_162:
[----:B-1----:R1:W2:Y:S02]  /*c030*/  SYNCS.PHASECHK.TRANS64.TRYWAIT P0, [R0+URZ], R3 ;  /* 0x00000003000075a7 */ /* 0x0022a400080011ff */
[----:B--2---:R-:W-:Y:S05]  /*c040*/  @!P0 NANOSLEEP.SYNCS 0x989680 ;  /* 0x009896800000895d */ /* 0x004fea0003900000 */
[----:B------:R-:W2:Y:S02]  /*c050*/  @!P0 SYNCS.PHASECHK.TRANS64 P0, [R0+URZ], R3 ;  /* 0x00000003000085a7 */ /* 0x000ea400080010ff */
[----:B--2---:R-:W-:Y:S05]  /*c060*/  @!P0 BRA `(.L_x_162) ;  /* 0xfffffffc00f08947 */ /* 0x004fea000383ffff */
[----:B------:R-:W-:Y:S05]  /*c070*/  BRA `(.L_x_163) ;  /* 0xffffff7000347947 */ /* 0x000fea000383ffff */
.L_x_49:
[----:B------:R-:W-:-:S07]  /*c080*/  MOV R0, UR5 ;  /* 0x0000000500007c02 */ /* 0x000fce0008000f00 */
.L_x_164:
[----:B-1----:R1:W2:Y:S02]  /*c090*/  SYNCS.PHASECHK.TRANS64.TRYWAIT P0, [R0+URZ], R3 ;  /* 0x00000003000075a7 */ /* 0x0022a400080011ff */
[----:B--2---:R-:W-:Y:S05]  /*c0a0*/  @!P0 NANOSLEEP.SYNCS 0x989680 ;  /* 0x009896800000895d */ /* 0x004fea0003900000 */
[----:B------:R-:W2:Y:S02]  /*c0b0*/  @!P0 SYNCS.PHASECHK.TRANS64 P0, [R0+URZ], R3 ;  /* 0x00000003000085a7 */ /* 0x000ea400080010ff */
[----:B--2---:R-:W-:Y:S05]  /*c0c0*/  @!P0 BRA `(.L_x_164) ;  /* 0xfffffffc00f08947 */ /* 0x004fea000383ffff */
[----:B------:R-:W-:Y:S05]  /*c0d0*/  BRA `(.L_x_165) ;  /* 0xffffff7000407947 */ /* 0x000fea000383ffff */
.L_x_52:
[----:B-1----:R1:W2:Y:S02]  /*c0e0*/  SYNCS.PHASECHK.TRANS64.TRYWAIT P0, [R0+URZ+0xc0], R4 ;  /* 0x0000c004000075a7 */ /* 0x0022a400080011ff */
[----:B--2---:R-:W-:Y:S05]  /*c0f0*/  @!P0 NANOSLEEP.SYNCS 0x989680 ;  /* 0x009896800000895d */ /* 0x004fea0003900000 */
[----:B------:R-:W2:Y:S02]  /*c100*/  @!P0 SYNCS.PHASECHK.TRANS64 P0, [R0+URZ+0xc0], R4 ;  /* 0x0000c004000085a7 */ /* 0x000ea400080010ff */
[----:B--2---:R-:W-:Y:S05]  /*c110*/  @!P0 BRA `(.L_x_52) ;  /* 0xfffffffc00f08947 */ /* 0x004fea000383ffff */
[----:B------:R-:W-:Y:S05]  /*c120*/  BRA `(.L_x_166) ;  /* 0xffffff7000a47947 */ /* 0x000fea000383ffff */
.L_x_53:
[----:B------:R-:W-:-:S07]  /*c130*/  MOV R0, UR4 ;  /* 0x0000000400007c02 */ /* 0x000fce0008000f00 */
.L_x_167:
[----:B-1----:R1:W2:Y:S02]  /*c140*/  SYNCS.PHASECHK.TRANS64.TRYWAIT P0, [R0+URZ+0x90], R5 ;  /* 0x00009005000075a7 */ /* 0x0022a400080011ff */
[----:B--2---:R-:W-:Y:S05]  /*c150*/  @!P0 NANOSLEEP.SYNCS 0x989680 ;  /* 0x009896800000895d */ /* 0x004fea0003900000 */
[----:B------:R-:W2:Y:S02]  /*c160*/  @!P0 SYNCS.PHASECHK.TRANS64 P0, [R0+URZ+0x90], R5 ;  /* 0x00009005000085a7 */ /* 0x000ea400080010ff */
[----:B--2---:R-:W-:Y:S05]  /*c170*/  @!P0 BRA `(.L_x_167) ;  /* 0xfffffffc00f08947 */ /* 0x004fea000383ffff */
[----:B------:R-:W-:Y:S05]  /*c180*/  BRA `(.L_x_168) ;  /* 0xffffff7000b47947 */ /* 0x000fea000383ffff */
.L_x_54:
[----:B-1----:R1:W2:Y:S02]  /*c190*/  SYNCS.PHASECHK.TRANS64.TRYWAIT P1, [R0+URZ+0x80], R4 ;  /* 0x00008004000075a7 */ /* 0x0022a400080211ff */
[----:B--2---:R-:W-:Y:S05]  /*c1a0*/  @!P1 NANOSLEEP.SYNCS 0x989680 ;  /* 0x009896800000995d */ /* 0x004fea0003900000 */
[----:B------:R-:W2:Y:S02]  /*c1b0*/  @!P1 SYNCS.PHASECHK.TRANS64 P1, [R0+URZ+0x80], R4 ;  /* 0x00008004000095a7 */ /* 0x000ea400080210ff */
[----:B--2---:R-:W-:Y:S05]  /*c1c0*/  @!P1 BRA `(.L_x_54) ;  /* 0xfffffffc00f09947 */ /* 0x004fea000383ffff */
[----:B------:R-:W-:Y:S05]  /*c1d0*/  BRA `(.L_x_169) ;  /* 0xffffff7000e47947 */ /* 0x000fea000383ffff */
.L_x_57:
[----:B------:R-:W-:-:S07]  /*c1e0*/  MOV R0, UR4 ;  /* 0x0000000400007c02 */ /* 0x000fce0008000f00 */
.L_x_170:
[----:B-1----:R1:W2:Y:S02]  /*c1f0*/  SYNCS.PHASECHK.TRANS64.TRYWAIT P0, [R0+URZ+0x90], R2 ;  /* 0x00009002000075a7 */ /* 0x0022a400080011ff */
[----:B--2---:R-:W-:Y:S05]  /*c200*/  @!P0 NANOSLEEP.SYNCS 0x989680 ;  /* 0x009896800000895d */ /* 0x004fea0003900000 */
[----:B------:R-:W2:Y:S02]  /*c210*/  @!P0 SYNCS.PHASECHK.TRANS64 P0, [R0+URZ+0x90], R2 ;  /* 0x00009002000085a7 */ /* 0x000ea400080010ff */
[----:B--2---:R-:W-:Y:S05]  /*c220*/  @!P0 BRA `(.L_x_170) ;  /* 0xfffffffc00f08947 */ /* 0x004fea000383ffff */
[----:B------:R-:W-:Y:S05]  /*c230*/  BRA `(.L_x_56) ;  /* 0xffffff7400387947 */ /* 0x000fea000383ffff */
.L_x_64:
[----:B-1----:R1:W2:Y:S02]  /*c240*/  SYNCS.PHASECHK.TRANS64.TRYWAIT P0, [R2+URZ+0x80], R4 ;  /* 0x00008004020075a7 */ /* 0x0022a400080011ff */
[----:B--2---:R-:W-:Y:S05]  /*c250*/  @!P0 NANOSLEEP.SYNCS 0x989680 ;  /* 0x009896800000895d */ /* 0x004fea0003900000 */
[----:B------:R-:W2:Y:S02]  /*c260*/  @!P0 SYNCS.PHASECHK.TRANS64 P0, [R2+URZ+0x80], R4 ;  /* 0x00008004020085a7 */ /* 0x000ea400080010ff */
[----:B--2---:R-:W-:Y:S05]  /*c270*/  @!P0 BRA `(.L_x_64) ;  /* 0xfffffffc00f08947 */ /* 0x004fea000383ffff */
[----:B------:R-:W-:Y:S05]  /*c280*/  BRA `(.L_x_171) ;  /* 0xffffff7c00707947 */ /* 0x000fea000383ffff */
.L_x_67:
[----:B------:R-:W-:-:S13]  /*c290*/  R2UR UR4, R2 ;  /* 0x00000000020472ca */ /* 0x000fda00000e0000 */
[----:B------:R-:W-:-:S07]  /*c2a0*/  MOV R4, UR4 ;  /* 0x0000000400047c02 */ /* 0x000fce0008000f00 */
.L_x_172:
[----:B-1----:R1:W2:Y:S02]  /*c2b0*/  SYNCS.PHASECHK.TRANS64.TRYWAIT P0, [R4+URZ+0xb0], R5 ;  /* 0x0000b005040075a7 */ /* 0x0022a400080011ff */
[----:B--2---:R-:W-:Y:S05]  /*c2c0*/  @!P0 NANOSLEEP.SYNCS 0x989680 ;  /* 0x009896800000895d */ /* 0x004fea0003900000 */
[----:B------:R-:W2:Y:S02]  /*c2d0*/  @!P0 SYNCS.PHASECHK.TRANS64 P0, [R4+URZ+0xb0], R5 ;  /* 0x0000b005040085a7 */ /* 0x000ea400080010ff */
[----:B--2---:R-:W-:Y:S05]  /*c2e0*/  @!P0 BRA `(.L_x_172) ;  /* 0xfffffffc00f08947 */ /* 0x004fea000383ffff */
[----:B------:R-:W-:Y:S05]  /*c2f0*/  BRA `(.L_x_173) ;  /* 0xffffff8400247947 */ /* 0x000fea000383ffff */
.L_x_70:
[----:B------:R-:W-:Y:S07]  /*c300*/  MOV R4, UR7 ;  /* 0x0000000700047c02 */ /* 0x000fee0008000f00 */
.L_x_174:
[----:B-1----:R1:W2:Y:S02]  /*c310*/  SYNCS.PHASECHK.TRANS64.TRYWAIT P0, [R4+URZ], R5 ;  /* 0x00000005040075a7 */ /* 0x0022a400080011ff */
[----:B--2---:R-:W-:Y:S05]  /*c320*/  @!P0 NANOSLEEP.SYNCS 0x989680 ;  /* 0x009896800000895d */ /* 0x004fea0003900000 */
[----:B------:R-:W2:Y:S02]  /*c330*/  @!P0 SYNCS.PHASECHK.TRANS64 P0, [R4+URZ], R5 ;  /* 0x00000005040085a7 */ /* 0x000ea400080010ff */
[----:B--2---:R-:W-:Y:S05]  /*c340*/  @!P0 BRA `(.L_x_174) ;  /* 0xfffffffc00f08947 */ /* 0x004fea000383ffff */
[----:B------:R-:W-:Y:S05]  /*c350*/  BRA `(.L_x_69) ;  /* 0xffffff88001c7947 */ /* 0x000fea000383ffff */
.L_x_73:
[----:B------:R-:W-:-:S07]  /*c360*/  MOV R0, UR4 ;  /* 0x0000000400007c02 */ /* 0x000fce0008000f00 */
.L_x_175:
[----:B--2---:R2:W4:Y:S02]  /*c370*/  SYNCS.PHASECHK.TRANS64.TRYWAIT P0, [R0+URZ], R2 ;  /* 0x00000002000075a7 */ /* 0x00452400080011ff */
[----:B----4-:R-:W-:Y:S05]  /*c380*/  @!P0 NANOSLEEP.SYNCS 0x989680 ;  /* 0x009896800000895d */ /* 0x010fea0003900000 */
[----:B------:R-:W4:Y:S02]  /*c390*/  @!P0 SYNCS.PHASECHK.TRANS64 P0, [R0+URZ], R2 ;  /* 0x00000002000085a7 */ /* 0x000f2400080010ff */
[----:B----4-:R-:W-:Y:S05]  /*c3a0*/  @!P0 BRA `(.L_x_175) ;  /* 0xfffffffc00f08947 */ /* 0x010fea000383ffff */
[----:B------:R-:W-:Y:S05]  /*c3b0*/  BRA `(.L_x_176) ;  /* 0xffffff8c008c7947 */ /* 0x000fea000383ffff */
.L_x_74:
[----:B------:R-:W-:-:S07]  /*c3c0*/  MOV R0, UR4 ;  /* 0x0000000400007c02 */ /* 0x000fce0008000f00 */
.L_x_177:
[----:B--2---:R2:W4:Y:S02]  /*c3d0*/  SYNCS.PHASECHK.TRANS64.TRYWAIT P0, [R0+URZ], R2 ;  /* 0x00000002000075a7 */ /* 0x00452400080011ff */
[----:B----4-:R-:W-:Y:S05]  /*c3e0*/  @!P0 NANOSLEEP.SYNCS 0x989680 ;  /* 0x009896800000895d */ /* 0x010fea0003900000 */
[----:B------:R-:W4:Y:S02]  /*c3f0*/  @!P0 SYNCS.PHASECHK.TRANS64 P0, [R0+URZ], R2 ;  /* 0x00000002000085a7 */ /* 0x000f2400080010ff */
[----:B----4-:R-:W-:Y:S05]  /*c400*/  @!P0 BRA `(.L_x_177) ;  /* 0xfffffffc00f08947 */ /* 0x010fea000383ffff */
[----:B------:R-:W-:Y:S05]  /*c410*/  BRA `(.L_x_178) ;  /* 0xffffff8c009c7947 */ /* 0x000fea000383ffff */
.L_x_79:
[----:B---3--:R3:W1:Y:S02]  /*c420*/  SYNCS.PHASECHK.TRANS64.TRYWAIT P0, [R12+URZ+0x80], R0 ;  /* 0x000080000c0075a7 */ /* 0x00866400080011ff */
[----:B-1----:R-:W-:Y:S05]  /*c430*/  @!P0 NANOSLEEP.SYNCS 0x989680 ;  /* 0x009896800000895d */ /* 0x002fea0003900000 */
[----:B------:R-:W1:Y:S02]  /*c440*/  @!P0 SYNCS.PHASECHK.TRANS64 P0, [R12+URZ+0x80], R0 ;  /* 0x000080000c0085a7 */ /* 0x000e6400080010ff */
[----:B-1----:R-:W-:Y:S05]  /*c450*/  @!P0 BRA `(.L_x_79) ;  /* 0xfffffffc00f08947 */ /* 0x002fea000383ffff */
[----:B------:R-:W-:Y:S05]  /*c460*/  BRA `(.L_x_179) ;  /* 0xffffff9000b07947 */ /* 0x000fea000383ffff */
.L_x_82:
[----:B-1----:R-:W-:Y:S07]  /*c470*/  MOV R0, UR29 ;  /* 0x0000001d00007c02 */ /* 0x002fee0008000f00 */
.L_x_180:
[----:B-1----:R1:W2:Y:S02]  /*c480*/  SYNCS.PHASECHK.TRANS64.TRYWAIT P2, [R0+URZ+0x78], R6 ;  /* 0x00007806000075a7 */ /* 0x0022a400080411ff */
[----:B--2---:R-:W-:Y:S05]  /*c490*/  @!P2 NANOSLEEP.SYNCS 0x989680 ;  /* 0x009896800000a95d */ /* 0x004fea0003900000 */
[----:B------:R-:W2:Y:S02]  /*c4a0*/  @!P2 SYNCS.PHASECHK.TRANS64 P2, [R0+URZ+0x78], R6 ;  /* 0x000078060000a5a7 */ /* 0x000ea400080410ff */
[----:B--2---:R-:W-:Y:S05]  /*c4b0*/  @!P2 BRA `(.L_x_180) ;  /* 0xfffffffc00f0a947 */ /* 0x004fea000383ffff */
[----:B------:R-:W-:Y:S05]  /*c4c0*/  BRA `(.L_x_81) ;  /* 0xffffff9800147947 */ /* 0x000fea000383ffff */
.L_x_85:
[----:B------:R-:W-:Y:S07]  /*c4d0*/  MOV R0, UR4 ;  /* 0x0000000400007c02 */ /* 0x000fee0008000f00 */
.L_x_181:
[----:B-1----:R1:W2:Y:S02]  /*c4e0*/  SYNCS.PHASECHK.TRANS64.TRYWAIT P0, [R0+URZ+0x58], R9 ;  /* 0x00005809000075a7 */ /* 0x0022a400080011ff */
[----:B--2---:R-:W-:Y:S05]  /*c4f0*/  @!P0 NANOSLEEP.SYNCS 0x989680 ;  /* 0x009896800000895d */ /* 0x004fea0003900000 */
[----:B------:R-:W2:Y:S02]  /*c500*/  @!P0 SYNCS.PHASECHK.TRANS64 P0, [R0+URZ+0x58], R9 ;  /* 0x00005809000085a7 */ /* 0x000ea400080010ff */
[----:B--2---:R-:W-:Y:S05]  /*c510*/  @!P0 BRA `(.L_x_181) ;  /* 0xfffffffc00f08947 */ /* 0x004fea000383ffff */
[----:B------:R-:W-:Y:S05]  /*c520*/  BRA `(.L_x_182) ;  /* 0xffffff9800747947 */ /* 0x000fea000383ffff */
.L_x_86:
[----:B------:R-:W-:Y:S07]  /*c530*/  MOV R0, UR7 ;  /* 0x0000000700007c02 */ /* 0x000fee0008000f00 */
.L_x_183:
[----:B-1----:R1:W2:Y:S02]  /*c540*/  SYNCS.PHASECHK.TRANS64.TRYWAIT P0, [R0+URZ+0x58], R10 ;  /* 0x0000580a000075a7 */ /* 0x0022a400080011ff */
[----:B--2---:R-:W-:Y:S05]  /*c550*/  @!P0 NANOSLEEP.SYNCS 0x989680 ;  /* 0x009896800000895d */ /* 0x004fea0003900000 */
[----:B------:R-:W2:Y:S02]  /*c560*/  @!P0 SYNCS.PHASECHK.TRANS64 P0, [R0+URZ+0x58], R10 ;  /* 0x0000580a000085a7 */ /* 0x000ea400080010ff */
[----:B--2---:R-:W-:Y:S05]  /*c570*/  @!P0 BRA `(.L_x_183) ;  /* 0xfffffffc00f08947 */ /* 0x004fea000383ffff */
[----:B------:R-:W-:Y:S05]  /*c580*/  BRA `(.L_x_184) ;  /* 0xffffff9800f47947 */ /* 0x000fea000383ffff */
.L_x_87:
[----:B------:R-:W-:Y:S07]  /*c590*/  MOV R0, UR5 ;  /* 0x0000000500007c02 */ /* 0x000fee0008000f00 */
.L_x_185:
[----:B-1----:R1:W2:Y:S02]  /*c5a0*/  SYNCS.PHASECHK.TRANS64.TRYWAIT P0, [R0+URZ+0x58], R10 ;  /* 0x0000580a000075a7 */ /* 0x0022a400080011ff */
[----:B--2---:R-:W-:Y:S05]  /*c5b0*/  @!P0 NANOSLEEP.SYNCS 0x989680 ;  /* 0x009896800000895d */ /* 0x004fea0003900000 */
[----:B------:R-:W2:Y:S02]  /*c5c0*/  @!P0 SYNCS.PHASECHK.TRANS64 P0, [R0+URZ+0x58], R10 ;  /* 0x0000580a000085a7 */ /* 0x000ea400080010ff */
[----:B--2---:R-:W-:Y:S05]  /*c5d0*/  @!P0 BRA `(.L_x_185) ;  /* 0xfffffffc00f08947 */ /* 0x004fea000383ffff */
[----:B------:R-:W-:Y:S05]  /*c5e0*/  BRA `(.L_x_186) ;  /* 0xffffff9c007c7947 */ /* 0x000fea000383ffff */
.L_x_88:
[----:B------:R-:W-:Y:S07]  /*c5f0*/  MOV R0, UR4 ;  /* 0x0000000400007c02 */ /* 0x000fee0008000f00 */
.L_x_187:
[----:B-1----:R1:W2:Y:S02]  /*c600*/  SYNCS.PHASECHK.TRANS64.TRYWAIT P0, [R0+URZ+0x58], R6 ;  /* 0x00005806000075a7 */ /* 0x0022a400080011ff */
[----:B--2---:R-:W-:Y:S05]  /*c610*/  @!P0 NANOSLEEP.SYNCS 0x989680 ;  /* 0x009896800000895d */ /* 0x004fea0003900000 */
[----:B------:R-:W2:Y:S02]  /*c620*/  @!P0 SYNCS.PHASECHK.TRANS64 P0, [R0+URZ+0x58], R6 ;  /* 0x00005806000085a7 */ /* 0x000ea400080010ff */
[----:B--2---:R-:W-:Y:S05]  /*c630*/  @!P0 BRA `(.L_x_187) ;  /* 0xfffffffc00f08947 */ /* 0x004fea000383ffff */
[----:B------:R-:W-:Y:S05]  /*c640*/  BRA `(.L_x_188) ;  /* 0xffffffa000007947 */ /* 0x000fea000383ffff */
.L_x_90:
[----:B------:R-:W-:-:S07]  /*c650*/  MOV R0, UR4 ;  /* 0x0000000400007c02 */ /* 0x000fce0008000f00 */
.L_x_189:
[----:B-1----:R1:W2:Y:S02]  /*c660*/  SYNCS.PHASECHK.TRANS64.TRYWAIT P0, [R0+URZ], R2 ;  /* 0x00000002000075a7 */ /* 0x0022a400080011ff */
[----:B--2---:R-:W-:Y:S05]  /*c670*/  @!P0 NANOSLEEP.SYNCS 0x989680 ;  /* 0x009896800000895d */ /* 0x004fea0003900000 */
[----:B------:R-:W2:Y:S02]  /*c680*/  @!P0 SYNCS.PHASECHK.TRANS64 P0, [R0+URZ], R2 ;  /* 0x00000002000085a7 */ /* 0x000ea400080010ff */
[----:B--2---:R-:W-:Y:S05]  /*c690*/  @!P0 BRA `(.L_x_189) ;  /* 0xfffffffc00f08947 */ /* 0x004fea000383ffff */
[----:B------:R-:W-:Y:S05]  /*c6a0*/  BRA `(.L_x_190) ;  /* 0xffffffa000b07947 */ /* 0x000fea000383ffff */
.L_x_91:
[----:B------:R-:W-:-:S07]  /*c6b0*/  MOV R0, UR5 ;  /* 0x0000000500007c02 */ /* 0x000fce0008000f00 */
.L_x_191:
[----:B-1----:R1:W2:Y:S02]  /*c6c0*/  SYNCS.PHASECHK.TRANS64.TRYWAIT P0, [R0+URZ], R2 ;  /* 0x00000002000075a7 */ /* 0x0022a400080011ff */
[----:B--2---:R-:W-:Y:S05]  /*c6d0*/  @!P0 NANOSLEEP.SYNCS 0x989680 ;  /* 0x009896800000895d */ /* 0x004fea0003900000 */
[----:B------:R-:W2:Y:S02]  /*c6e0*/  @!P0 SYNCS.PHASECHK.TRANS64 P0, [R0+URZ], R2 ;  /* 0x00000002000085a7 */ /* 0x000ea400080010ff */
[----:B--2---:R-:W-:Y:S05]  /*c6f0*/  @!P0 BRA `(.L_x_191) ;  /* 0xfffffffc00f08947 */ /* 0x004fea000383ffff */
[----:B------:R-:W-:Y:S05]  /*c700*/  BRA `(.L_x_192) ;  /* 0xffffffa000bc7947 */ /* 0x000fea000383ffff */
.L_x_93:
[----:B--2---:R2:W3:Y:S02]  /*c710*/  SYNCS.PHASECHK.TRANS64.TRYWAIT P0, [R0+URZ+0x80], R2 ;  /* 0x00008002000075a7 */ /* 0x0044e400080011ff */
[----:B---3--:R-:W-:Y:S05]  /*c720*/  @!P0 NANOSLEEP.SYNCS 0x989680 ;  /* 0x009896800000895d */ /* 0x008fea0003900000 */
[----:B------:R-:W3:Y:S02]  /*c730*/  @!P0 SYNCS.PHASECHK.TRANS64 P0, [R0+URZ+0x80], R2 ;  /* 0x00008002000085a7 */ /* 0x000ee400080010ff */
[----:B---3--:R-:W-:Y:S05]  /*c740*/  @!P0 BRA `(.L_x_93) ;  /* 0xfffffffc00f08947 */ /* 0x008fea000383ffff */
[----:B------:R-:W-:Y:S05]  /*c750*/  BRA `(.L_x_193) ;  /* 0xffffffa400a47947 */ /* 0x000fea000383ffff */
.L_x_103:
[----:B-1----:R1:W2:Y:S02]  /*c760*/  SYNCS.PHASECHK.TRANS64.TRYWAIT P0, [R0+URZ+0x40], R3 ;  /* 0x00004003000075a7 */ /* 0x0022a400080011ff */
[----:B--2---:R-:W-:Y:S05]  /*c770*/  @!P0 NANOSLEEP.SYNCS 0x989680 ;  /* 0x009896800000895d */ /* 0x004fea0003900000 */
[----:B------:R-:W2:Y:S02]  /*c780*/  @!P0 SYNCS.PHASECHK.TRANS64 P0, [R0+URZ+0x40], R3 ;  /* 0x00004003000085a7 */ /* 0x000ea400080010ff */
[----:B--2---:R-:W-:Y:S05]  /*c790*/  @!P0 BRA `(.L_x_103) ;  /* 0xfffffffc00f08947 */ /* 0x004fea000383ffff */
[----:B------:R-:W-:Y:S05]  /*c7a0*/  BRA `(.L_x_102) ;  /* 0xffffffb400347947 */ /* 0x000fea000383ffff */
.L_x_105:
[----:B-1----:R1:W4:Y:S02]  /*c7b0*/  SYNCS.PHASECHK.TRANS64.TRYWAIT P0, [R107+URZ+0xa0], R2 ;  /* 0x0000a0026b0075a7 */ /* 0x00232400080011ff */
[----:B----4-:R-:W-:Y:S05]  /*c7c0*/  @!P0 NANOSLEEP.SYNCS 0x989680 ;  /* 0x009896800000895d */ /* 0x010fea0003900000 */
[----:B------:R-:W4:Y:S02]  /*c7d0*/  @!P0 SYNCS.PHASECHK.TRANS64 P0, [R107+URZ+0xa0], R2 ;  /* 0x0000a0026b0085a7 */ /* 0x000f2400080010ff */
[----:B----4-:R-:W-:Y:S05]  /*c7e0*/  @!P0 BRA `(.L_x_105) ;  /* 0xfffffffc00f08947 */ /* 0x010fea000383ffff */
[----:B------:R-:W-:Y:S05]  /*c7f0*/  BRA `(.L_x_104) ;  /* 0xffffffb400687947 */ /* 0x000fea000383ffff */
.L_x_118:
[----:B-1----:R1:W3:Y:S02]  /*c800*/  SYNCS.PHASECHK.TRANS64.TRYWAIT P0, [R2+URZ+0x40], R0 ;  /* 0x00004000020075a7 */ /* 0x0022e400080011ff */
[----:B---3--:R-:W-:Y:S05]  /*c810*/  @!P0 NANOSLEEP.SYNCS 0x989680 ;  /* 0x009896800000895d */ /* 0x008fea0003900000 */
[----:B------:R-:W3:Y:S02]  /*c820*/  @!P0 SYNCS.PHASECHK.TRANS64 P0, [R2+URZ+0x40], R0 ;  /* 0x00004000020085a7 */ /* 0x000ee400080010ff */
[----:B---3--:R-:W-:Y:S05]  /*c830*/  @!P0 BRA `(.L_x_118) ;  /* 0xfffffffc00f08947 */ /* 0x008fea000383ffff */
[----:B------:R-:W-:Y:S05]  /*c840*/  BRA `(.L_x_117) ;  /* 0xffffffc4002c7947 */ /* 0x000fea000383ffff */
.L_x_130:
[----:B--2---:R2:W3:Y:S02]  /*c850*/  SYNCS.PHASECHK.TRANS64.TRYWAIT P0, [R21+URZ+0x40], R20 ;  /* 0x00004014150075a7 */ /* 0x0044e400080011ff */
[----:B---3--:R-:W-:Y:S05]  /*c860*/  @!P0 NANOSLEEP.SYNCS 0x989680 ;  /* 0x009896800000895d */ /* 0x008fea0003900000 */
[----:B------:R-:W3:Y:S02]  /*c870*/  @!P0 SYNCS.PHASECHK.TRANS64 P0, [R21+URZ+0x40], R20 ;  /* 0x00004014150085a7 */ /* 0x000ee400080010ff */
[----:B---3--:R-:W-:Y:S05]  /*c880*/  @!P0 BRA `(.L_x_130) ;  /* 0xfffffffc00f08947 */ /* 0x008fea000383ffff */
[----:B------:R-:W-:Y:S05]  /*c890*/  BRA `(.L_x_129) ;  /* 0xffffffd4000c7947 */ /* 0x000fea000383ffff */
.L_x_142:
[----:B--2---:R2:W3:Y:S02]  /*c8a0*/  SYNCS.PHASECHK.TRANS64.TRYWAIT P0, [R0+URZ+0x40], R115 ;  /* 0x00004073000075a7 */ /* 0x0044e400080011ff */
[----:B---3--:R-:W-:Y:S05]  /*c8b0*/  @!P0 NANOSLEEP.SYNCS 0x989680 ;  /* 0x009896800000895d */ /* 0x008fea0003900000 */
[----:B------:R-:W3:Y:S02]  /*c8c0*/  @!P0 SYNCS.PHASECHK.TRANS64 P0, [R0+URZ+0x40], R115 ;  /* 0x00004073000085a7 */ /* 0x000ee400080010ff */
[----:B---3--:R-:W-:Y:S05]  /*c8d0*/  @!P0 BRA `(.L_x_142) ;  /* 0xfffffffc00f08947 */ /* 0x008fea000383ffff */
[----:B------:R-:W-:Y:S05]  /*c8e0*/  BRA `(.L_x_141) ;  /* 0xffffffe000e07947 */ /* 0x000fea000383ffff */
        .weak           $__internal_0_$__cuda_sm10x_tcgen05_guardrail_trap_col_being_dealloced_not_returned_by_alloc
        .type           $__internal_0_$__cuda_sm10x_tcgen05_guardrail_trap_col_being_dealloced_not_returned_by_alloc,@function
        .size           $__internal_0_$__cuda_sm10x_tcgen05_guardrail_trap_col_being_dealloced_not_returned_by_alloc,($__internal_1_$__cuda_sm10x_tcgen05_guardrail_trap_phase_invalid_during_alloc - $__internal_0_$__cuda_sm10x_tcgen05_guardrail_trap_col_being_dealloced_not_returned_by_alloc)
$__internal_0_$__cuda_sm10x_tcgen05_guardrail_trap_col_being_dealloced_not_returned_by_alloc:
[----:B------:R-:W-:Y:S05]  /*c8f0*/  BPT.TRAP 0x1 ;  /* 0x000000040000795c */ /* 0x000fea0000300000 */
[----:B------:R-:W-:-:S04]  /*c900*/  HFMA2 R3, -RZ, RZ, 0, 0 ;  /* 0x00000000ff037431 */ /* 0x000fc800000001ff */
[----:B------:R-:W-:Y:S05]  /*c910*/  RET.REL.NODEC R2 `(_ZN7cutlass13device_kernelINS_4gemm6kernel13GemmUniversalIN4cute5tupleIJiiiiEEENS1_10collective13CollectiveMmaINS1_46MainloopSm100TmaUmmaWarpSpecializedBlockScaledILi4ELi2ELi2ENS5_IJNS4_1CILi4EEESB_NSA_ILi1EEEEEEEENS5_IJNSA_ILi128EEENSA_ILi64EEENSA_ILi256EEEEEENS5_IJNS_12float_e5m2_tENS_13float_ue8m0_tEEEENS5_IJNS5_IJlSC_lEEENS4_6LayoutINS5_IJNS5_IJNS5_IJNSA_ILi32EEESB_EEEiEEESQ_NS5_IJSC_iEEEEEENS5_IJNS5_IJNS5_IJNSA_ILi16EEESB_EEEiEEENS5_IJNS5_IJNSA_ILi0EEESC_EEENSA_ILi512EEEEEENS5_IJSW_iEEEEEEEEEEESL_S13_NS4_8TiledMMAINS4_8MMA_AtomIJNS4_21SM100_MMA_MXF8F6F4_SSISJ_SJ_fSK_Li128ELi64ELNS4_4UMMA5MajorE0ELS18_0ELNS17_7ScaleInE0ELS19_0EEEEEENSN_INS5_IJSC_SC_SC_EEENS5_IJSW_SW_SW_EEEEENS5_IJNS4_10UnderscoreES1F_S1F_EEEEENS5_IJNS4_23SM90_TMA_LOAD_MULTICASTES1I_EEENS5_IJNS4_14ComposedLayoutINS4_7SwizzleILi3ELi4ELi3EEENS4_18smem_ptr_flag_bitsILi8EEENSN_INS5_IJNSA_ILi8EEESF_EEENS5_IJSF_SC_EEEEEEENSN_INS5_IJNS5_IJNS5_IJSP_SC_EEENS5_IJSO_SC_EEEEEESC_NS5_IJSB_NSA_ILi2EEEEEEEEENS5_IJNS5_IJNS5_IJSU_SY_EEESX_EEESW_NS5_IJSC_SY_EEEEEEEEEEEvNS4_8identityES1J_S25_vS26_EENS_8epilogue10collective18CollectiveEpilogueINS28_23Sm100TmaWarpSpecializedILi3ELi2ELi16ELb1ELb0EEEJNS5_IJSG_SG_SH_EEENS5_IJNSN_ISG_SC_EENSN_INS5_IJST_S1X_EEENS5_IJSC_SO_EEEEEEEENS_10bfloat16_tESM_S2J_SM_NS28_6fusion15FusionCallbacksIS2C_NS2K_17LinearCombinationIS2J_fS2J_fLNS_15FloatRoundStyleE2EEES2D_S2I_JEEENS4_5SM1004TMEM4LOAD26SM100_TMEM_LOAD_32dp32b16xENS4_13SM90_TMA_LOADENS1K_INS1L_ILi1ELi4ELi3EEENS1N_ILi16EEENSN_INS5_IJS1P_ST_EEENS5_IJST_SC_EEEEEEENS4_39AutoVectorizingCopyWithAssumedAlignmentILi128EEENS4_14SM90_TMA_STOREES30_S32_S32_EEEvvEEEEvNT_6ParamsE) ;  /* 0xffffff3402b87950 */ /* 0x000fea0003c3ffff */
        .weak           $__internal_1_$__cuda_sm10x_tcgen05_guardrail_trap_phase_invalid_during_alloc
        .type           $__internal_1_$__cuda_sm10x_tcgen05_guardrail_trap_phase_invalid_during_alloc,@function
        .size           $__internal_1_$__cuda_sm10x_tcgen05_guardrail_trap_phase_invalid_during_alloc,($__internal_2_$__cuda_sm10x_tcgen05_guardrail_trap_unallocated_columns_being_dealloced - $__internal_1_$__cuda_sm10x_tcgen05_guardrail_trap_phase_invalid_during_alloc)
$__internal_1_$__cuda_sm10x_tcgen05_guardrail_trap_phase_invalid_during_alloc:
[----:B------:R-:W-:Y:S05]  /*c920*/  BPT.TRAP 0x1 ;  /* 0x000000040000795c */ /* 0x000fea0000300000 */
[----:B------:R-:W-:-:S04]  /*c930*/  MOV R3, 0x0 ;  /* 0x0000000000037802 */ /* 0x000fc80000000f00 */
[----:B------:R-:W-:Y:S05]  /*c940*/  RET.REL.NODEC R2 `(_ZN7cutlass13device_kernelINS_4gemm6kernel13GemmUniversalIN4cute5tupleIJiiiiEEENS1_10collective13CollectiveMmaINS1_46MainloopSm100TmaUmmaWarpSpecializedBlockScaledILi4ELi2ELi2ENS5_IJNS4_1CILi4EEESB_NSA_ILi1EEEEEEEENS5_IJNSA_ILi128EEENSA_ILi64EEENSA_ILi256EEEEEENS5_IJNS_12float_e5m2_tENS_13float_ue8m0_tEEEENS5_IJNS5_IJlSC_lEEENS4_6LayoutINS5_IJNS5_IJNS5_IJNSA_ILi32EEESB_EEEiEEESQ_NS5_IJSC_iEEEEEENS5_IJNS5_IJNS5_IJNSA_ILi16EEESB_EEEiEEENS5_IJNS5_IJNSA_ILi0EEESC_EEENSA_ILi512EEEEEENS5_IJSW_iEEEEEEEEEEESL_S13_NS4_8TiledMMAINS4_8MMA_AtomIJNS4_21SM100_MMA_MXF8F6F4_SSISJ_SJ_fSK_Li128ELi64ELNS4_4UMMA5MajorE0ELS18_0ELNS17_7ScaleInE0ELS19_0EEEEEENSN_INS5_IJSC_SC_SC_EEENS5_IJSW_SW_SW_EEEEENS5_IJNS4_10UnderscoreES1F_S1F_EEEEENS5_IJNS4_23SM90_TMA_LOAD_MULTICASTES1I_EEENS5_IJNS4_14ComposedLayoutINS4_7SwizzleILi3ELi4ELi3EEENS4_18smem_ptr_flag_bitsILi8EEENSN_INS5_IJNSA_ILi8EEESF_EEENS5_IJSF_SC_EEEEEEENSN_INS5_IJNS5_IJNS5_IJSP_SC_EEENS5_IJSO_SC_EEEEEESC_NS5_IJSB_NSA_ILi2EEEEEEEEENS5_IJNS5_IJNS5_IJSU_SY_EEESX_EEESW_NS5_IJSC_SY_EEEEEEEEEEEvNS4_8identityES1J_S25_vS26_EENS_8epilogue10collective18CollectiveEpilogueINS28_23Sm100TmaWarpSpecializedILi3ELi2ELi16ELb1ELb0EEEJNS5_IJSG_SG_SH_EEENS5_IJNSN_ISG_SC_EENSN_INS5_IJST_S1X_EEENS5_IJSC_SO_EEEEEEEENS_10bfloat16_tESM_S2J_SM_NS28_6fusion15FusionCallbacksIS2C_NS2K_17LinearCombinationIS2J_fS2J_fLNS_15FloatRoundStyleE2EEES2D_S2I_JEEENS4_5SM1004TMEM4LOAD26SM100_TMEM_LOAD_32dp32b16xENS4_13SM90_TMA_LOADENS1K_INS1L_ILi1ELi4ELi3EEENS1N_ILi16EEENSN_INS5_IJS1P_ST_EEENS5_IJST_SC_EEEEEEENS4_39AutoVectorizingCopyWithAssumedAlignmentILi128EEENS4_14SM90_TMA_STOREES30_S32_S32_EEEvvEEEEvNT_6ParamsE) ;  /* 0xffffff3402ac7950 */ /* 0x000fea0003c3ffff */
        .weak           $__internal_2_$__cuda_sm10x_tcgen05_guardrail_trap_unallocated_columns_being_dealloced
        .type           $__internal_2_$__cuda_sm10x_tcgen05_guardrail_trap_unallocated_columns_being_dealloced,@function
        .size           $__internal_2_$__cuda_sm10x_tcgen05_guardrail_trap_unallocated_columns_being_dealloced,(.L_x_195 - $__internal_2_$__cuda_sm10x_tcgen05_guardrail_trap_unallocated_columns_being_dealloced)
$__internal_2_$__cuda_sm10x_tcgen05_guardrail_trap_unallocated_columns_being_dealloced:
[----:B------:R-:W-:Y:S05]  /*c950*/  BPT.TRAP 0x1 ;  /* 0x000000040000795c */ /* 0x000fea0000300000 */
[----:B------:R-:W-:-:S04]  /*c960*/  HFMA2 R3, -RZ, RZ, 0, 0 ;  /* 0x00000000ff037431 */ /* 0x000fc800000001ff */
[----:B------:R-:W-:Y:S05]  /*c970*/  RET.REL.NODEC R2 `(_ZN7cutlass13device_kernelINS_4gemm6kernel13GemmUniversalIN4cute5tupleIJiiiiEEENS1_10collective13CollectiveMmaINS1_46MainloopSm100TmaUmmaWarpSpecializedBlockScaledILi4ELi2ELi2ENS5_IJNS4_1CILi4EEESB_NSA_ILi1EEEEEEEENS5_IJNSA_ILi128EEENSA_ILi64EEENSA_ILi256EEEEEENS5_IJNS_12float_e5m2_tENS_13float_ue8m0_tEEEENS5_IJNS5_IJlSC_lEEENS4_6LayoutINS5_IJNS5_IJNS5_IJNSA_ILi32EEESB_EEEiEEESQ_NS5_IJSC_iEEEEEENS5_IJNS5_IJNS5_IJNSA_ILi16EEESB_EEEiEEENS5_IJNS5_IJNSA_ILi0EEESC_EEENSA_ILi512EEEEEENS5_IJSW_iEEEEEEEEEEESL_S13_NS4_8TiledMMAINS4_8MMA_AtomIJNS4_21SM100_MMA_MXF8F6F4_SSISJ_SJ_fSK_Li128ELi64ELNS4_4UMMA5MajorE0ELS18_0ELNS17_7ScaleInE0ELS19_0EEEEEENSN_INS5_IJSC_SC_SC_EEENS5_IJSW_SW_SW_EEEEENS5_IJNS4_10UnderscoreES1F_S1F_EEEEENS5_IJNS4_23SM90_TMA_LOAD_MULTICASTES1I_EEENS5_IJNS4_14ComposedLayoutINS4_7SwizzleILi3ELi4ELi3EEENS4_18smem_ptr_flag_bitsILi8EEENSN_INS5_IJNSA_ILi8EEESF_EEENS5_IJSF_SC_EEEEEEENSN_INS5_IJNS5_IJNS5_IJSP_SC_EEENS5_IJSO_SC_EEEEEESC_NS5_IJSB_NSA_ILi2EEEEEEEEENS5_IJNS5_IJNS5_IJSU_SY_EEESX_EEESW_NS5_IJSC_SY_EEEEEEEEEEEvNS4_8identityES1J_S25_vS26_EENS_8epilogue10collective18CollectiveEpilogueINS28_23Sm100TmaWarpSpecializedILi3ELi2ELi16ELb1ELb0EEEJNS5_IJSG_SG_SH_EEENS5_IJNSN_ISG_SC_EENSN_INS5_IJST_S1X_EEENS5_IJSC_SO_EEEEEEEENS_10bfloat16_tESM_S2J_SM_NS28_6fusion15FusionCallbacksIS2C_NS2K_17LinearCombinationIS2J_fS2J_fLNS_15FloatRoundStyleE2EEES2D_S2I_JEEENS4_5SM1004TMEM4LOAD26SM100_TMEM_LOAD_32dp32b16xENS4_13SM90_TMA_LOADENS1K_INS1L_ILi1ELi4ELi3EEENS1N_ILi16EEENSN_INS5_IJS1P_ST_EEENS5_IJST_SC_EEEEEEENS4_39AutoVectorizingCopyWithAssumedAlignmentILi128EEENS4_14SM90_TMA_STOREES30_S32_S32_EEEvvEEEEvNT_6ParamsE) ;  /* 0xffffff3402a07950 */ /* 0x000fea0003c3ffff */
.L_x_194:
[----:B------:R-:W-:-:S00]  /*c980*/  BRA `(.L_x_194) ;  /* 0xfffffffc00fc7947 */ /* 0x000fc0000383ffff */
[----:B------:R-:W-:-:S00]  /*c990*/  NOP ;  /* 0x0000000000007918 */ /* 0x000fc00000000000 */
        /* <DEDUP_REMOVED lines=14> */
.L_x_195:


//--------------------- .nv.global.init           --------------------------
	.section	.nv.global.init,"aw",@progbits
.nv.global.init:
	.type		$str$27,@object
	.size		$str$27,($str$28 - $str$27)
$str$27:
        /*0000*/ 	.byte	0x28, 0x61, 0x64, 0x64, 0x72, 0x65, 0x73, 0x73, 0x20, 0x26, 0x20, 0x6d, 0x61, 0x73, 0x6b, 0x29
        /*0010*/ 	.byte	0x20, 0x3d, 0x3d, 0x20, 0x30, 0x00
	.type		$str$28,@object
	.size		$str$28,($str$26 - $str$28)
$str$28:
        /*0016*/ 	.byte	0x2f, 0x74, 0x6d, 0x70, 0x2f, 0x63, 0x75, 0x74, 0x6c, 0x61, 0x73, 0x73, 0x5f, 0x73, 0x77, 0x65
        /*0026*/ 	.byte	0x65, 0x70, 0x5f, 0x73, 0x72, 0x63, 0x2f, 0x69, 0x6e, 0x63, 0x6c, 0x75, 0x64, 0x65, 0x2f, 0x63
        /*0036*/ 	.byte	0x75, 0x74, 0x65, 0x2f, 0x70, 0x6f, 0x69, 0x6e, 0x74, 0x65, 0x72, 0x5f, 0x66, 0x6c, 0x61, 0x67
        /*0046*/ 	.byte	0x67, 0x65, 0x64, 0x2e, 0x68, 0x70, 0x70, 0x00
	.type		$str$26,@object
	.size		$str$26,($str$25 - $str$26)
$str$26:
        /*004e*/ 	.byte	0x2f, 0x74, 0x6d, 0x70, 0x2f, 0x63, 0x75, 0x74, 0x6c, 0x61, 0x73, 0x73, 0x5f, 0x73, 0x77, 0x65
        /*005e*/ 	.byte	0x65, 0x70, 0x5f, 0x73, 0x72, 0x63, 0x2f, 0x69, 0x6e, 0x63, 0x6c, 0x75, 0x64, 0x65, 0x2f, 0x63
        /*006e*/ 	.byte	0x75, 0x74, 0x65, 0x2f, 0x61, 0x74, 0x6f, 0x6d, 0x2f, 0x63, 0x6f, 0x70, 0x79, 0x5f, 0x74, 0x72
        /*007e*/ 	.byte	0x61, 0x69, 0x74, 0x73, 0x5f, 0x73, 0x6d, 0x31, 0x30, 0x30, 0x2e, 0x68, 0x70, 0x70, 0x00
	.type		$str$25,@object
	.size		$str$25,(__unnamed_1 - $str$25)
$str$25:
        /*008d*/ 	.byte	0x28, 0x28, 0x75, 0x69, 0x6e, 0x74, 0x33, 0x32, 0x5f, 0x74, 0x28, 0x74, 0x68, 0x72, 0x65, 0x61
        /*009d*/ 	.byte	0x64, 0x49, 0x64, 0x78, 0x2e, 0x78, 0x29, 0x20, 0x2f, 0x20, 0x33, 0x32, 0x29, 0x20, 0x25, 0x20
        /*00ad*/ 	.byte	0x34, 0x29, 0x20, 0x3d, 0x3d, 0x20, 0x28, 0x28, 0x28, 0x74, 0x6d, 0x65, 0x6d, 0x5f, 0x61, 0x64
        /*00bd*/ 	.byte	0x64, 0x72, 0x20, 0x3e, 0x3e, 0x20, 0x31, 0x36, 0x29, 0x20, 0x2f, 0x20, 0x33, 0x32, 0x29, 0x20
        /*00cd*/ 	.byte	0x25, 0x20, 0x34, 0x29, 0x00
	.type		__unnamed_1,@object
	.size		__unnamed_1,(__unnamed_2 - __unnamed_1)
__unnamed_1:
        /*00d2*/ 	.byte	0x61, 0x75, 0x74, 0x6f, 0x20, 0x63, 0x75, 0x74, 0x65, 0x3a, 0x3a, 0x61, 0x73, 0x5f, 0x70, 0x6f
        /* <DEDUP_REMOVED lines=24> */
        /*0262*/ 	.byte	0x43, 0x3c, 0x32, 0x30, 0x34, 0x38, 0x3e, 0x3e, 0x3e, 0x3e, 0x5d, 0x00
	.type		__unnamed_2,@object
	.size		__unnamed_2,(.L_2 - __unnamed_2)
__unnamed_2:
        /* <DEDUP_REMOVED lines=40> */
        /*04ee*/ 	.byte	0x3a, 0x3a, 0x43, 0x3c, 0x30, 0x3e, 0x3e, 0x3e, 0x3e, 0x5d, 0x00
.L_2:


//--------------------- .nv.shared._ZN7cutlass13device_kernelINS_4gemm6kernel13GemmUniversalIN4cute5tupleIJiiiiEEENS1_10collective13CollectiveMmaINS1_46MainloopSm100TmaUmmaWarpSpecializedBlockScaledILi4ELi2ELi2ENS5_IJNS4_1CILi4EEESB_NSA_ILi1EEEEEEEENS5_IJNSA_ILi128EEENSA_ILi64EEENSA_ILi256EEEEEENS5_IJNS_12float_e5m2_tENS_13float_ue8m0_tEEEENS5_IJNS5_IJlSC_lEEENS4_6LayoutINS5_IJNS5_IJNS5_IJNSA_ILi32EEESB_EEEiEEESQ_NS5_IJSC_iEEEEEENS5_IJNS5_IJNS5_IJNSA_ILi16EEESB_EEEiEEENS5_IJNS5_IJNSA_ILi0EEESC_EEENSA_ILi512EEEEEENS5_IJSW_iEEEEEEEEEEESL_S13_NS4_8TiledMMAINS4_8MMA_AtomIJNS4_21SM100_MMA_MXF8F6F4_SSISJ_SJ_fSK_Li128ELi64ELNS4_4UMMA5MajorE0ELS18_0ELNS17_7ScaleInE0ELS19_0EEEEEENSN_INS5_IJSC_SC_SC_EEENS5_IJSW_SW_SW_EEEEENS5_IJNS4_10UnderscoreES1F_S1F_EEEEENS5_IJNS4_23SM90_TMA_LOAD_MULTICASTES1I_EEENS5_IJNS4_14ComposedLayoutINS4_7SwizzleILi3ELi4ELi3EEENS4_18smem_ptr_flag_bitsILi8EEENSN_INS5_IJNSA_ILi8EEESF_EEENS5_IJSF_SC_EEEEEEENSN_INS5_IJNS5_IJNS5_IJSP_SC_EEENS5_IJSO_SC_EEEEEESC_NS5_IJSB_NSA_ILi2EEEEEEEEENS5_IJNS5_IJNS5_IJSU_SY_EEESX_EEESW_NS5_IJSC_SY_EEEEEEEEEEEvNS4_8identityES1J_S25_vS26_EENS_8epilogue10collective18CollectiveEpilogueINS28_23Sm100TmaWarpSpecializedILi3ELi2ELi16ELb1ELb0EEEJNS5_IJSG_SG_SH_EEENS5_IJNSN_ISG_SC_EENSN_INS5_IJST_S1X_EEENS5_IJSC_SO_EEEEEEEENS_10bfloat16_tESM_S2J_SM_NS28_6fusion15FusionCallbacksIS2C_NS2K_17LinearCombinationIS2J_fS2J_fLNS_15FloatRoundStyleE2EEES2D_S2I_JEEENS4_5SM1004TMEM4LOAD26SM100_TMEM_LOAD_32dp32b16xENS4_13SM90_TMA_LOADENS1K_INS1L_ILi1ELi4ELi3EEENS1N_ILi16EEENSN_INS5_IJS1P_ST_EEENS5_IJST_SC_EEEEEEENS4_39AutoVectorizingCopyWithAssumedAlignmentILi128EEENS4_14SM90_TMA_STOREES30_S32_S32_EEEvvEEEEvNT_6ParamsE --------------------------
	.section	.nv.shared._ZN7cutlass13device_kernelINS_4gemm6kernel13GemmUniversalIN4cute5tupleIJiiiiEEENS1_10collective13CollectiveMmaINS1_46MainloopSm100TmaUmmaWarpSpecializedBlockScaledILi4ELi2ELi2ENS5_IJNS4_1CILi4EEESB_NSA_ILi1EEEEEEEENS5_IJNSA_ILi128EEENSA_ILi64EEENSA_ILi256EEEEEENS5_IJNS_12float_e5m2_tENS_13float_ue8m0_tEEEENS5_IJNS5_IJlSC_lEEENS4_6LayoutINS5_IJNS5_IJNS5_IJNSA_ILi32EEESB_EEEiEEESQ_NS5_IJSC_iEEEEEENS5_IJNS5_IJNS5_IJNSA_ILi16EEESB_EEEiEEENS5_IJNS5_IJNSA_ILi0EEESC_EEENSA_ILi512EEEEEENS5_IJSW_iEEEEEEEEEEESL_S13_NS4_8TiledMMAINS4_8MMA_AtomIJNS4_21SM100_MMA_MXF8F6F4_SSISJ_SJ_fSK_Li128ELi64ELNS4_4UMMA5MajorE0ELS18_0ELNS17_7ScaleInE0ELS19_0EEEEEENSN_INS5_IJSC_SC_SC_EEENS5_IJSW_SW_SW_EEEEENS5_IJNS4_10UnderscoreES1F_S1F_EEEEENS5_IJNS4_23SM90_TMA_LOAD_MULTICASTES1I_EEENS5_IJNS4_14ComposedLayoutINS4_7SwizzleILi3ELi4ELi3EEENS4_18smem_ptr_flag_bitsILi8EEENSN_INS5_IJNSA_ILi8EEESF_EEENS5_IJSF_SC_EEEEEEENSN_INS5_IJNS5_IJNS5_IJSP_SC_EEENS5_IJSO_SC_EEEEEESC_NS5_IJSB_NSA_ILi2EEEEEEEEENS5_IJNS5_IJNS5_IJSU_SY_EEESX_EEESW_NS5_IJSC_SY_EEEEEEEEEEEvNS4_8identityES1J_S25_vS26_EENS_8epilogue10collective18CollectiveEpilogueINS28_23Sm100TmaWarpSpecializedILi3ELi2ELi16ELb1ELb0EEEJNS5_IJSG_SG_SH_EEENS5_IJNSN_ISG_SC_EENSN_INS5_IJST_S1X_EEENS5_IJSC_SO_EEEEEEEENS_10bfloat16_tESM_S2J_SM_NS28_6fusion15FusionCallbacksIS2C_NS2K_17LinearCombinationIS2J_fS2J_fLNS_15FloatRoundStyleE2EEES2D_S2I_JEEENS4_5SM1004TMEM4LOAD26SM100_TMEM_LOAD_32dp32b16xENS4_13SM90_TMA_LOADENS1K_INS1L_ILi1ELi4ELi3EEENS1N_ILi16EEENSN_INS5_IJS1P_ST_EEENS5_IJST_SC_EEEEEEENS4_39AutoVectorizingCopyWithAssumedAlignmentILi128EEENS4_14SM90_TMA_STOREES30_S32_S32_EEEvvEEEEvNT_6ParamsE,"aw",@nobits
	.sectionflags	@""
	.align	16
	.zero		1024


//--------------------- .nv.shared.reserved.0     --------------------------
	.section	.nv.shared.reserved.0,"aw",@nobits
	.weak		__nv_reservedSMEM_offset_0_alias
	.size		__nv_reservedSMEM_offset_0_alias, 0, 64
	.other		__nv_reservedSMEM_offset_0_alias,@"STO_CUDA_RESERVED_SHARED STV_DEFAULT"
__nv_reservedSMEM_offset_0_alias:
	.zero		0
.nv.shared.reserved.0:
	.zero		64
	.weak		__nv_reservedSMEM_tcgen05_partition
	.type		__nv_reservedSMEM_tcgen05_partition,@object
	.size		__nv_reservedSMEM_tcgen05_partition,(.L_0 - __nv_reservedSMEM_tcgen05_partition)
__nv_reservedSMEM_tcgen05_partition:
	.zero		32
.L_0:


//--------------------- .nv.global                --------------------------
	.section	.nv.global,"aw",@nobits
.nv.global:
	.type		_ZN40_INTERNAL_626406ed_4_k_cu_6bd6973e_196654cute1_E,@object
	.size		_ZN40_INTERNAL_626406ed_4_k_cu_6bd6973e_196654cute1_E,(_ZN40_INTERNAL_626406ed_4_k_cu_6bd6973e_196654cuda3std3__45__cpo6cbeginE - _ZN40_INTERNAL_626406ed_4_k_cu_6bd6973e_196654cute1_E)
_ZN40_INTERNAL_626406ed_4_k_cu_6bd6973e_196654cute1_E:
	.zero		1
	.type		_ZN40_INTERNAL_626406ed_4_k_cu_6bd6973e_196654cuda3std3__45__cpo6cbeginE,@object
	.size		_ZN40_INTERNAL_626406ed_4_k_cu_6bd6973e_196654cuda3std3__45__cpo6cbeginE,(_ZN40_INTERNAL_626406ed_4_k_cu_6bd6973e_196654cuda3std3__48in_placeE - _ZN40_INTERNAL_626406ed_4_k_cu_6bd6973e_196654cuda3std3__45__cpo6cbeginE)
_ZN40_INTERNAL_626406ed_4_k_cu_6bd6973e_196654cuda3std3__45__cpo6cbeginE:
	.zero		1
	.type		_ZN40_INTERNAL_626406ed_4_k_cu_6bd6973e_196654cuda3std3__48in_placeE,@object
	.size		_ZN40_INTERNAL_626406ed_4_k_cu_6bd6973e_196654cuda3std3__48in_placeE,(_ZN40_INTERNAL_626406ed_4_k_cu_6bd6973e_196654cuda3std6ranges3__45__cpo9iter_moveE - _ZN40_INTERNAL_626406ed_4_k_cu_6bd6973e_196654cuda3std3__48in_placeE)
_ZN40_INTERNAL_626406ed_4_k_cu_6bd6973e_196654cuda3std3__48in_placeE:
	.zero		1
	.type		_ZN40_INTERNAL_626406ed_4_k_cu_6bd6973e_196654cuda3std6ranges3__45__cpo9iter_moveE,@object
	.size		_ZN40_INTERNAL_626406ed_4_k_cu_6bd6973e_196654cuda3std6ranges3__45__cpo9iter_moveE,(_ZN40_INTERNAL_626406ed_4_k_cu_6bd6973e_196654cuda3std3__45__cpo5beginE - _ZN40_INTERNAL_626406ed_4_k_cu_6bd6973e_196654cuda3std6ranges3__45__cpo9iter_moveE)
_ZN40_INTERNAL_626406ed_4_k_cu_6bd6973e_196654cuda3std6ranges3__45__cpo9iter_moveE:
	.zero		1
	.type		_ZN40_INTERNAL_626406ed_4_k_cu_6bd6973e_196654cuda3std3__45__cpo5beginE,@object
	.size		_ZN40_INTERNAL_626406ed_4_k_cu_6bd6973e_196654cuda3std3__45__cpo5beginE,(_ZN40_INTERNAL_626406ed_4_k_cu_6bd6973e_196654cuda3std3__442_GLOBAL__N__626406ed_4_k_cu_6bd6973e_196656ignoreE - _ZN40_INTERNAL_626406ed_4_k_cu_6bd6973e_196654cuda3std3__45__cpo5beginE)
_ZN40_INTERNAL_626406ed_4_k_cu_6bd6973e_196654cuda3std3__45__cpo5beginE:
	.zero		1
	.type		_ZN40_INTERNAL_626406ed_4_k_cu_6bd6973e_196654cuda3std3__442_GLOBAL__N__626406ed_4_k_cu_6bd6973e_196656ignoreE,@object
	.size		_ZN40_INTERNAL_626406ed_4_k_cu_6bd6973e_196654cuda3std3__442_GLOBAL__N__626406ed_4_k_cu_6bd6973e_196656ignoreE,(_ZN40_INTERNAL_626406ed_4_k_cu_6bd6973e_196654cute7productE - _ZN40_INTERNAL_626406ed_4_k_cu_6bd6973e_196654cuda3std3__442_GLOBAL__N__626406ed_4_k_cu_6bd6973e_196656ignoreE)
_ZN40_INTERNAL_626406ed_4_k_cu_6bd6973e_196654cuda3std3__442_GLOBAL__N__626406ed_4_k_cu_6bd6973e_196656ignoreE:
	.zero		1
	.type		_ZN40_INTERNAL_626406ed_4_k_cu_6bd6973e_196654cute7productE,@object
	.size		_ZN40_INTERNAL_626406ed_4_k_cu_6bd6973e_196654cute7productE,(_ZN40_INTERNAL_626406ed_4_k_cu_6bd6973e_196654cuda3std3__45__cpo3endE - _ZN40_INTERNAL_626406ed_4_k_cu_6bd6973e_196654cute7productE)
_ZN40_INTERNAL_626406ed_4_k_cu_6bd6973e_196654cute7productE:
	.zero		1
	.type		_ZN40_INTERNAL_626406ed_4_k_cu_6bd6973e_196654cuda3std3__45__cpo3endE,@object
	.size		_ZN40_INTERNAL_626406ed_4_k_cu_6bd6973e_196654cuda3std3__45__cpo3endE,(_ZN40_INTERNAL_626406ed_4_k_cu_6bd6973e_196654cuda3std3__419piecewise_constructE - _ZN40_INTERNAL_626406ed_4_k_cu_6bd6973e_196654cuda3std3__45__cpo3endE)
_ZN40_INTERNAL_626406ed_4_k_cu_6bd6973e_196654cuda3std3__45__cpo3endE:
	.zero		1
	.type		_ZN40_INTERNAL_626406ed_4_k_cu_6bd6973e_196654cuda3std3__419piecewise_constructE,@object
	.size		_ZN40_INTERNAL_626406ed_4_k_cu_6bd6973e_196654cuda3std3__419piecewise_constructE,(_ZN40_INTERNAL_626406ed_4_k_cu_6bd6973e_196654cuda3std3__45__cpo4cendE - _ZN40_INTERNAL_626406ed_4_k_cu_6bd6973e_196654cuda3std3__419piecewise_constructE)
_ZN40_INTERNAL_626406ed_4_k_cu_6bd6973e_196654cuda3std3__419piecewise_constructE:
	.zero		1
	.type		_ZN40_INTERNAL_626406ed_4_k_cu_6bd6973e_196654cuda3std3__45__cpo4cendE,@object
	.size		_ZN40_INTERNAL_626406ed_4_k_cu_6bd6973e_196654cuda3std3__45__cpo4cendE,(_ZN40_INTERNAL_626406ed_4_k_cu_6bd6973e_196654cuda3std6ranges3__45__cpo4swapE - _ZN40_INTERNAL_626406ed_4_k_cu_6bd6973e_196654cuda3std3__45__cpo4cendE)
_ZN40_INTERNAL_626406ed_4_k_cu_6bd6973e_196654cuda3std3__45__cpo4cendE:
	.zero		1
	.type		_ZN40_INTERNAL_626406ed_4_k_cu_6bd6973e_196654cuda3std6ranges3__45__cpo4swapE,@object
	.size		_ZN40_INTERNAL_626406ed_4_k_cu_6bd6973e_196654cuda3std6ranges3__45__cpo4swapE,(.L_10 - _ZN40_INTERNAL_626406ed_4_k_cu_6bd6973e_196654cuda3std6ranges3__45__cpo4swapE)
_ZN40_INTERNAL_626406ed_4_k_cu_6bd6973e_196654cuda3std6ranges3__45__cpo4swapE:
	.zero		1
.L_10:


//--------------------- .nv.constant0._ZN7cutlass13device_kernelINS_4gemm6kernel13GemmUniversalIN4cute5tupleIJiiiiEEENS1_10collective13CollectiveMmaINS1_46MainloopSm100TmaUmmaWarpSpecializedBlockScaledILi4ELi2ELi2ENS5_IJNS4_1CILi4EEESB_NSA_ILi1EEEEEEEENS5_IJNSA_ILi128EEENSA_ILi64EEENSA_ILi256EEEEEENS5_IJNS_12float_e5m2_tENS_13float_ue8m0_tEEEENS5_IJNS5_IJlSC_lEEENS4_6LayoutINS5_IJNS5_IJNS5_IJNSA_ILi32EEESB_EEEiEEESQ_NS5_IJSC_iEEEEEENS5_IJNS5_IJNS5_IJNSA_ILi16EEESB_EEEiEEENS5_IJNS5_IJNSA_ILi0EEESC_EEENSA_ILi512EEEEEENS5_IJSW_iEEEEEEEEEEESL_S13_NS4_8TiledMMAINS4_8MMA_AtomIJNS4_21SM100_MMA_MXF8F6F4_SSISJ_SJ_fSK_Li128ELi64ELNS4_4UMMA5MajorE0ELS18_0ELNS17_7ScaleInE0ELS19_0EEEEEENSN_INS5_IJSC_SC_SC_EEENS5_IJSW_SW_SW_EEEEENS5_IJNS4_10UnderscoreES1F_S1F_EEEEENS5_IJNS4_23SM90_TMA_LOAD_MULTICASTES1I_EEENS5_IJNS4_14ComposedLayoutINS4_7SwizzleILi3ELi4ELi3EEENS4_18smem_ptr_flag_bitsILi8EEENSN_INS5_IJNSA_ILi8EEESF_EEENS5_IJSF_SC_EEEEEEENSN_INS5_IJNS5_IJNS5_IJSP_SC_EEENS5_IJSO_SC_EEEEEESC_NS5_IJSB_NSA_ILi2EEEEEEEEENS5_IJNS5_IJNS5_IJSU_SY_EEESX_EEESW_NS5_IJSC_SY_EEEEEEEEEEEvNS4_8identityES1J_S25_vS26_EENS_8epilogue10collective18CollectiveEpilogueINS28_23Sm100TmaWarpSpecializedILi3ELi2ELi16ELb1ELb0EEEJNS5_IJSG_SG_SH_EEENS5_IJNSN_ISG_SC_EENSN_INS5_IJST_S1X_EEENS5_IJSC_SO_EEEEEEEENS_10bfloat16_tESM_S2J_SM_NS28_6fusion15FusionCallbacksIS2C_NS2K_17LinearCombinationIS2J_fS2J_fLNS_15FloatRoundStyleE2EEES2D_S2I_JEEENS4_5SM1004TMEM4LOAD26SM100_TMEM_LOAD_32dp32b16xENS4_13SM90_TMA_LOADENS1K_INS1L_ILi1ELi4ELi3EEENS1N_ILi16EEENSN_INS5_IJS1P_ST_EEENS5_IJST_SC_EEEEEEENS4_39AutoVectorizingCopyWithAssumedAlignmentILi128EEENS4_14SM90_TMA_STOREES30_S32_S32_EEEvvEEEEvNT_6ParamsE --------------------------
	.section	.nv.constant0._ZN7cutlass13device_kernelINS_4gemm6kernel13GemmUniversalIN4cute5tupleIJiiiiEEENS1_10collective13CollectiveMmaINS1_46MainloopSm100TmaUmmaWarpSpecializedBlockScaledILi4ELi2ELi2ENS5_IJNS4_1CILi4EEESB_NSA_ILi1EEEEEEEENS5_IJNSA_ILi128EEENSA_ILi64EEENSA_ILi256EEEEEENS5_IJNS_12float_e5m2_tENS_13float_ue8m0_tEEEENS5_IJNS5_IJlSC_lEEENS4_6LayoutINS5_IJNS5_IJNS5_IJNSA_ILi32EEESB_EEEiEEESQ_NS5_IJSC_iEEEEEENS5_IJNS5_IJNS5_IJNSA_ILi16EEESB_EEEiEEENS5_IJNS5_IJNSA_ILi0EEESC_EEENSA_ILi512EEEEEENS5_IJSW_iEEEEEEEEEEESL_S13_NS4_8TiledMMAINS4_8MMA_AtomIJNS4_21SM100_MMA_MXF8F6F4_SSISJ_SJ_fSK_Li128ELi64ELNS4_4UMMA5MajorE0ELS18_0ELNS17_7ScaleInE0ELS19_0EEEEEENSN_INS5_IJSC_SC_SC_EEENS5_IJSW_SW_SW_EEEEENS5_IJNS4_10UnderscoreES1F_S1F_EEEEENS5_IJNS4_23SM90_TMA_LOAD_MULTICASTES1I_EEENS5_IJNS4_14ComposedLayoutINS4_7SwizzleILi3ELi4ELi3EEENS4_18smem_ptr_flag_bitsILi8EEENSN_INS5_IJNSA_ILi8EEESF_EEENS5_IJSF_SC_EEEEEEENSN_INS5_IJNS5_IJNS5_IJSP_SC_EEENS5_IJSO_SC_EEEEEESC_NS5_IJSB_NSA_ILi2EEEEEEEEENS5_IJNS5_IJNS5_IJSU_SY_EEESX_EEESW_NS5_IJSC_SY_EEEEEEEEEEEvNS4_8identityES1J_S25_vS26_EENS_8epilogue10collective18CollectiveEpilogueINS28_23Sm100TmaWarpSpecializedILi3ELi2ELi16ELb1ELb0EEEJNS5_IJSG_SG_SH_EEENS5_IJNSN_ISG_SC_EENSN_INS5_IJST_S1X_EEENS5_IJSC_SO_EEEEEEEENS_10bfloat16_tESM_S2J_SM_NS28_6fusion15FusionCallbacksIS2C_NS2K_17LinearCombinationIS2J_fS2J_fLNS_15FloatRoundStyleE2EEES2D_S2I_JEEENS4_5SM1004TMEM4LOAD26SM100_TMEM_LOAD_32dp32b16xENS4_13SM90_TMA_LOADENS1K_INS1L_ILi1ELi4ELi3EEENS1N_ILi16EEENSN_INS5_IJS1P_ST_EEENS5_IJST_SC_EEEEEEENS4_39AutoVectorizingCopyWithAssumedAlignmentILi128EEENS4_14SM90_TMA_STOREES30_S32_S32_EEEvvEEEEvNT_6ParamsE,"a",@progbits
	.sectionflags	@""
	.align	4
.nv.constant0._ZN7cutlass13device_kernelINS_4gemm6kernel13GemmUniversalIN4cute5tupleIJiiiiEEENS1_10collective13CollectiveMmaINS1_46MainloopSm100TmaUmmaWarpSpecializedBlockScaledILi4ELi2ELi2ENS5_IJNS4_1CILi4EEESB_NSA_ILi1EEEEEEEENS5_IJNSA_ILi128EEENSA_ILi64EEENSA_ILi256EEEEEENS5_IJNS_12float_e5m2_tENS_13float_ue8m0_tEEEENS5_IJNS5_IJlSC_lEEENS4_6LayoutINS5_IJNS5_IJNS5_IJNSA_ILi32EEESB_EEEiEEESQ_NS5_IJSC_iEEEEEENS5_IJNS5_IJNS5_IJNSA_ILi16EEESB_EEEiEEENS5_IJNS5_IJNSA_ILi0EEESC_EEENSA_ILi512EEEEEENS5_IJSW_iEEEEEEEEEEESL_S13_NS4_8TiledMMAINS4_8MMA_AtomIJNS4_21SM100_MMA_MXF8F6F4_SSISJ_SJ_fSK_Li128ELi64ELNS4_4UMMA5MajorE0ELS18_0ELNS17_7ScaleInE0ELS19_0EEEEEENSN_INS5_IJSC_SC_SC_EEENS5_IJSW_SW_SW_EEEEENS5_IJNS4_10UnderscoreES1F_S1F_EEEEENS5_IJNS4_23SM90_TMA_LOAD_MULTICASTES1I_EEENS5_IJNS4_14ComposedLayoutINS4_7SwizzleILi3ELi4ELi3EEENS4_18smem_ptr_flag_bitsILi8EEENSN_INS5_IJNSA_ILi8EEESF_EEENS5_IJSF_SC_EEEEEEENSN_INS5_IJNS5_IJNS5_IJSP_SC_EEENS5_IJSO_SC_EEEEEESC_NS5_IJSB_NSA_ILi2EEEEEEEEENS5_IJNS5_IJNS5_IJSU_SY_EEESX_EEESW_NS5_IJSC_SY_EEEEEEEEEEEvNS4_8identityES1J_S25_vS26_EENS_8epilogue10collective18CollectiveEpilogueINS28_23Sm100TmaWarpSpecializedILi3ELi2ELi16ELb1ELb0EEEJNS5_IJSG_SG_SH_EEENS5_IJNSN_ISG_SC_EENSN_INS5_IJST_S1X_EEENS5_IJSC_SO_EEEEEEEENS_10bfloat16_tESM_S2J_SM_NS28_6fusion15FusionCallbacksIS2C_NS2K_17LinearCombinationIS2J_fS2J_fLNS_15FloatRoundStyleE2EEES2D_S2I_JEEENS4_5SM1004TMEM4LOAD26SM100_TMEM_LOAD_32dp32b16xENS4_13SM90_TMA_LOADENS1K_INS1L_ILi1ELi4ELi3EEENS1N_ILi16EEENSN_INS5_IJS1P_ST_EEENS5_IJST_SC_EEEEEEENS4_39AutoVectorizingCopyWithAssumedAlignmentILi128EEENS4_14SM90_TMA_STOREES30_S32_S32_EEEvvEEEEvNT_6ParamsE:
	.zero		3968


//--------------------- SYMBOLS --------------------------

	.type		.nv.reservedSmem.offset0,@object
	.size		.nv.reservedSmem.offset0,0x4
	.type		.nv.reservedSmem.cap,@object
	.size		.nv.reservedSmem.cap,0x4
	.type		__assertfail,@function
